	.target	sm_100a

	.elftype	@"ET_EXEC"


//--------------------- .note.nv.tkinfo           --------------------------
	.section	.note.nv.tkinfo,"",@"SHT_NOTE"
	.sectionflags	@"SHF_NOTE_NV_TKINFO"
	.tkinfo
        /*0018*/ 	.word	0x00000002
        /*0030*/ 	.string	""
        /*0030*/ 	.string	"ptxas"
        /*0030*/ 	.string	"Cuda compilation tools, release 13.0, V13.0.88"
        /*0030*/ 	.string	"Build cuda_13.0.r13.0/compiler.36424714_0"
        /*0030*/ 	.string	"-arch sm_100a -m 64 "



//--------------------- .note.nv.cuinfo           --------------------------
	.section	.note.nv.cuinfo,"",@"SHT_NOTE"
	.sectionflags	@"SHF_NOTE_NV_CUINFO"
        /*0018*/ 	.short	0x0002
        /*001a*/ 	.short	0x0064
        /*001c*/ 	.short	0x0082
	.zero		2


//--------------------- .nv.info                  --------------------------
	.section	.nv.info,"",@"SHT_CUDA_INFO"
	.align	4


	//----- nvinfo : EIATTR_REGCOUNT
	.align		4
        /*0000*/ 	.byte	0x04, 0x2f
        /*0002*/ 	.short	(.L_19 - .L_18)
	.align		4
.L_18:
        /*0004*/ 	.word	index@(_ZN7cutlass13device_kernelINS_4gemm6kernel13GemmUniversalIN4cute5tupleIJiiiiEEENS1_10collective13CollectiveMmaINS1_35MainloopSm100TmaUmmaWarpSpecializedILi5ELi2ELi2ENS5_IJNS4_1CILi2EEENSA_ILi1EEESC_EEEEENS5_IJNSA_ILi256EEESF_NSA_ILi64EEEEEENS_10bfloat16_tENS5_IJlSC_lEEESI_SJ_NS4_8TiledMMAINS4_8MMA_AtomIJNS4_26SM100_MMA_F16BF16_2x1SM_SSISI_SI_fLi256ELi256ELNS4_4UMMA5MajorE0ELSO_0ELNSN_7ScaleInE0ELSP_0EEEEEENS4_6LayoutINS5_IJSC_SC_SC_EEENS5_IJNSA_ILi0EEESU_SU_EEEEENS5_IJNS4_10UnderscoreESX_SX_EEEEENS4_18SM100_TMA_2SM_LOADENS4_14ComposedLayoutINS4_7SwizzleILi3ELi4ELi3EEENS4_18smem_ptr_flag_bitsILi16EEENSS_INS5_IJNSA_ILi8EEESG_EEENS5_IJSG_SC_EEEEEEEvNS4_8identityES10_S1A_vS1B_EENS_8epilogue10collective18CollectiveEpilogueINS1D_23Sm100TmaWarpSpecializedILi4ELi2ELi64ELb1ELb0EEEJNS5_IJNSA_ILi128EEESF_SG_EEENS5_IJNSS_IS1I_SC_EENSS_ISG_SC_EEEEESI_SJ_SI_SJ_NS1D_6fusion15FusionCallbacksIS1H_NS1N_17LinearCombinationISI_fSI_fLNS_15FloatRoundStyleE2EEES1J_S1M_JEEENS4_5SM1004TMEM4LOAD26SM100_TMEM_LOAD_32dp32b64xENS4_13SM90_TMA_LOADES1A_NS4_39AutoVectorizingCopyWithAssumedAlignmentILi128EEENS4_14SM90_TMA_STOREES1A_S1Z_S1Z_EEEvvEEEEvNT_6ParamsE)
        /*0008*/ 	.word	0x000000ba


	//----- nvinfo : EIATTR_FRAME_SIZE
	.align		4
.L_19:
        /*000c*/ 	.byte	0x04, 0x11
        /*000e*/ 	.short	(.L_21 - .L_20)
	.align		4
.L_20:
        /*0010*/ 	.word	index@($__internal_2_$__cuda_sm10x_tcgen05_guardrail_trap_unallocated_columns_being_dealloced)
        /*0014*/ 	.word	0x00000000


	//----- nvinfo : EIATTR_FRAME_SIZE
	.align		4
.L_21:
        /*0018*/ 	.byte	0x04, 0x11
        /*001a*/ 	.short	(.L_23 - .L_22)
	.align		4
.L_22:
        /*001c*/ 	.word	index@($__internal_1_$__cuda_sm10x_tcgen05_guardrail_trap_phase_invalid_during_alloc)
        /*0020*/ 	.word	0x00000000


	//----- nvinfo : EIATTR_FRAME_SIZE
	.align		4
.L_23:
        /*0024*/ 	.byte	0x04, 0x11
        /*0026*/ 	.short	(.L_25 - .L_24)
	.align		4
.L_24:
        /*0028*/ 	.word	index@($__internal_0_$__cuda_sm10x_tcgen05_guardrail_trap_col_being_dealloced_not_returned_by_alloc)
        /*002c*/ 	.word	0x00000000


	//----- nvinfo : EIATTR_FRAME_SIZE
	.align		4
.L_25:
        /*0030*/ 	.byte	0x04, 0x11
        /*0032*/ 	.short	(.L_27 - .L_26)
	.align		4
.L_26:
        /*0034*/ 	.word	index@(_ZN7cutlass13device_kernelINS_4gemm6kernel13GemmUniversalIN4cute5tupleIJiiiiEEENS1_10collective13CollectiveMmaINS1_35MainloopSm100TmaUmmaWarpSpecializedILi5ELi2ELi2ENS5_IJNS4_1CILi2EEENSA_ILi1EEESC_EEEEENS5_IJNSA_ILi256EEESF_NSA_ILi64EEEEEENS_10bfloat16_tENS5_IJlSC_lEEESI_SJ_NS4_8TiledMMAINS4_8MMA_AtomIJNS4_26SM100_MMA_F16BF16_2x1SM_SSISI_SI_fLi256ELi256ELNS4_4UMMA5MajorE0ELSO_0ELNSN_7ScaleInE0ELSP_0EEEEEENS4_6LayoutINS5_IJSC_SC_SC_EEENS5_IJNSA_ILi0EEESU_SU_EEEEENS5_IJNS4_10UnderscoreESX_SX_EEEEENS4_18SM100_TMA_2SM_LOADENS4_14ComposedLayoutINS4_7SwizzleILi3ELi4ELi3EEENS4_18smem_ptr_flag_bitsILi16EEENSS_INS5_IJNSA_ILi8EEESG_EEENS5_IJSG_SC_EEEEEEEvNS4_8identityES10_S1A_vS1B_EENS_8epilogue10collective18CollectiveEpilogueINS1D_23Sm100TmaWarpSpecializedILi4ELi2ELi64ELb1ELb0EEEJNS5_IJNSA_ILi128EEESF_SG_EEENS5_IJNSS_IS1I_SC_EENSS_ISG_SC_EEEEESI_SJ_SI_SJ_NS1D_6fusion15FusionCallbacksIS1H_NS1N_17LinearCombinationISI_fSI_fLNS_15FloatRoundStyleE2EEES1J_S1M_JEEENS4_5SM1004TMEM4LOAD26SM100_TMEM_LOAD_32dp32b64xENS4_13SM90_TMA_LOADES1A_NS4_39AutoVectorizingCopyWithAssumedAlignmentILi128EEENS4_14SM90_TMA_STOREES1A_S1Z_S1Z_EEEvvEEEEvNT_6ParamsE)
        /*0038*/ 	.word	0x00000000


	//----- nvinfo : EIATTR_MIN_STACK_SIZE
	.align		4
.L_27:
        /*003c*/ 	.byte	0x04, 0x12
        /*003e*/ 	.short	(.L_29 - .L_28)
	.align		4
.L_28:
        /*0040*/ 	.word	index@(_ZN7cutlass13device_kernelINS_4gemm6kernel13GemmUniversalIN4cute5tupleIJiiiiEEENS1_10collective13CollectiveMmaINS1_35MainloopSm100TmaUmmaWarpSpecializedILi5ELi2ELi2ENS5_IJNS4_1CILi2EEENSA_ILi1EEESC_EEEEENS5_IJNSA_ILi256EEESF_NSA_ILi64EEEEEENS_10bfloat16_tENS5_IJlSC_lEEESI_SJ_NS4_8TiledMMAINS4_8MMA_AtomIJNS4_26SM100_MMA_F16BF16_2x1SM_SSISI_SI_fLi256ELi256ELNS4_4UMMA5MajorE0ELSO_0ELNSN_7ScaleInE0ELSP_0EEEEEENS4_6LayoutINS5_IJSC_SC_SC_EEENS5_IJNSA_ILi0EEESU_SU_EEEEENS5_IJNS4_10UnderscoreESX_SX_EEEEENS4_18SM100_TMA_2SM_LOADENS4_14ComposedLayoutINS4_7SwizzleILi3ELi4ELi3EEENS4_18smem_ptr_flag_bitsILi16EEENSS_INS5_IJNSA_ILi8EEESG_EEENS5_IJSG_SC_EEEEEEEvNS4_8identityES10_S1A_vS1B_EENS_8epilogue10collective18CollectiveEpilogueINS1D_23Sm100TmaWarpSpecializedILi4ELi2ELi64ELb1ELb0EEEJNS5_IJNSA_ILi128EEESF_SG_EEENS5_IJNSS_IS1I_SC_EENSS_ISG_SC_EEEEESI_SJ_SI_SJ_NS1D_6fusion15FusionCallbacksIS1H_NS1N_17LinearCombinationISI_fSI_fLNS_15FloatRoundStyleE2EEES1J_S1M_JEEENS4_5SM1004TMEM4LOAD26SM100_TMEM_LOAD_32dp32b64xENS4_13SM90_TMA_LOADES1A_NS4_39AutoVectorizingCopyWithAssumedAlignmentILi128EEENS4_14SM90_TMA_STOREES1A_S1Z_S1Z_EEEvvEEEEvNT_6ParamsE)
        /*0044*/ 	.word	0x00000000
.L_29:


//--------------------- .nv.compat                --------------------------
	.section	.nv.compat,"",@"SHT_CUDA_COMPAT_INFO"
	.align	4
        /*0000*/ 	.byte	0x02, 0x09, 0x01, 0x00, 0x02, 0x02, 0x02, 0x00, 0x02, 0x05, 0x05, 0x00, 0x03, 0x07, 0x01, 0x01
        /*0010*/ 	.byte	0x02, 0x03, 0x01, 0x00, 0x02, 0x06, 0x01, 0x00, 0x04, 0x0b, 0x08, 0x00, 0x09, 0x00, 0x00, 0x00
        /*0020*/ 	.byte	0x00, 0x00, 0x00, 0x00


//--------------------- .nv.info._ZN7cutlass13device_kernelINS_4gemm6kernel13GemmUniversalIN4cute5tupleIJiiiiEEENS1_10collective13CollectiveMmaINS1_35MainloopSm100TmaUmmaWarpSpecializedILi5ELi2ELi2ENS5_IJNS4_1CILi2EEENSA_ILi1EEESC_EEEEENS5_IJNSA_ILi256EEESF_NSA_ILi64EEEEEENS_10bfloat16_tENS5_IJlSC_lEEESI_SJ_NS4_8TiledMMAINS4_8MMA_AtomIJNS4_26SM100_MMA_F16BF16_2x1SM_SSISI_SI_fLi256ELi256ELNS4_4UMMA5MajorE0ELSO_0ELNSN_7ScaleInE0ELSP_0EEEEEENS4_6LayoutINS5_IJSC_SC_SC_EEENS5_IJNSA_ILi0EEESU_SU_EEEEENS5_IJNS4_10UnderscoreESX_SX_EEEEENS4_18SM100_TMA_2SM_LOADENS4_14ComposedLayoutINS4_7SwizzleILi3ELi4ELi3EEENS4_18smem_ptr_flag_bitsILi16EEENSS_INS5_IJNSA_ILi8EEESG_EEENS5_IJSG_SC_EEEEEEEvNS4_8identityES10_S1A_vS1B_EENS_8epilogue10collective18CollectiveEpilogueINS1D_23Sm100TmaWarpSpecializedILi4ELi2ELi64ELb1ELb0EEEJNS5_IJNSA_ILi128EEESF_SG_EEENS5_IJNSS_IS1I_SC_EENSS_ISG_SC_EEEEESI_SJ_SI_SJ_NS1D_6fusion15FusionCallbacksIS1H_NS1N_17LinearCombinationISI_fSI_fLNS_15FloatRoundStyleE2EEES1J_S1M_JEEENS4_5SM1004TMEM4LOAD26SM100_TMEM_LOAD_32dp32b64xENS4_13SM90_TMA_LOADES1A_NS4_39AutoVectorizingCopyWithAssumedAlignmentILi128EEENS4_14SM90_TMA_STOREES1A_S1Z_S1Z_EEEvvEEEEvNT_6ParamsE --------------------------
	.section	.nv.info._ZN7cutlass13device_kernelINS_4gemm6kernel13GemmUniversalIN4cute5tupleIJiiiiEEENS1_10collective13CollectiveMmaINS1_35MainloopSm100TmaUmmaWarpSpecializedILi5ELi2ELi2ENS5_IJNS4_1CILi2EEENSA_ILi1EEESC_EEEEENS5_IJNSA_ILi256EEESF_NSA_ILi64EEEEEENS_10bfloat16_tENS5_IJlSC_lEEESI_SJ_NS4_8TiledMMAINS4_8MMA_AtomIJNS4_26SM100_MMA_F16BF16_2x1SM_SSISI_SI_fLi256ELi256ELNS4_4UMMA5MajorE0ELSO_0ELNSN_7ScaleInE0ELSP_0EEEEEENS4_6LayoutINS5_IJSC_SC_SC_EEENS5_IJNSA_ILi0EEESU_SU_EEEEENS5_IJNS4_10UnderscoreESX_SX_EEEEENS4_18SM100_TMA_2SM_LOADENS4_14ComposedLayoutINS4_7SwizzleILi3ELi4ELi3EEENS4_18smem_ptr_flag_bitsILi16EEENSS_INS5_IJNSA_ILi8EEESG_EEENS5_IJSG_SC_EEEEEEEvNS4_8identityES10_S1A_vS1B_EENS_8epilogue10collective18CollectiveEpilogueINS1D_23Sm100TmaWarpSpecializedILi4ELi2ELi64ELb1ELb0EEEJNS5_IJNSA_ILi128EEESF_SG_EEENS5_IJNSS_IS1I_SC_EENSS_ISG_SC_EEEEESI_SJ_SI_SJ_NS1D_6fusion15FusionCallbacksIS1H_NS1N_17LinearCombinationISI_fSI_fLNS_15FloatRoundStyleE2EEES1J_S1M_JEEENS4_5SM1004TMEM4LOAD26SM100_TMEM_LOAD_32dp32b64xENS4_13SM90_TMA_LOADES1A_NS4_39AutoVectorizingCopyWithAssumedAlignmentILi128EEENS4_14SM90_TMA_STOREES1A_S1Z_S1Z_EEEvvEEEEvNT_6ParamsE,"",@"SHT_CUDA_INFO"
	.sectionflags	@""
	.align	4


	//----- nvinfo : EIATTR_CUDA_API_VERSION
	.align		4
        /*0000*/ 	.byte	0x04, 0x37
        /*0002*/ 	.short	(.L_31 - .L_30)
.L_30:
        /*0004*/ 	.word	0x00000082


	//----- nvinfo : EIATTR_KPARAM_INFO
	.align		4
.L_31:
        /*0008*/ 	.byte	0x04, 0x17
        /*000a*/ 	.short	(.L_33 - .L_32)
.L_32:
        /*000c*/ 	.word	0x00000000
        /*0010*/ 	.short	0x0000
        /*0012*/ 	.short	0x0000
        /*0014*/ 	.byte	0x00, 0xf0, 0x01, 0x20


	//----- nvinfo : EIATTR_AT_ENTRY_FRAGMENTS
	.align		4
.L_33:
        /*0018*/ 	.byte	0x04, 0x4f
        /*001a*/ 	.short	(.L_35 - .L_34)


	//   ....[0]....
.L_34:
        /*001c*/ 	.word	0x00000007


	//----- nvinfo : EIATTR_RESERVED_SMEM_USED
	.align		4
.L_35:
        /*0020*/ 	.byte	0x01, 0x41
	.zero		2


	//----- nvinfo : EIATTR_SPARSE_MMA_MASK
	.align		4
        /*0024*/ 	.byte	0x03, 0x50
        /*0026*/ 	.short	0x0000


	//----- nvinfo : EIATTR_TCGEN05_2CTA_USED
	.align		4
        /*0028*/ 	.byte	0x01, 0x52
	.zero		2


	//----- nvinfo : EIATTR_MAXREG_COUNT
	.align		4
        /*002c*/ 	.byte	0x03, 0x1b
        /*002e*/ 	.short	0x00ff


	//----- nvinfo : EIATTR_NUM_BARRIERS
	.align		4
        /*0030*/ 	.byte	0x02, 0x4c
        /*0032*/ 	.byte	0x07
	.zero		1


	//----- nvinfo : EIATTR_EXTERNS
	.align		4
        /*0034*/ 	.byte	0x04, 0x0f
        /*0036*/ 	.short	(.L_37 - .L_36)


	//   ....[0]....
	.align		4
.L_36:
        /*0038*/ 	.word	index@(__assertfail)


	//----- nvinfo : EIATTR_MERCURY_ISA_VERSION
	.align		4
.L_37:
        /*003c*/ 	.byte	0x03, 0x5f
        /*003e*/ 	.short	0x0101


	//----- nvinfo : EIATTR_INT_WARP_WIDE_INSTR_OFFSETS
	.align		4
        /*0040*/ 	.byte	0x04, 0x31
        /*0042*/ 	.short	(.L_39 - .L_38)


	//   ....[0]....
.L_38:
        /*0044*/ 	.word	0x00000cf0


	//   ....[1]....
        /*0048*/ 	.word	0x00000d90


	//   ....[2]....
        /*004c*/ 	.word	0x000020c0


	//   ....[3]....
        /*0050*/ 	.word	0x00003f10


	//   ....[4]....
        /*0054*/ 	.word	0x00003f30


	//   ....[5]....
        /*0058*/ 	.word	0x00003f60


	//   ....[6]....
        /*005c*/ 	.word	0x000048a0


	//   ....[7]....
        /*0060*/ 	.word	0x00004910


	//   ....[8]....
        /*0064*/ 	.word	0x000049f0


	//   ....[9]....
        /*0068*/ 	.word	0x00004a70


	//   ....[10]....
        /*006c*/ 	.word	0x00004b80


	//   ....[11]....
        /*0070*/ 	.word	0x00004c10


	//   ....[12]....
        /*0074*/ 	.word	0x00004df0


	//   ....[13]....
        /*0078*/ 	.word	0x00004f50


	//----- nvinfo : EIATTR_COOP_GROUP_MASK_REGIDS
	.align		4
.L_39:
        /*007c*/ 	.byte	0x04, 0x29
        /*007e*/ 	.short	(.L_41 - .L_40)


	//   ....[0]....
.L_40:
        /*0080*/ 	.word	0xffffffff


	//   ....[1]....
        /*0084*/ 	.word	0xffffffff


	//   ....[2]....
        /*0088*/ 	.word	0xffffffff


	//   ....[3]....
        /*008c*/ 	.word	0xffffffff


	//   ....[4]....
        /*0090*/ 	.word	0xffffffff


	//   ....[5]....
        /*0094*/ 	.word	0xffffffff


	//   ....[6]....
        /*0098*/ 	.word	0xffffffff


	//   ....[7]....
        /*009c*/ 	.word	0xffffffff


	//   ....[8]....
        /*00a0*/ 	.word	0xffffffff


	//   ....[9]....
        /*00a4*/ 	.word	0xffffffff


	//   ....[10]....
        /*00a8*/ 	.word	0xffffffff


	//   ....[11]....
        /*00ac*/ 	.word	0xffffffff


	//   ....[12]....
        /*00b0*/ 	.word	0xffffffff


	//   ....[13]....
        /*00b4*/ 	.word	0xffffffff


	//----- nvinfo : EIATTR_COOP_GROUP_INSTR_OFFSETS
	.align		4
.L_41:
        /*00b8*/ 	.byte	0x04, 0x28
        /*00ba*/ 	.short	(.L_43 - .L_42)


	//   ....[0]....
.L_42:
        /*00bc*/ 	.word	0x000000c0


	//   ....[1]....
        /*00c0*/ 	.word	0x00000500


	//   ....[2]....
        /*00c4*/ 	.word	0x000006a0


	//   ....[3]....
        /*00c8*/ 	.word	0x00000830


	//   ....[4]....
        /*00cc*/ 	.word	0x00000920


	//   ....[5]....
        /*00d0*/ 	.word	0x00000a80


	//   ....[6]....
        /*00d4*/ 	.word	0x00000bd0


	//   ....[7]....
        /*00d8*/ 	.word	0x00000e10


	//   ....[8]....
        /*00dc*/ 	.word	0x00001fa0


	//   ....[9]....
        /*00e0*/ 	.word	0x00002e10


	//   ....[10]....
        /*00e4*/ 	.word	0x000032e0


	//   ....[11]....
        /*00e8*/ 	.word	0x00003310


	//   ....[12]....
        /*00ec*/ 	.word	0x00003e10


	//   ....[13]....
        /*00f0*/ 	.word	0x00004020


	//----- nvinfo : EIATTR_VRC_CTA_INIT_COUNT
	.align		4
.L_43:
        /*00f4*/ 	.byte	0x02, 0x4a
        /*00f6*/ 	.byte	0x80
	.zero		1


	//----- nvinfo : EIATTR_SYSCALL_OFFSETS
	.align		4
        /*00f8*/ 	.byte	0x04, 0x46
        /*00fa*/ 	.short	(.L_45 - .L_44)


	//   ....[0]....
.L_44:
        /*00fc*/ 	.word	0x00005a00


	//   ....[1]....
        /*0100*/ 	.word	0x00005af0


	//   ....[2]....
        /*0104*/ 	.word	0x00006470


	//   ....[3]....
        /*0108*/ 	.word	0x000078c0


	//   ....[4]....
        /*010c*/ 	.word	0x00008ce0


	//   ....[5]....
        /*0110*/ 	.word	0x0000a0f0


	//----- nvinfo : EIATTR_MBARRIER_INSTR_OFFSETS
	.align		4
.L_45:
        /*0114*/ 	.byte	0x04, 0x39
        /*0116*/ 	.short	(.L_47 - .L_46)


	//   ....[0]....
.L_46:
        /*0118*/ 	.word	0x000005f0
        /*011c*/ 	.word	0x000000ff
        /*0120*/ 	.word	0x00000000
        /*0124*/ 	.short	0x0100
        /*0126*/ 	.byte	0x08
	.zero		1


	//   ....[1]....
        /*0128*/ 	.word	0x00000600
        /*012c*/ 	.word	0x000000ff
        /*0130*/ 	.word	0x00000028
        /*0134*/ 	.short	0x0100
        /*0136*/ 	.byte	0x08
	.zero		1


	//   ....[2]....
        /*0138*/ 	.word	0x00000610
        /*013c*/ 	.word	0x000000ff
        /*0140*/ 	.word	0x00000008
        /*0144*/ 	.short	0x0100
        /*0146*/ 	.byte	0x08
	.zero		1


	//   ....[3]....
        /*0148*/ 	.word	0x00000620
        /*014c*/ 	.word	0x000000ff
        /*0150*/ 	.word	0x00000030
        /*0154*/ 	.short	0x0100
        /*0156*/ 	.byte	0x08
	.zero		1


	//   ....[4]....
        /*0158*/ 	.word	0x00000630
        /*015c*/ 	.word	0x000000ff
        /*0160*/ 	.word	0x00000010
        /*0164*/ 	.short	0x0100
        /*0166*/ 	.byte	0x08
	.zero		1


	//   ....[5]....
        /*0168*/ 	.word	0x00000640
        /*016c*/ 	.word	0x000000ff
        /*0170*/ 	.word	0x00000038
        /*0174*/ 	.short	0x0100
        /*0176*/ 	.byte	0x08
	.zero		1


	//   ....[6]....
        /*0178*/ 	.word	0x00000650
        /*017c*/ 	.word	0x000000ff
        /*0180*/ 	.word	0x00000018
        /*0184*/ 	.short	0x0100
        /*0186*/ 	.byte	0x08
	.zero		1


	//   ....[7]....
        /*0188*/ 	.word	0x00000660
        /*018c*/ 	.word	0x000000ff
        /*0190*/ 	.word	0x00000040
        /*0194*/ 	.short	0x0100
        /*0196*/ 	.byte	0x08
	.zero		1


	//   ....[8]....
        /*0198*/ 	.word	0x00000670
        /*019c*/ 	.word	0x000000ff
        /*01a0*/ 	.word	0x00000020
        /*01a4*/ 	.short	0x0100
        /*01a6*/ 	.byte	0x08
	.zero		1


	//   ....[9]....
        /*01a8*/ 	.word	0x00000680
        /*01ac*/ 	.word	0x000000ff
        /*01b0*/ 	.word	0x00000048
        /*01b4*/ 	.short	0x0100
        /*01b6*/ 	.byte	0x08
	.zero		1


	//   ....[10]....
        /*01b8*/ 	.word	0x000007a0
        /*01bc*/ 	.word	0x000000ff
        /*01c0*/ 	.word	0x00000050
        /*01c4*/ 	.short	0x0100
        /*01c6*/ 	.byte	0x09
	.zero		1


	//   ....[11]....
        /*01c8*/ 	.word	0x000007b0
        /*01cc*/ 	.word	0x000000ff
        /*01d0*/ 	.word	0x00000070
        /*01d4*/ 	.short	0x0100
        /*01d6*/ 	.byte	0x09
	.zero		1


	//   ....[12]....
        /*01d8*/ 	.word	0x000007c0
        /*01dc*/ 	.word	0x000000ff
        /*01e0*/ 	.word	0x00000058
        /*01e4*/ 	.short	0x0100
        /*01e6*/ 	.byte	0x09
	.zero		1


	//   ....[13]....
        /*01e8*/ 	.word	0x000007d0
        /*01ec*/ 	.word	0x000000ff
        /*01f0*/ 	.word	0x00000078
        /*01f4*/ 	.short	0x0100
        /*01f6*/ 	.byte	0x09
	.zero		1


	//   ....[14]....
        /*01f8*/ 	.word	0x000007e0
        /*01fc*/ 	.word	0x000000ff
        /*0200*/ 	.word	0x00000060
        /*0204*/ 	.short	0x0100
        /*0206*/ 	.byte	0x09
	.zero		1


	//   ....[15]....
        /*0208*/ 	.word	0x000007f0
        /*020c*/ 	.word	0x000000ff
        /*0210*/ 	.word	0x00000080
        /*0214*/ 	.short	0x0100
        /*0216*/ 	.byte	0x09
	.zero		1


	//   ....[16]....
        /*0218*/ 	.word	0x00000800
        /*021c*/ 	.word	0x000000ff
        /*0220*/ 	.word	0x00000068
        /*0224*/ 	.short	0x0100
        /*0226*/ 	.byte	0x09
	.zero		1


	//   ....[17]....
        /*0228*/ 	.word	0x00000810
        /*022c*/ 	.word	0x000000ff
        /*0230*/ 	.word	0x00000088
        /*0234*/ 	.short	0x0100
        /*0236*/ 	.byte	0x09
	.zero		1


	//   ....[18]....
        /*0238*/ 	.word	0x000008f0
        /*023c*/ 	.word	0x000000ff
        /*0240*/ 	.word	0x00000090
        /*0244*/ 	.short	0x0100
        /*0246*/ 	.byte	0x08
	.zero		1


	//   ....[19]....
        /*0248*/ 	.word	0x00000900
        /*024c*/ 	.word	0x000000ff
        /*0250*/ 	.word	0x00000098
        /*0254*/ 	.short	0x0100
        /*0256*/ 	.byte	0x08
	.zero		1


	//   ....[20]....
        /*0258*/ 	.word	0x00000a30
        /*025c*/ 	.word	0x000000ff
        /*0260*/ 	.word	0x000000a0
        /*0264*/ 	.short	0x0100
        /*0266*/ 	.byte	0x08
	.zero		1


	//   ....[21]....
        /*0268*/ 	.word	0x00000a40
        /*026c*/ 	.word	0x000000ff
        /*0270*/ 	.word	0x000000b0
        /*0274*/ 	.short	0x0100
        /*0276*/ 	.byte	0x08
	.zero		1


	//   ....[22]....
        /*0278*/ 	.word	0x00000a50
        /*027c*/ 	.word	0x000000ff
        /*0280*/ 	.word	0x000000a8
        /*0284*/ 	.short	0x0100
        /*0286*/ 	.byte	0x08
	.zero		1


	//   ....[23]....
        /*0288*/ 	.word	0x00000a60
        /*028c*/ 	.word	0x000000ff
        /*0290*/ 	.word	0x000000b8
        /*0294*/ 	.short	0x0100
        /*0296*/ 	.byte	0x08
	.zero		1


	//   ....[24]....
        /*0298*/ 	.word	0x00000b80
        /*029c*/ 	.word	0x000000ff
        /*02a0*/ 	.word	0x000000c0
        /*02a4*/ 	.short	0x0100
        /*02a6*/ 	.byte	0x09
	.zero		1


	//   ....[25]....
        /*02a8*/ 	.word	0x00000b90
        /*02ac*/ 	.word	0x000000ff
        /*02b0*/ 	.word	0x000000d0
        /*02b4*/ 	.short	0x0100
        /*02b6*/ 	.byte	0x09
	.zero		1


	//   ....[26]....
        /*02b8*/ 	.word	0x00000ba0
        /*02bc*/ 	.word	0x000000ff
        /*02c0*/ 	.word	0x000000c8
        /*02c4*/ 	.short	0x0100
        /*02c6*/ 	.byte	0x09
	.zero		1


	//   ....[27]....
        /*02c8*/ 	.word	0x00000bb0
        /*02cc*/ 	.word	0x000000ff
        /*02d0*/ 	.word	0x000000d8
        /*02d4*/ 	.short	0x0100
        /*02d6*/ 	.byte	0x09
	.zero		1


	//   ....[28]....
        /*02d8*/ 	.word	0x00000ca0
        /*02dc*/ 	.word	0x000000ff
        /*02e0*/ 	.word	0x000000e0
        /*02e4*/ 	.short	0x0100
        /*02e6*/ 	.byte	0x08
	.zero		1


	//   ....[29]....
        /*02e8*/ 	.word	0x00000cb0
        /*02ec*/ 	.word	0x000000ff
        /*02f0*/ 	.word	0x000000f0
        /*02f4*/ 	.short	0x0100
        /*02f6*/ 	.byte	0x08
	.zero		1


	//   ....[30]....
        /*02f8*/ 	.word	0x00000cc0
        /*02fc*/ 	.word	0x000000ff
        /*0300*/ 	.word	0x000000e8
        /*0304*/ 	.short	0x0100
        /*0306*/ 	.byte	0x08
	.zero		1


	//   ....[31]....
        /*0308*/ 	.word	0x00000cd0
        /*030c*/ 	.word	0x000000ff
        /*0310*/ 	.word	0x000000f8
        /*0314*/ 	.short	0x0100
        /*0316*/ 	.byte	0x08
	.zero		1


	//   ....[32]....
        /*0318*/ 	.word	0x00000dc0
        /*031c*/ 	.word	0x000000ff
        /*0320*/ 	.word	0x00000100
        /*0324*/ 	.short	0x0100
        /*0326*/ 	.byte	0x07
	.zero		1


	//   ....[33]....
        /*0328*/ 	.word	0x000017d0
        /*032c*/ 	.word	0x00000003
        /*0330*/ 	.word	0x000000f0
        /*0334*/ 	.short	0x010a
        /*0336*/ 	.byte	0xff
	.zero		1


	//   ....[34]....
        /*0338*/ 	.word	0x00001800
        /*033c*/ 	.word	0x00000003
        /*0340*/ 	.word	0x000000e0
        /*0344*/ 	.short	0x0101
        /*0346*/ 	.byte	0xff
	.zero		1


	//   ....[35]....
        /*0348*/ 	.word	0x00001900
        /*034c*/ 	.word	0x000000ff
        /*0350*/ 	.word	0x00000028
        /*0354*/ 	.short	0x010a
        /*0356*/ 	.byte	0x08
	.zero		1


	//   ....[36]....
        /*0358*/ 	.word	0x000019c0
        /*035c*/ 	.word	0x000000ff
        /*0360*/ 	.word	0x00000028
        /*0364*/ 	.short	0x010a
        /*0366*/ 	.byte	0x21
	.zero		1


	//   ....[37]....
        /*0368*/ 	.word	0x00001b80
        /*036c*/ 	.word	0x000000ff
        /*0370*/ 	.word	0x00000028
        /*0374*/ 	.short	0x010a
        /*0376*/ 	.byte	0x08
	.zero		1


	//   ....[38]....
        /*0378*/ 	.word	0x00001c60
        /*037c*/ 	.word	0x000000ff
        /*0380*/ 	.word	0x00000098
        /*0384*/ 	.short	0x0101
        /*0386*/ 	.byte	0x06
	.zero		1


	//   ....[39]....
        /*0388*/ 	.word	0x00001c80
        /*038c*/ 	.word	0x000000ff
        /*0390*/ 	.word	0x00000028
        /*0394*/ 	.short	0x010a
        /*0396*/ 	.byte	0x08
	.zero		1


	//   ....[40]....
        /*0398*/ 	.word	0x00001d00
        /*039c*/ 	.word	0x000000ff
        /*03a0*/ 	.word	0x00000028
        /*03a4*/ 	.short	0x010a
        /*03a6*/ 	.byte	0x11
	.zero		1


	//   ....[41]....
        /*03a8*/ 	.word	0x00001e90
        /*03ac*/ 	.word	0x000000ff
        /*03b0*/ 	.word	0x00000028
        /*03b4*/ 	.short	0x010a
        /*03b6*/ 	.byte	0x08
	.zero		1


	//   ....[42]....
        /*03b8*/ 	.word	0x00001fd0
        /*03bc*/ 	.word	0x00000002
        /*03c0*/ 	.word	0x000000a0
        /*03c4*/ 	.short	0x010a
        /*03c6*/ 	.byte	0xff
	.zero		1


	//   ....[43]....
        /*03c8*/ 	.word	0x00002090
        /*03cc*/ 	.word	0x00000002
        /*03d0*/ 	.word	0x00000000
        /*03d4*/ 	.short	0x0101
        /*03d6*/ 	.byte	0xff
	.zero		1


	//   ....[44]....
        /*03d8*/ 	.word	0x000025f0
        /*03dc*/ 	.word	0x000000ff
        /*03e0*/ 	.word	0x00000000
        /*03e4*/ 	.short	0x010a
        /*03e6*/ 	.byte	0x04
	.zero		1


	//   ....[45]....
        /*03e8*/ 	.word	0x00002680
        /*03ec*/ 	.word	0x000000ff
        /*03f0*/ 	.word	0x00000000
        /*03f4*/ 	.short	0x010a
        /*03f6*/ 	.byte	0x04
	.zero		1


	//   ....[46]....
        /*03f8*/ 	.word	0x00002710
        /*03fc*/ 	.word	0x000000ff
        /*0400*/ 	.word	0x00000000
        /*0404*/ 	.short	0x010a
        /*0406*/ 	.byte	0x04
	.zero		1


	//   ....[47]....
        /*0408*/ 	.word	0x000027a0
        /*040c*/ 	.word	0x000000ff
        /*0410*/ 	.word	0x00000000
        /*0414*/ 	.short	0x010a
        /*0416*/ 	.byte	0x04
	.zero		1


	//   ....[48]....
        /*0418*/ 	.word	0x00002840
        /*041c*/ 	.word	0x00000000
        /*0420*/ 	.word	0x00000000
        /*0424*/ 	.short	0x010a
        /*0426*/ 	.byte	0xff
	.zero		1


	//   ....[49]....
        /*0428*/ 	.word	0x00002970
        /*042c*/ 	.word	0x00000000
        /*0430*/ 	.word	0x000000e0
        /*0434*/ 	.short	0x010a
        /*0436*/ 	.byte	0xff
	.zero		1


	//   ....[50]....
        /*0438*/ 	.word	0x000029e0
        /*043c*/ 	.word	0x00000004
        /*0440*/ 	.word	0x00000000
        /*0444*/ 	.short	0x0101
        /*0446*/ 	.byte	0xff
	.zero		1


	//   ....[51]....
        /*0448*/ 	.word	0x00002a00
        /*044c*/ 	.word	0x000000ff
        /*0450*/ 	.word	0x000000b0
        /*0454*/ 	.short	0x010a
        /*0456*/ 	.byte	0x05
	.zero		1


	//   ....[52]....
        /*0458*/ 	.word	0x00002b20
        /*045c*/ 	.word	0x00000000
        /*0460*/ 	.word	0x000000a0
        /*0464*/ 	.short	0x010a
        /*0466*/ 	.byte	0xff
	.zero		1


	//   ....[53]....
        /*0468*/ 	.word	0x00002c20
        /*046c*/ 	.word	0x00000000
        /*0470*/ 	.word	0x00000000
        /*0474*/ 	.short	0x0101
        /*0476*/ 	.byte	0xff
	.zero		1


	//   ....[54]....
        /*0478*/ 	.word	0x00002cb0
        /*047c*/ 	.word	0x000000ff
        /*0480*/ 	.word	0x000000b0
        /*0484*/ 	.short	0x0106
        /*0486*/ 	.byte	0x05
	.zero		1


	//   ....[55]....
        /*0488*/ 	.word	0x00002cd0
        /*048c*/ 	.word	0x000000ff
        /*0490*/ 	.word	0x000000b0
        /*0494*/ 	.short	0x010a
        /*0496*/ 	.byte	0x05
	.zero		1


	//   ....[56]....
        /*0498*/ 	.word	0x00002d60
        /*049c*/ 	.word	0x000000ff
        /*04a0*/ 	.word	0x000000b0
        /*04a4*/ 	.short	0x0106
        /*04a6*/ 	.byte	0x04
	.zero		1


	//   ....[57]....
        /*04a8*/ 	.word	0x00002da0
        /*04ac*/ 	.word	0x00000000
        /*04b0*/ 	.word	0x000000b0
        /*04b4*/ 	.short	0x010a
        /*04b6*/ 	.byte	0xff
	.zero		1


	//   ....[58]....
        /*04b8*/ 	.word	0x00002fe0
        /*04bc*/ 	.word	0x000000ff
        /*04c0*/ 	.word	0x00000008
        /*04c4*/ 	.short	0x010a
        /*04c6*/ 	.byte	0x06
	.zero		1


	//   ....[59]....
        /*04c8*/ 	.word	0x00003000
        /*04cc*/ 	.word	0x000000ff
        /*04d0*/ 	.word	0x00000008
        /*04d4*/ 	.short	0x010a
        /*04d6*/ 	.byte	0x06
	.zero		1


	//   ....[60]....
        /*04d8*/ 	.word	0x00003190
        /*04dc*/ 	.word	0x000000ff
        /*04e0*/ 	.word	0x00000008
        /*04e4*/ 	.short	0x010a
        /*04e6*/ 	.byte	0x06
	.zero		1


	//   ....[61]....
        /*04e8*/ 	.word	0x000031b0
        /*04ec*/ 	.word	0x000000ff
        /*04f0*/ 	.word	0x00000008
        /*04f4*/ 	.short	0x010a
        /*04f6*/ 	.byte	0x06
	.zero		1


	//   ....[62]....
        /*04f8*/ 	.word	0x00003270
        /*04fc*/ 	.word	0x000000ff
        /*0500*/ 	.word	0x00000000
        /*0504*/ 	.short	0x0101
        /*0506*/ 	.byte	0x07
	.zero		1


	//   ....[63]....
        /*0508*/ 	.word	0x000035b0
        /*050c*/ 	.word	0x00000000
        /*0510*/ 	.word	0x000000a0
        /*0514*/ 	.short	0x010a
        /*0516*/ 	.byte	0xff
	.zero		1


	//   ....[64]....
        /*0518*/ 	.word	0x00003670
        /*051c*/ 	.word	0x00000000
        /*0520*/ 	.word	0x00000000
        /*0524*/ 	.short	0x0101
        /*0526*/ 	.byte	0xff
	.zero		1


	//   ....[65]....
        /*0528*/ 	.word	0x00003730
        /*052c*/ 	.word	0x000000ff
        /*0530*/ 	.word	0x00000000
        /*0534*/ 	.short	0x010a
        /*0536*/ 	.byte	0x08
	.zero		1


	//   ....[66]....
        /*0538*/ 	.word	0x00003740
        /*053c*/ 	.word	0x000000ff
        /*0540*/ 	.word	0x000000d0
        /*0544*/ 	.short	0x010a
        /*0546*/ 	.byte	0x09
	.zero		1


	//   ....[67]....
        /*0548*/ 	.word	0x000037f0
        /*054c*/ 	.word	0x000000ff
        /*0550*/ 	.word	0x00000000
        /*0554*/ 	.short	0x010a
        /*0556*/ 	.byte	0x08
	.zero		1


	//   ....[68]....
        /*0558*/ 	.word	0x00003920
        /*055c*/ 	.word	0x000000ff
        /*0560*/ 	.word	0x00000000
        /*0564*/ 	.short	0x010a
        /*0566*/ 	.byte	0x1e
	.zero		1


	//   ....[69]....
        /*0568*/ 	.word	0x00003c20
        /*056c*/ 	.word	0x000000ff
        /*0570*/ 	.word	0x00000000
        /*0574*/ 	.short	0x010a
        /*0576*/ 	.byte	0x05
	.zero		1


	//   ....[70]....
        /*0578*/ 	.word	0x00003cc0
        /*057c*/ 	.word	0x00000000
        /*0580*/ 	.word	0x00000000
        /*0584*/ 	.short	0x010a
        /*0586*/ 	.byte	0xff
	.zero		1


	//   ....[71]....
        /*0588*/ 	.word	0x00003d00
        /*058c*/ 	.word	0x00000000
        /*0590*/ 	.word	0x00000000
        /*0594*/ 	.short	0x010a
        /*0596*/ 	.byte	0xff
	.zero		1


	//   ....[72]....
        /*0598*/ 	.word	0x00003d70
        /*059c*/ 	.word	0x000000ff
        /*05a0*/ 	.word	0x00000000
        /*05a4*/ 	.short	0x0101
        /*05a6*/ 	.byte	0x05
	.zero		1


	//   ....[73]....
        /*05a8*/ 	.word	0x00003db0
        /*05ac*/ 	.word	0x000000ff
        /*05b0*/ 	.word	0x00000100
        /*05b4*/ 	.short	0x010a
        /*05b6*/ 	.byte	0x07
	.zero		1


	//   ....[74]....
        /*05b8*/ 	.word	0x00003e00
        /*05bc*/ 	.word	0x000000ff
        /*05c0*/ 	.word	0x00000000
        /*05c4*/ 	.short	0x0101
        /*05c6*/ 	.byte	0x05
	.zero		1


	//   ....[75]....
        /*05c8*/ 	.word	0x00004250
        /*05cc*/ 	.word	0x00000000
        /*05d0*/ 	.word	0x000000a0
        /*05d4*/ 	.short	0x010a
        /*05d6*/ 	.byte	0xff
	.zero		1


	//   ....[76]....
        /*05d8*/ 	.word	0x00004310
        /*05dc*/ 	.word	0x00000000
        /*05e0*/ 	.word	0x00000000
        /*05e4*/ 	.short	0x0101
        /*05e6*/ 	.byte	0xff
	.zero		1


	//   ....[77]....
        /*05e8*/ 	.word	0x00004630
        /*05ec*/ 	.word	0x000000ff
        /*05f0*/ 	.word	0x00000098
        /*05f4*/ 	.short	0x010a
        /*05f6*/ 	.byte	0x07
	.zero		1


	//   ....[78]....
        /*05f8*/ 	.word	0x00004820
        /*05fc*/ 	.word	0x000000ff
        /*0600*/ 	.word	0x00000070
        /*0604*/ 	.short	0x010a
        /*0606*/ 	.byte	0x07
	.zero		1


	//   ....[79]....
        /*0608*/ 	.word	0x00004990
        /*060c*/ 	.word	0x000000ff
        /*0610*/ 	.word	0x00000050
        /*0614*/ 	.short	0x010b
        /*0616*/ 	.byte	0x07
	.zero		1


	//   ....[80]....
        /*0618*/ 	.word	0x000049a0
        /*061c*/ 	.word	0x000000ff
        /*0620*/ 	.word	0x00000000
        /*0624*/ 	.short	0x0101
        /*0626*/ 	.byte	0x08
	.zero		1


	//   ....[81]....
        /*0628*/ 	.word	0x000049c0
        /*062c*/ 	.word	0x000000ff
        /*0630*/ 	.word	0x00000078
        /*0634*/ 	.short	0x010a
        /*0636*/ 	.byte	0x07
	.zero		1


	//   ....[82]....
        /*0638*/ 	.word	0x00004b20
        /*063c*/ 	.word	0x000000ff
        /*0640*/ 	.word	0x00000058
        /*0644*/ 	.short	0x010b
        /*0646*/ 	.byte	0x07
	.zero		1


	//   ....[83]....
        /*0648*/ 	.word	0x00004b30
        /*064c*/ 	.word	0x000000ff
        /*0650*/ 	.word	0x00000000
        /*0654*/ 	.short	0x0101
        /*0656*/ 	.byte	0x08
	.zero		1


	//   ....[84]....
        /*0658*/ 	.word	0x00004b40
        /*065c*/ 	.word	0x000000ff
        /*0660*/ 	.word	0x00000080
        /*0664*/ 	.short	0x010a
        /*0666*/ 	.byte	0x07
	.zero		1


	//   ....[85]....
        /*0668*/ 	.word	0x00004ce0
        /*066c*/ 	.word	0x000000ff
        /*0670*/ 	.word	0x00000060
        /*0674*/ 	.short	0x010b
        /*0676*/ 	.byte	0x07
	.zero		1


	//   ....[86]....
        /*0678*/ 	.word	0x00004d50
        /*067c*/ 	.word	0x000000ff
        /*0680*/ 	.word	0x00000000
        /*0684*/ 	.short	0x0101
        /*0686*/ 	.byte	0x08
	.zero		1


	//   ....[87]....
        /*0688*/ 	.word	0x00004d80
        /*068c*/ 	.word	0x000000ff
        /*0690*/ 	.word	0x00000088
        /*0694*/ 	.short	0x010a
        /*0696*/ 	.byte	0x07
	.zero		1


	//   ....[88]....
        /*0698*/ 	.word	0x00004f90
        /*069c*/ 	.word	0x000000ff
        /*06a0*/ 	.word	0x00000068
        /*06a4*/ 	.short	0x010b
        /*06a6*/ 	.byte	0x07
	.zero		1


	//   ....[89]....
        /*06a8*/ 	.word	0x00004fb0
        /*06ac*/ 	.word	0x000000ff
        /*06b0*/ 	.word	0x00000000
        /*06b4*/ 	.short	0x0101
        /*06b6*/ 	.byte	0x0d
	.zero		1


	//   ....[90]....
        /*06b8*/ 	.word	0x00004fe0
        /*06bc*/ 	.word	0x000000ff
        /*06c0*/ 	.word	0x00000070
        /*06c4*/ 	.short	0x010a
        /*06c6*/ 	.byte	0x07
	.zero		1


	//   ....[91]....
        /*06c8*/ 	.word	0x00005000
        /*06cc*/ 	.word	0x000000ff
        /*06d0*/ 	.word	0x00000078
        /*06d4*/ 	.short	0x010a
        /*06d6*/ 	.byte	0x07
	.zero		1


	//   ....[92]....
        /*06d8*/ 	.word	0x00005020
        /*06dc*/ 	.word	0x000000ff
        /*06e0*/ 	.word	0x00000080
        /*06e4*/ 	.short	0x010a
        /*06e6*/ 	.byte	0x07
	.zero		1


	//   ....[93]....
        /*06e8*/ 	.word	0x00005060
        /*06ec*/ 	.word	0x00000000
        /*06f0*/ 	.word	0x00000088
        /*06f4*/ 	.short	0x010a
        /*06f6*/ 	.byte	0xff
	.zero		1


	//   ....[94]....
        /*06f8*/ 	.word	0x000053c0
        /*06fc*/ 	.word	0x00000000
        /*0700*/ 	.word	0x000000a0
        /*0704*/ 	.short	0x010a
        /*0706*/ 	.byte	0xff
	.zero		1


	//   ....[95]....
        /*0708*/ 	.word	0x000054d0
        /*070c*/ 	.word	0x00000000
        /*0710*/ 	.word	0x00000000
        /*0714*/ 	.short	0x0101
        /*0716*/ 	.byte	0xff
	.zero		1


	//   ....[96]....
        /*0718*/ 	.word	0x00005f80
        /*071c*/ 	.word	0x000000ff
        /*0720*/ 	.word	0x00000050
        /*0724*/ 	.short	0x010a
        /*0726*/ 	.byte	0x30
	.zero		1


	//   ....[97]....
        /*0728*/ 	.word	0x00006060
        /*072c*/ 	.word	0x000000b7
        /*0730*/ 	.word	0x000000c0
        /*0734*/ 	.short	0x010a
        /*0736*/ 	.byte	0xff
	.zero		1


	//   ....[98]....
        /*0738*/ 	.word	0x00006220
        /*073c*/ 	.word	0x000000ff
        /*0740*/ 	.word	0x00000050
        /*0744*/ 	.short	0x010a
        /*0746*/ 	.byte	0x30
	.zero		1


	//   ....[99]....
        /*0748*/ 	.word	0x00006350
        /*074c*/ 	.word	0x000000b7
        /*0750*/ 	.word	0x000000c0
        /*0754*/ 	.short	0x010a
        /*0756*/ 	.byte	0xff
	.zero		1


	//   ....[100]....
        /*0758*/ 	.word	0x00007560
        /*075c*/ 	.word	0x00000000
        /*0760*/ 	.word	0x00000000
        /*0764*/ 	.short	0x0101
        /*0766*/ 	.byte	0xff
	.zero		1


	//   ....[101]....
        /*0768*/ 	.word	0x00007570
        /*076c*/ 	.word	0x00000003
        /*0770*/ 	.word	0x00000050
        /*0774*/ 	.short	0x010a
        /*0776*/ 	.byte	0xff
	.zero		1


	//   ....[102]....
        /*0778*/ 	.word	0x00007650
        /*077c*/ 	.word	0x00000003
        /*0780*/ 	.word	0x00000050
        /*0784*/ 	.short	0x010a
        /*0786*/ 	.byte	0xff
	.zero		1


	//   ....[103]....
        /*0788*/ 	.word	0x00008980
        /*078c*/ 	.word	0x00000055
        /*0790*/ 	.word	0x00000000
        /*0794*/ 	.short	0x0101
        /*0796*/ 	.byte	0xff
	.zero		1


	//   ....[104]....
        /*0798*/ 	.word	0x000089a0
        /*079c*/ 	.word	0x00000000
        /*07a0*/ 	.word	0x00000050
        /*07a4*/ 	.short	0x010a
        /*07a6*/ 	.byte	0xff
	.zero		1


	//   ....[105]....
        /*07a8*/ 	.word	0x00008a70
        /*07ac*/ 	.word	0x00000000
        /*07b0*/ 	.word	0x00000050
        /*07b4*/ 	.short	0x010a
        /*07b6*/ 	.byte	0xff
	.zero		1


	//   ....[106]....
        /*07b8*/ 	.word	0x00009da0
        /*07bc*/ 	.word	0x00000054
        /*07c0*/ 	.word	0x00000000
        /*07c4*/ 	.short	0x0101
        /*07c6*/ 	.byte	0xff
	.zero		1


	//   ....[107]....
        /*07c8*/ 	.word	0x00009dc0
        /*07cc*/ 	.word	0x00000003
        /*07d0*/ 	.word	0x00000050
        /*07d4*/ 	.short	0x010a
        /*07d6*/ 	.byte	0xff
	.zero		1


	//   ....[108]....
        /*07d8*/ 	.word	0x00009e90
        /*07dc*/ 	.word	0x00000003
        /*07e0*/ 	.word	0x00000050
        /*07e4*/ 	.short	0x010a
        /*07e6*/ 	.byte	0xff
	.zero		1


	//   ....[109]....
        /*07e8*/ 	.word	0x0000a320
        /*07ec*/ 	.word	0x000000b7
        /*07f0*/ 	.word	0x00000000
        /*07f4*/ 	.short	0x0101
        /*07f6*/ 	.byte	0xff
	.zero		1


	//   ....[110]....
        /*07f8*/ 	.word	0x0000b200
        /*07fc*/ 	.word	0x00000000
        /*0800*/ 	.word	0x00000000
        /*0804*/ 	.short	0x0101
        /*0806*/ 	.byte	0xff
	.zero		1


	//   ....[111]....
        /*0808*/ 	.word	0x0000b470
        /*080c*/ 	.word	0x000000ff
        /*0810*/ 	.word	0x00000000
        /*0814*/ 	.short	0x0101
        /*0816*/ 	.byte	0x04
	.zero		1


	//   ....[112]....
        /*0818*/ 	.word	0x0000b490
        /*081c*/ 	.word	0x00000003
        /*0820*/ 	.word	0x000000f0
        /*0824*/ 	.short	0x010a
        /*0826*/ 	.byte	0xff
	.zero		1


	//   ....[113]....
        /*0828*/ 	.word	0x0000b4f0
        /*082c*/ 	.word	0x00000002
        /*0830*/ 	.word	0x00000028
        /*0834*/ 	.short	0x010a
        /*0836*/ 	.byte	0xff
	.zero		1


	//   ....[114]....
        /*0838*/ 	.word	0x0000b550
        /*083c*/ 	.word	0x00000002
        /*0840*/ 	.word	0x00000028
        /*0844*/ 	.short	0x010a
        /*0846*/ 	.byte	0xff
	.zero		1


	//   ....[115]....
        /*0848*/ 	.word	0x0000b5a0
        /*084c*/ 	.word	0x00000002
        /*0850*/ 	.word	0x000000a0
        /*0854*/ 	.short	0x010a
        /*0856*/ 	.byte	0xff
	.zero		1


	//   ....[116]....
        /*0858*/ 	.word	0x0000b600
        /*085c*/ 	.word	0x00000000
        /*0860*/ 	.word	0x00000000
        /*0864*/ 	.short	0x010a
        /*0866*/ 	.byte	0xff
	.zero		1


	//   ....[117]....
        /*0868*/ 	.word	0x0000b660
        /*086c*/ 	.word	0x00000000
        /*0870*/ 	.word	0x00000000
        /*0874*/ 	.short	0x010a
        /*0876*/ 	.byte	0xff
	.zero		1


	//   ....[118]....
        /*0878*/ 	.word	0x0000b6c0
        /*087c*/ 	.word	0x00000000
        /*0880*/ 	.word	0x00000000
        /*0884*/ 	.short	0x010a
        /*0886*/ 	.byte	0xff
	.zero		1


	//   ....[119]....
        /*0888*/ 	.word	0x0000b720
        /*088c*/ 	.word	0x00000000
        /*0890*/ 	.word	0x00000000
        /*0894*/ 	.short	0x010a
        /*0896*/ 	.byte	0xff
	.zero		1


	//   ....[120]....
        /*0898*/ 	.word	0x0000b770
        /*089c*/ 	.word	0x00000000
        /*08a0*/ 	.word	0x000000e0
        /*08a4*/ 	.short	0x010a
        /*08a6*/ 	.byte	0xff
	.zero		1


	//   ....[121]....
        /*08a8*/ 	.word	0x0000b7d0
        /*08ac*/ 	.word	0x00000000
        /*08b0*/ 	.word	0x000000b0
        /*08b4*/ 	.short	0x010a
        /*08b6*/ 	.byte	0xff
	.zero		1


	//   ....[122]....
        /*08b8*/ 	.word	0x0000b820
        /*08bc*/ 	.word	0x00000000
        /*08c0*/ 	.word	0x000000a0
        /*08c4*/ 	.short	0x010a
        /*08c6*/ 	.byte	0xff
	.zero		1


	//   ....[123]....
        /*08c8*/ 	.word	0x0000b880
        /*08cc*/ 	.word	0x00000000
        /*08d0*/ 	.word	0x000000b0
        /*08d4*/ 	.short	0x010a
        /*08d6*/ 	.byte	0xff
	.zero		1


	//   ....[124]....
        /*08d8*/ 	.word	0x0000b8e0
        /*08dc*/ 	.word	0x00000004
        /*08e0*/ 	.word	0x00000008
        /*08e4*/ 	.short	0x010a
        /*08e6*/ 	.byte	0xff
	.zero		1


	//   ....[125]....
        /*08e8*/ 	.word	0x0000b9c0
        /*08ec*/ 	.word	0x00000002
        /*08f0*/ 	.word	0x00000008
        /*08f4*/ 	.short	0x010a
        /*08f6*/ 	.byte	0xff
	.zero		1


	//   ....[126]....
        /*08f8*/ 	.word	0x0000ba10
        /*08fc*/ 	.word	0x00000000
        /*0900*/ 	.word	0x000000a0
        /*0904*/ 	.short	0x010a
        /*0906*/ 	.byte	0xff
	.zero		1


	//   ....[127]....
        /*0908*/ 	.word	0x0000ba70
        /*090c*/ 	.word	0x00000000
        /*0910*/ 	.word	0x000000d0
        /*0914*/ 	.short	0x010a
        /*0916*/ 	.byte	0xff
	.zero		1


	//   ....[128]....
        /*0918*/ 	.word	0x0000bad0
        /*091c*/ 	.word	0x00000000
        /*0920*/ 	.word	0x00000000
        /*0924*/ 	.short	0x010a
        /*0926*/ 	.byte	0xff
	.zero		1


	//   ....[129]....
        /*0928*/ 	.word	0x0000bb30
        /*092c*/ 	.word	0x00000000
        /*0930*/ 	.word	0x00000000
        /*0934*/ 	.short	0x010a
        /*0936*/ 	.byte	0xff
	.zero		1


	//   ....[130]....
        /*0938*/ 	.word	0x0000bb90
        /*093c*/ 	.word	0x00000000
        /*0940*/ 	.word	0x00000100
        /*0944*/ 	.short	0x010a
        /*0946*/ 	.byte	0xff
	.zero		1


	//   ....[131]....
        /*0948*/ 	.word	0x0000bbe0
        /*094c*/ 	.word	0x00000000
        /*0950*/ 	.word	0x000000a0
        /*0954*/ 	.short	0x010a
        /*0956*/ 	.byte	0xff
	.zero		1


	//   ....[132]....
        /*0958*/ 	.word	0x0000bc40
        /*095c*/ 	.word	0x00000000
        /*0960*/ 	.word	0x00000098
        /*0964*/ 	.short	0x010a
        /*0966*/ 	.byte	0xff
	.zero		1


	//   ....[133]....
        /*0968*/ 	.word	0x0000bca0
        /*096c*/ 	.word	0x00000003
        /*0970*/ 	.word	0x00000070
        /*0974*/ 	.short	0x010a
        /*0976*/ 	.byte	0xff
	.zero		1


	//   ....[134]....
        /*0978*/ 	.word	0x0000bd00
        /*097c*/ 	.word	0x00000003
        /*0980*/ 	.word	0x00000078
        /*0984*/ 	.short	0x010a
        /*0986*/ 	.byte	0xff
	.zero		1


	//   ....[135]....
        /*0988*/ 	.word	0x0000bd60
        /*098c*/ 	.word	0x00000003
        /*0990*/ 	.word	0x00000080
        /*0994*/ 	.short	0x010a
        /*0996*/ 	.byte	0xff
	.zero		1


	//   ....[136]....
        /*0998*/ 	.word	0x0000bdc0
        /*099c*/ 	.word	0x00000003
        /*09a0*/ 	.word	0x00000088
        /*09a4*/ 	.short	0x010a
        /*09a6*/ 	.byte	0xff
	.zero		1


	//   ....[137]....
        /*09a8*/ 	.word	0x0000be20
        /*09ac*/ 	.word	0x00000000
        /*09b0*/ 	.word	0x00000070
        /*09b4*/ 	.short	0x010a
        /*09b6*/ 	.byte	0xff
	.zero		1


	//   ....[138]....
        /*09b8*/ 	.word	0x0000be80
        /*09bc*/ 	.word	0x00000000
        /*09c0*/ 	.word	0x00000078
        /*09c4*/ 	.short	0x010a
        /*09c6*/ 	.byte	0xff
	.zero		1


	//   ....[139]....
        /*09c8*/ 	.word	0x0000bee0
        /*09cc*/ 	.word	0x00000000
        /*09d0*/ 	.word	0x00000080
        /*09d4*/ 	.short	0x010a
        /*09d6*/ 	.byte	0xff
	.zero		1


	//   ....[140]....
        /*09d8*/ 	.word	0x0000bf30
        /*09dc*/ 	.word	0x00000000
        /*09e0*/ 	.word	0x000000a0
        /*09e4*/ 	.short	0x010a
        /*09e6*/ 	.byte	0xff
	.zero		1


	//   ....[141]....
        /*09e8*/ 	.word	0x0000bf90
        /*09ec*/ 	.word	0x00000002
        /*09f0*/ 	.word	0x00000050
        /*09f4*/ 	.short	0x010a
        /*09f6*/ 	.byte	0xff
	.zero		1


	//   ....[142]....
        /*09f8*/ 	.word	0x0000bfe0
        /*09fc*/ 	.word	0x000000b7
        /*0a00*/ 	.word	0x000000c0
        /*0a04*/ 	.short	0x010a
        /*0a06*/ 	.byte	0xff
	.zero		1


	//   ....[143]....
        /*0a08*/ 	.word	0x0000c030
        /*0a0c*/ 	.word	0x00000003
        /*0a10*/ 	.word	0x00000050
        /*0a14*/ 	.short	0x010a
        /*0a16*/ 	.byte	0xff
	.zero		1


	//   ....[144]....
        /*0a18*/ 	.word	0x0000c080
        /*0a1c*/ 	.word	0x00000000
        /*0a20*/ 	.word	0x00000050
        /*0a24*/ 	.short	0x010a
        /*0a26*/ 	.byte	0xff
	.zero		1


	//   ....[145]....
        /*0a28*/ 	.word	0x0000c0d0
        /*0a2c*/ 	.word	0x00000003
        /*0a30*/ 	.word	0x00000050
        /*0a34*/ 	.short	0x010a
        /*0a36*/ 	.byte	0xff
	.zero		1


	//----- nvinfo : EIATTR_NUM_MBARRIERS
	.align		4
.L_47:
        /*0a38*/ 	.byte	0x03, 0x38
        /*0a3a*/ 	.short	0x0021


	//----- nvinfo : EIATTR_EXIT_INSTR_OFFSETS
	.align		4
        /*0a3c*/ 	.byte	0x04, 0x1c
        /*0a3e*/ 	.short	(.L_49 - .L_48)


	//   ....[0]....
.L_48:
        /*0a40*/ 	.word	0x00002870


	//   ....[1]....
        /*0a44*/ 	.word	0x00002d70


	//   ....[2]....
        /*0a48*/ 	.word	0x00002dd0


	//   ....[3]....
        /*0a4c*/ 	.word	0x00004030


	//   ....[4]....
        /*0a50*/ 	.word	0x00005090


	//   ....[5]....
        /*0a54*/ 	.word	0x000050d0


	//   ....[6]....
        /*0a58*/ 	.word	0x0000b360


	//   ....[7]....
        /*0a5c*/ 	.word	0x0000b3e0


	//   ....[8]....
        /*0a60*/ 	.word	0x0000b410


	//   ....[9]....
        /*0a64*/ 	.word	0x0000b480


	//----- nvinfo : EIATTR_MAX_THREADS
	.align		4
.L_49:
        /*0a68*/ 	.byte	0x04, 0x05
        /*0a6a*/ 	.short	(.L_51 - .L_50)
.L_50:
        /*0a6c*/ 	.word	0x00000100
        /*0a70*/ 	.word	0x00000001
        /*0a74*/ 	.word	0x00000001


	//----- nvinfo : EIATTR_CRS_STACK_SIZE
	.align		4
.L_51:
        /*0a78*/ 	.byte	0x04, 0x1e
        /*0a7a*/ 	.short	(.L_53 - .L_52)
.L_52:
        /*0a7c*/ 	.word	0x00000000


	//----- nvinfo : EIATTR_CBANK_PARAM_SIZE
	.align		4
.L_53:
        /*0a80*/ 	.byte	0x03, 0x19
        /*0a82*/ 	.short	0x0800


	//----- nvinfo : EIATTR_PARAM_CBANK
	.align		4
        /*0a84*/ 	.byte	0x04, 0x0a
        /*0a86*/ 	.short	(.L_55 - .L_54)
	.align		4
.L_54:
        /*0a88*/ 	.word	index@(.nv.constant0._ZN7cutlass13device_kernelINS_4gemm6kernel13GemmUniversalIN4cute5tupleIJiiiiEEENS1_10collective13CollectiveMmaINS1_35MainloopSm100TmaUmmaWarpSpecializedILi5ELi2ELi2ENS5_IJNS4_1CILi2EEENSA_ILi1EEESC_EEEEENS5_IJNSA_ILi256EEESF_NSA_ILi64EEEEEENS_10bfloat16_tENS5_IJlSC_lEEESI_SJ_NS4_8TiledMMAINS4_8MMA_AtomIJNS4_26SM100_MMA_F16BF16_2x1SM_SSISI_SI_fLi256ELi256ELNS4_4UMMA5MajorE0ELSO_0ELNSN_7ScaleInE0ELSP_0EEEEEENS4_6LayoutINS5_IJSC_SC_SC_EEENS5_IJNSA_ILi0EEESU_SU_EEEEENS5_IJNS4_10UnderscoreESX_SX_EEEEENS4_18SM100_TMA_2SM_LOADENS4_14ComposedLayoutINS4_7SwizzleILi3ELi4ELi3EEENS4_18smem_ptr_flag_bitsILi16EEENSS_INS5_IJNSA_ILi8EEESG_EEENS5_IJSG_SC_EEEEEEEvNS4_8identityES10_S1A_vS1B_EENS_8epilogue10collective18CollectiveEpilogueINS1D_23Sm100TmaWarpSpecializedILi4ELi2ELi64ELb1ELb0EEEJNS5_IJNSA_ILi128EEESF_SG_EEENS5_IJNSS_IS1I_SC_EENSS_ISG_SC_EEEEESI_SJ_SI_SJ_NS1D_6fusion15FusionCallbacksIS1H_NS1N_17LinearCombinationISI_fSI_fLNS_15FloatRoundStyleE2EEES1J_S1M_JEEENS4_5SM1004TMEM4LOAD26SM100_TMEM_LOAD_32dp32b64xENS4_13SM90_TMA_LOADES1A_NS4_39AutoVectorizingCopyWithAssumedAlignmentILi128EEENS4_14SM90_TMA_STOREES1A_S1Z_S1Z_EEEvvEEEEvNT_6ParamsE)
        /*0a8c*/ 	.short	0x0380
        /*0a8e*/ 	.short	0x0800


	//----- nvinfo : EIATTR_SW_WAR
	.align		4
.L_55:
        /*0a90*/ 	.byte	0x04, 0x36
        /*0a92*/ 	.short	(.L_57 - .L_56)
.L_56:
        /*0a94*/ 	.word	0x00000008
.L_57:


//--------------------- .nv.callgraph             --------------------------
	.section	.nv.callgraph,"",@"SHT_CUDA_CALLGRAPH"
	.align	4
	.sectionentsize	8
	.align		4
        /*0000*/ 	.word	0x00000000
	.align		4
        /*0004*/ 	.word	0xffffffff
	.align		4
        /*0008*/ 	.word	index@(_ZN7cutlass13device_kernelINS_4gemm6kernel13GemmUniversalIN4cute5tupleIJiiiiEEENS1_10collective13CollectiveMmaINS1_35MainloopSm100TmaUmmaWarpSpecializedILi5ELi2ELi2ENS5_IJNS4_1CILi2EEENSA_ILi1EEESC_EEEEENS5_IJNSA_ILi256EEESF_NSA_ILi64EEEEEENS_10bfloat16_tENS5_IJlSC_lEEESI_SJ_NS4_8TiledMMAINS4_8MMA_AtomIJNS4_26SM100_MMA_F16BF16_2x1SM_SSISI_SI_fLi256ELi256ELNS4_4UMMA5MajorE0ELSO_0ELNSN_7ScaleInE0ELSP_0EEEEEENS4_6LayoutINS5_IJSC_SC_SC_EEENS5_IJNSA_ILi0EEESU_SU_EEEEENS5_IJNS4_10UnderscoreESX_SX_EEEEENS4_18SM100_TMA_2SM_LOADENS4_14ComposedLayoutINS4_7SwizzleILi3ELi4ELi3EEENS4_18smem_ptr_flag_bitsILi16EEENSS_INS5_IJNSA_ILi8EEESG_EEENS5_IJSG_SC_EEEEEEEvNS4_8identityES10_S1A_vS1B_EENS_8epilogue10collective18CollectiveEpilogueINS1D_23Sm100TmaWarpSpecializedILi4ELi2ELi64ELb1ELb0EEEJNS5_IJNSA_ILi128EEESF_SG_EEENS5_IJNSS_IS1I_SC_EENSS_ISG_SC_EEEEESI_SJ_SI_SJ_NS1D_6fusion15FusionCallbacksIS1H_NS1N_17LinearCombinationISI_fSI_fLNS_15FloatRoundStyleE2EEES1J_S1M_JEEENS4_5SM1004TMEM4LOAD26SM100_TMEM_LOAD_32dp32b64xENS4_13SM90_TMA_LOADES1A_NS4_39AutoVectorizingCopyWithAssumedAlignmentILi128EEENS4_14SM90_TMA_STOREES1A_S1Z_S1Z_EEEvvEEEEvNT_6ParamsE)
	.align		4
        /*000c*/ 	.word	index@(__assertfail)
	.align		4
        /*0010*/ 	.word	0x00000000
	.align		4
        /*0014*/ 	.word	0xfffffffe
	.align		4
        /*0018*/ 	.word	0x00000000
	.align		4
        /*001c*/ 	.word	0xfffffffd
	.align		4
        /*0020*/ 	.word	0x00000000
	.align		4
        /*0024*/ 	.word	0xfffffffc


//--------------------- .nv.constant4             --------------------------
	.section	.nv.constant4,"a",@progbits
	.align	8
	.align		8
.nv.constant4:
        /*0000*/ 	.dword	__assertfail
	.align		8
        /*0008*/ 	.dword	__unnamed_1
	.align		8
        /*0010*/ 	.dword	__unnamed_2
	.align		8
        /*0018*/ 	.dword	_ZN40_INTERNAL_061680f7_4_k_cu_4e7e6c93_252974cuda3std3__45__cpo5beginE
	.align		8
        /*0020*/ 	.dword	_ZN40_INTERNAL_061680f7_4_k_cu_4e7e6c93_252974cuda3std3__45__cpo3endE
	.align		8
        /*0028*/ 	.dword	_ZN40_INTERNAL_061680f7_4_k_cu_4e7e6c93_252974cuda3std3__45__cpo6cbeginE
	.align		8
        /*0030*/ 	.dword	_ZN40_INTERNAL_061680f7_4_k_cu_4e7e6c93_252974cuda3std3__45__cpo4cendE
	.align		8
        /*0038*/ 	.dword	_ZN40_INTERNAL_061680f7_4_k_cu_4e7e6c93_252974cuda3std3__442_GLOBAL__N__061680f7_4_k_cu_4e7e6c93_252976ignoreE
	.align		8
        /*0040*/ 	.dword	_ZN40_INTERNAL_061680f7_4_k_cu_4e7e6c93_252974cuda3std3__419piecewise_constructE
	.align		8
        /*0048*/ 	.dword	_ZN40_INTERNAL_061680f7_4_k_cu_4e7e6c93_252974cuda3std3__48in_placeE
	.align		8
        /*0050*/ 	.dword	_ZN40_INTERNAL_061680f7_4_k_cu_4e7e6c93_252974cuda3std6ranges3__45__cpo4swapE
	.align		8
        /*0058*/ 	.dword	_ZN40_INTERNAL_061680f7_4_k_cu_4e7e6c93_252974cuda3std6ranges3__45__cpo9iter_moveE
	.align		8
        /*0060*/ 	.dword	_ZN40_INTERNAL_061680f7_4_k_cu_4e7e6c93_252974cute7productE
	.align		8
        /*0068*/ 	.dword	_ZN40_INTERNAL_061680f7_4_k_cu_4e7e6c93_252974cute1_E
	.align		8
        /*0070*/ 	.dword	$str$25
	.align		8
        /*0078*/ 	.dword	$str$26
	.align		8
        /*0080*/ 	.dword	$str$27
	.align		8
        /*0088*/ 	.dword	$str$28


//--------------------- .text._ZN7cutlass13device_kernelINS_4gemm6kernel13GemmUniversalIN4cute5tupleIJiiiiEEENS1_10collective13CollectiveMmaINS1_35MainloopSm100TmaUmmaWarpSpecializedILi5ELi2ELi2ENS5_IJNS4_1CILi2EEENSA_ILi1EEESC_EEEEENS5_IJNSA_ILi256EEESF_NSA_ILi64EEEEEENS_10bfloat16_tENS5_IJlSC_lEEESI_SJ_NS4_8TiledMMAINS4_8MMA_AtomIJNS4_26SM100_MMA_F16BF16_2x1SM_SSISI_SI_fLi256ELi256ELNS4_4UMMA5MajorE0ELSO_0ELNSN_7ScaleInE0ELSP_0EEEEEENS4_6LayoutINS5_IJSC_SC_SC_EEENS5_IJNSA_ILi0EEESU_SU_EEEEENS5_IJNS4_10UnderscoreESX_SX_EEEEENS4_18SM100_TMA_2SM_LOADENS4_14ComposedLayoutINS4_7SwizzleILi3ELi4ELi3EEENS4_18smem_ptr_flag_bitsILi16EEENSS_INS5_IJNSA_ILi8EEESG_EEENS5_IJSG_SC_EEEEEEEvNS4_8identityES10_S1A_vS1B_EENS_8epilogue10collective18CollectiveEpilogueINS1D_23Sm100TmaWarpSpecializedILi4ELi2ELi64ELb1ELb0EEEJNS5_IJNSA_ILi128EEESF_SG_EEENS5_IJNSS_IS1I_SC_EENSS_ISG_SC_EEEEESI_SJ_SI_SJ_NS1D_6fusion15FusionCallbacksIS1H_NS1N_17LinearCombinationISI_fSI_fLNS_15FloatRoundStyleE2EEES1J_S1M_JEEENS4_5SM1004TMEM4LOAD26SM100_TMEM_LOAD_32dp32b64xENS4_13SM90_TMA_LOADES1A_NS4_39AutoVectorizingCopyWithAssumedAlignmentILi128EEENS4_14SM90_TMA_STOREES1A_S1Z_S1Z_EEEvvEEEEvNT_6ParamsE --------------------------
	.section	.text._ZN7cutlass13device_kernelINS_4gemm6kernel13GemmUniversalIN4cute5tupleIJiiiiEEENS1_10collective13CollectiveMmaINS1_35MainloopSm100TmaUmmaWarpSpecializedILi5ELi2ELi2ENS5_IJNS4_1CILi2EEENSA_ILi1EEESC_EEEEENS5_IJNSA_ILi256EEESF_NSA_ILi64EEEEEENS_10bfloat16_tENS5_IJlSC_lEEESI_SJ_NS4_8TiledMMAINS4_8MMA_AtomIJNS4_26SM100_MMA_F16BF16_2x1SM_SSISI_SI_fLi256ELi256ELNS4_4UMMA5MajorE0ELSO_0ELNSN_7ScaleInE0ELSP_0EEEEEENS4_6LayoutINS5_IJSC_SC_SC_EEENS5_IJNSA_ILi0EEESU_SU_EEEEENS5_IJNS4_10UnderscoreESX_SX_EEEEENS4_18SM100_TMA_2SM_LOADENS4_14ComposedLayoutINS4_7SwizzleILi3ELi4ELi3EEENS4_18smem_ptr_flag_bitsILi16EEENSS_INS5_IJNSA_ILi8EEESG_EEENS5_IJSG_SC_EEEEEEEvNS4_8identityES10_S1A_vS1B_EENS_8epilogue10collective18CollectiveEpilogueINS1D_23Sm100TmaWarpSpecializedILi4ELi2ELi64ELb1ELb0EEEJNS5_IJNSA_ILi128EEESF_SG_EEENS5_IJNSS_IS1I_SC_EENSS_ISG_SC_EEEEESI_SJ_SI_SJ_NS1D_6fusion15FusionCallbacksIS1H_NS1N_17LinearCombinationISI_fSI_fLNS_15FloatRoundStyleE2EEES1J_S1M_JEEENS4_5SM1004TMEM4LOAD26SM100_TMEM_LOAD_32dp32b64xENS4_13SM90_TMA_LOADES1A_NS4_39AutoVectorizingCopyWithAssumedAlignmentILi128EEENS4_14SM90_TMA_STOREES1A_S1Z_S1Z_EEEvvEEEEvNT_6ParamsE,"ax",@progbits
	.align	128
.text._ZN7cutlass13device_kernelINS_4gemm6kernel13GemmUniversalIN4cute5tupleIJiiiiEEENS1_10collective13CollectiveMmaINS1_35MainloopSm100TmaUmmaWarpSpecializedILi5ELi2ELi2ENS5_IJNS4_1CILi2EEENSA_ILi1EEESC_EEEEENS5_IJNSA_ILi256EEESF_NSA_ILi64EEEEEENS_10bfloat16_tENS5_IJlSC_lEEESI_SJ_NS4_8TiledMMAINS4_8MMA_AtomIJNS4_26SM100_MMA_F16BF16_2x1SM_SSISI_SI_fLi256ELi256ELNS4_4UMMA5MajorE0ELSO_0ELNSN_7ScaleInE0ELSP_0EEEEEENS4_6LayoutINS5_IJSC_SC_SC_EEENS5_IJNSA_ILi0EEESU_SU_EEEEENS5_IJNS4_10UnderscoreESX_SX_EEEEENS4_18SM100_TMA_2SM_LOADENS4_14ComposedLayoutINS4_7SwizzleILi3ELi4ELi3EEENS4_18smem_ptr_flag_bitsILi16EEENSS_INS5_IJNSA_ILi8EEESG_EEENS5_IJSG_SC_EEEEEEEvNS4_8identityES10_S1A_vS1B_EENS_8epilogue10collective18CollectiveEpilogueINS1D_23Sm100TmaWarpSpecializedILi4ELi2ELi64ELb1ELb0EEEJNS5_IJNSA_ILi128EEESF_SG_EEENS5_IJNSS_IS1I_SC_EENSS_ISG_SC_EEEEESI_SJ_SI_SJ_NS1D_6fusion15FusionCallbacksIS1H_NS1N_17LinearCombinationISI_fSI_fLNS_15FloatRoundStyleE2EEES1J_S1M_JEEENS4_5SM1004TMEM4LOAD26SM100_TMEM_LOAD_32dp32b64xENS4_13SM90_TMA_LOADES1A_NS4_39AutoVectorizingCopyWithAssumedAlignmentILi128EEENS4_14SM90_TMA_STOREES1A_S1Z_S1Z_EEEvvEEEEvNT_6ParamsE:
        .type           _ZN7cutlass13device_kernelINS_4gemm6kernel13GemmUniversalIN4cute5tupleIJiiiiEEENS1_10collective13CollectiveMmaINS1_35MainloopSm100TmaUmmaWarpSpecializedILi5ELi2ELi2ENS5_IJNS4_1CILi2EEENSA_ILi1EEESC_EEEEENS5_IJNSA_ILi256EEESF_NSA_ILi64EEEEEENS_10bfloat16_tENS5_IJlSC_lEEESI_SJ_NS4_8TiledMMAINS4_8MMA_AtomIJNS4_26SM100_MMA_F16BF16_2x1SM_SSISI_SI_fLi256ELi256ELNS4_4UMMA5MajorE0ELSO_0ELNSN_7ScaleInE0ELSP_0EEEEEENS4_6LayoutINS5_IJSC_SC_SC_EEENS5_IJNSA_ILi0EEESU_SU_EEEEENS5_IJNS4_10UnderscoreESX_SX_EEEEENS4_18SM100_TMA_2SM_LOADENS4_14ComposedLayoutINS4_7SwizzleILi3ELi4ELi3EEENS4_18smem_ptr_flag_bitsILi16EEENSS_INS5_IJNSA_ILi8EEESG_EEENS5_IJSG_SC_EEEEEEEvNS4_8identityES10_S1A_vS1B_EENS_8epilogue10collective18CollectiveEpilogueINS1D_23Sm100TmaWarpSpecializedILi4ELi2ELi64ELb1ELb0EEEJNS5_IJNSA_ILi128EEESF_SG_EEENS5_IJNSS_IS1I_SC_EENSS_ISG_SC_EEEEESI_SJ_SI_SJ_NS1D_6fusion15FusionCallbacksIS1H_NS1N_17LinearCombinationISI_fSI_fLNS_15FloatRoundStyleE2EEES1J_S1M_JEEENS4_5SM1004TMEM4LOAD26SM100_TMEM_LOAD_32dp32b64xENS4_13SM90_TMA_LOADES1A_NS4_39AutoVectorizingCopyWithAssumedAlignmentILi128EEENS4_14SM90_TMA_STOREES1A_S1Z_S1Z_EEEvvEEEEvNT_6ParamsE,@function
        .size           _ZN7cutlass13device_kernelINS_4gemm6kernel13GemmUniversalIN4cute5tupleIJiiiiEEENS1_10collective13CollectiveMmaINS1_35MainloopSm100TmaUmmaWarpSpecializedILi5ELi2ELi2ENS5_IJNS4_1CILi2EEENSA_ILi1EEESC_EEEEENS5_IJNSA_ILi256EEESF_NSA_ILi64EEEEEENS_10bfloat16_tENS5_IJlSC_lEEESI_SJ_NS4_8TiledMMAINS4_8MMA_AtomIJNS4_26SM100_MMA_F16BF16_2x1SM_SSISI_SI_fLi256ELi256ELNS4_4UMMA5MajorE0ELSO_0ELNSN_7ScaleInE0ELSP_0EEEEEENS4_6LayoutINS5_IJSC_SC_SC_EEENS5_IJNSA_ILi0EEESU_SU_EEEEENS5_IJNS4_10UnderscoreESX_SX_EEEEENS4_18SM100_TMA_2SM_LOADENS4_14ComposedLayoutINS4_7SwizzleILi3ELi4ELi3EEENS4_18smem_ptr_flag_bitsILi16EEENSS_INS5_IJNSA_ILi8EEESG_EEENS5_IJSG_SC_EEEEEEEvNS4_8identityES10_S1A_vS1B_EENS_8epilogue10collective18CollectiveEpilogueINS1D_23Sm100TmaWarpSpecializedILi4ELi2ELi64ELb1ELb0EEEJNS5_IJNSA_ILi128EEESF_SG_EEENS5_IJNSS_IS1I_SC_EENSS_ISG_SC_EEEEESI_SJ_SI_SJ_NS1D_6fusion15FusionCallbacksIS1H_NS1N_17LinearCombinationISI_fSI_fLNS_15FloatRoundStyleE2EEES1J_S1M_JEEENS4_5SM1004TMEM4LOAD26SM100_TMEM_LOAD_32dp32b64xENS4_13SM90_TMA_LOADES1A_NS4_39AutoVectorizingCopyWithAssumedAlignmentILi128EEENS4_14SM90_TMA_STOREES1A_S1Z_S1Z_EEEvvEEEEvNT_6ParamsE,(.L_x_194 - _ZN7cutlass13device_kernelINS_4gemm6kernel13GemmUniversalIN4cute5tupleIJiiiiEEENS1_10collective13CollectiveMmaINS1_35MainloopSm100TmaUmmaWarpSpecializedILi5ELi2ELi2ENS5_IJNS4_1CILi2EEENSA_ILi1EEESC_EEEEENS5_IJNSA_ILi256EEESF_NSA_ILi64EEEEEENS_10bfloat16_tENS5_IJlSC_lEEESI_SJ_NS4_8TiledMMAINS4_8MMA_AtomIJNS4_26SM100_MMA_F16BF16_2x1SM_SSISI_SI_fLi256ELi256ELNS4_4UMMA5MajorE0ELSO_0ELNSN_7ScaleInE0ELSP_0EEEEEENS4_6LayoutINS5_IJSC_SC_SC_EEENS5_IJNSA_ILi0EEESU_SU_EEEEENS5_IJNS4_10UnderscoreESX_SX_EEEEENS4_18SM100_TMA_2SM_LOADENS4_14ComposedLayoutINS4_7SwizzleILi3ELi4ELi3EEENS4_18smem_ptr_flag_bitsILi16EEENSS_INS5_IJNSA_ILi8EEESG_EEENS5_IJSG_SC_EEEEEEEvNS4_8identityES10_S1A_vS1B_EENS_8epilogue10collective18CollectiveEpilogueINS1D_23Sm100TmaWarpSpecializedILi4ELi2ELi64ELb1ELb0EEEJNS5_IJNSA_ILi128EEESF_SG_EEENS5_IJNSS_IS1I_SC_EENSS_ISG_SC_EEEEESI_SJ_SI_SJ_NS1D_6fusion15FusionCallbacksIS1H_NS1N_17LinearCombinationISI_fSI_fLNS_15FloatRoundStyleE2EEES1J_S1M_JEEENS4_5SM1004TMEM4LOAD26SM100_TMEM_LOAD_32dp32b64xENS4_13SM90_TMA_LOADES1A_NS4_39AutoVectorizingCopyWithAssumedAlignmentILi128EEENS4_14SM90_TMA_STOREES1A_S1Z_S1Z_EEEvvEEEEvNT_6ParamsE)
        .other          _ZN7cutlass13device_kernelINS_4gemm6kernel13GemmUniversalIN4cute5tupleIJiiiiEEENS1_10collective13CollectiveMmaINS1_35MainloopSm100TmaUmmaWarpSpecializedILi5ELi2ELi2ENS5_IJNS4_1CILi2EEENSA_ILi1EEESC_EEEEENS5_IJNSA_ILi256EEESF_NSA_ILi64EEEEEENS_10bfloat16_tENS5_IJlSC_lEEESI_SJ_NS4_8TiledMMAINS4_8MMA_AtomIJNS4_26SM100_MMA_F16BF16_2x1SM_SSISI_SI_fLi256ELi256ELNS4_4UMMA5MajorE0ELSO_0ELNSN_7ScaleInE0ELSP_0EEEEEENS4_6LayoutINS5_IJSC_SC_SC_EEENS5_IJNSA_ILi0EEESU_SU_EEEEENS5_IJNS4_10UnderscoreESX_SX_EEEEENS4_18SM100_TMA_2SM_LOADENS4_14ComposedLayoutINS4_7SwizzleILi3ELi4ELi3EEENS4_18smem_ptr_flag_bitsILi16EEENSS_INS5_IJNSA_ILi8EEESG_EEENS5_IJSG_SC_EEEEEEEvNS4_8identityES10_S1A_vS1B_EENS_8epilogue10collective18CollectiveEpilogueINS1D_23Sm100TmaWarpSpecializedILi4ELi2ELi64ELb1ELb0EEEJNS5_IJNSA_ILi128EEESF_SG_EEENS5_IJNSS_IS1I_SC_EENSS_ISG_SC_EEEEESI_SJ_SI_SJ_NS1D_6fusion15FusionCallbacksIS1H_NS1N_17LinearCombinationISI_fSI_fLNS_15FloatRoundStyleE2EEES1J_S1M_JEEENS4_5SM1004TMEM4LOAD26SM100_TMEM_LOAD_32dp32b64xENS4_13SM90_TMA_LOADES1A_NS4_39AutoVectorizingCopyWithAssumedAlignmentILi128EEENS4_14SM90_TMA_STOREES1A_S1Z_S1Z_EEEvvEEEEvNT_6ParamsE,@"STO_CUDA_ENTRY STV_DEFAULT"
_ZN7cutlass13device_kernelINS_4gemm6kernel13GemmUniversalIN4cute5tupleIJiiiiEEENS1_10collective13CollectiveMmaINS1_35MainloopSm100TmaUmmaWarpSpecializedILi5ELi2ELi2ENS5_IJNS4_1CILi2EEENSA_ILi1EEESC_EEEEENS5_IJNSA_ILi256EEESF_NSA_ILi64EEEEEENS_10bfloat16_tENS5_IJlSC_lEEESI_SJ_NS4_8TiledMMAINS4_8MMA_AtomIJNS4_26SM100_MMA_F16BF16_2x1SM_SSISI_SI_fLi256ELi256ELNS4_4UMMA5MajorE0ELSO_0ELNSN_7ScaleInE0ELSP_0EEEEEENS4_6LayoutINS5_IJSC_SC_SC_EEENS5_IJNSA_ILi0EEESU_SU_EEEEENS5_IJNS4_10UnderscoreESX_SX_EEEEENS4_18SM100_TMA_2SM_LOADENS4_14ComposedLayoutINS4_7SwizzleILi3ELi4ELi3EEENS4_18smem_ptr_flag_bitsILi16EEENSS_INS5_IJNSA_ILi8EEESG_EEENS5_IJSG_SC_EEEEEEEvNS4_8identityES10_S1A_vS1B_EENS_8epilogue10collective18CollectiveEpilogueINS1D_23Sm100TmaWarpSpecializedILi4ELi2ELi64ELb1ELb0EEEJNS5_IJNSA_ILi128EEESF_SG_EEENS5_IJNSS_IS1I_SC_EENSS_ISG_SC_EEEEESI_SJ_SI_SJ_NS1D_6fusion15FusionCallbacksIS1H_NS1N_17LinearCombinationISI_fSI_fLNS_15FloatRoundStyleE2EEES1J_S1M_JEEENS4_5SM1004TMEM4LOAD26SM100_TMEM_LOAD_32dp32b64xENS4_13SM90_TMA_LOADES1A_NS4_39AutoVectorizingCopyWithAssumedAlignmentILi128EEENS4_14SM90_TMA_STOREES1A_S1Z_S1Z_EEEvvEEEEvNT_6ParamsE:
[----:B------:R-:W1:Y:S01]  /*0000*/  LDC R1, c[0x0][0x37c] ;  /* 0x0000df00ff017b82 */ /* 0x000e620000000800 */
[----:B------:R-:W2:Y:S01]  /*0010*/  S2R R170, SR_TID.X ;  /* 0x0000000000aa7919 */ /* 0x000ea20000002100 */
[----:B------:R-:W3:Y:S06]  /*0020*/  LDCU.64 UR6, c[0x0][0x890] ;  /* 0x00011200ff0677ac */ /* 0x000eec0008000a00 */
[----:B------:R-:W4:Y:S01]  /*0030*/  S2UR UR37, SR_CgaCtaId ;  /* 0x00000000002579c3 */ /* 0x000f220000008800 */
[----:B------:R-:W-:Y:S02]  /*0040*/  PRMT R155, RZ, 0x7610, R155 ;  /* 0x00007610ff9b7816 */ /* 0x000fe4000000009b */
[----:B------:R-:W-:Y:S01]  /*0050*/  ELECT P1, URZ, PT ;  /* 0x0000000000ff782f */ /* 0x000fe20003820000 */
[----:B------:R-:W1:Y:S01]  /*0060*/  LDCU.64 UR46, c[0x0][0x358] ;  /* 0x00006b00ff2e77ac */ /* 0x000e620008000a00 */
[----:B---3--:R-:W-:-:S04]  /*0070*/  UISETP.NE.U32.AND UP0, UPT, UR6, URZ, UPT ;  /* 0x000000ff0600728c */ /* 0x008fc8000bf05070 */
[----:B------:R-:W-:Y:S02]  /*0080*/  UISETP.NE.AND.EX UP0, UPT, UR7, URZ, UPT, UP0 ;  /* 0x000000ff0700728c */ /* 0x000fe4000bf05300 */
[----:B----4-:R-:W-:Y:S02]  /*0090*/  ULOP3.LUT UR5, UR37, 0x1, URZ, 0xc0, !UPT ;  /* 0x0000000125057892 */ /* 0x010fe4000f8ec0ff */
[----:B------:R-:W-:Y:S01]  /*00a0*/  ULOP3.LUT UR4, UR37, 0x1, URZ, 0x3c, !UPT ;  /* 0x0000000125047892 */ /* 0x000fe2000f8e3cff */
[----:B--2---:R-:W-:-:S05]  /*00b0*/  SHF.R.U32.HI R162, RZ, 0x5, R170 ;  /* 0x00000005ffa27819 */ /* 0x004fca00000116aa */
[----:B------:R-:W2:Y:S02]  /*00c0*/  SHFL.IDX PT, R0, R162, RZ, 0x1f ;  /* 0x00001fffa2007589 */ /* 0x000ea400000e0000 */
[----:B--2---:R-:W-:Y:S01]  /*00d0*/  R2UR UR10, R0 ;  /* 0x00000000000a72ca */ /* 0x004fe200000e0000 */
[----:B-1----:R-:W-:-:S14]  /*00e0*/  BRA.U UP0, `(.L_x_0) ;  /* 0x00000001002c7547 */ /* 0x002fdc000b800000 */
[----:B------:R-:W1:Y:S02]  /*00f0*/  LDCU.64 UR8, c[0x0][0x888] ;  /* 0x00011100ff0877ac */ /* 0x000e640008000a00 */
[----:B-1----:R-:W-:-:S04]  /*0100*/  UISETP.NE.U32.AND UP0, UPT, UR8, URZ, UPT ;  /* 0x000000ff0800728c */ /* 0x002fc8000bf05070 */
[----:B------:R-:W-:-:S09]  /*0110*/  UISETP.NE.AND.EX UP0, UPT, UR9, URZ, UPT, UP0 ;  /* 0x000000ff0900728c */ /* 0x000fd2000bf05300 */
[----:B------:R-:W-:Y:S05]  /*0120*/  BRA.U !UP0, `(.L_x_1) ;  /* 0x0000000108107547 */ /* 0x000fea000b800000 */
[----:B------:R-:W1:Y:S02]  /*0130*/  LDC.64 R2, c[0x0][0x888] ;  /* 0x00022200ff027b82 */ /* 0x000e640000000a00 */
[----:B-1----:R1:W5:Y:S01]  /*0140*/  LDG.E R81, desc[UR46][R2.64] ;  /* 0x0000002e02517981 */ /* 0x002362000c1e1900 */
[----:B------:R-:W-:Y:S01]  /*0150*/  HFMA2 R155, -RZ, RZ, 0, 5.9604644775390625e-08 ;  /* 0x00000001ff9b7431 */ /* 0x000fe200000001ff */
[----:B------:R-:W-:Y:S05]  /*0160*/  BRA `(.L_x_0) ;  /* 0x00000000000c7947 */ /* 0x000fea0003800000 */
.L_x_1:
[----:B------:R-:W1:Y:S01]  /*0170*/  LDCU UR8, c[0x0][0x880] ;  /* 0x00011000ff0877ac */ /* 0x000e620008000800 */
[----:B------:R-:W-:Y:S01]  /*0180*/  HFMA2 R155, -RZ, RZ, 0, 5.9604644775390625e-08 ;  /* 0x00000001ff9b7431 */ /* 0x000fe200000001ff */
[----:B-1----:R-:W-:-:S07]  /*0190*/  MOV R81, UR8 ;  /* 0x0000000800517c02 */ /* 0x002fce0008000f00 */
.L_x_0:
[----:B------:R-:W2:Y:S02]  /*01a0*/  LDCU.64 UR8, c[0x0][0x8b0] ;  /* 0x00011600ff0877ac */ /* 0x000ea40008000a00 */
[----:B--2---:R-:W-:-:S04]  /*01b0*/  UISETP.NE.U32.AND UP0, UPT, UR8, URZ, UPT ;  /* 0x000000ff0800728c */ /* 0x004fc8000bf05070 */
[----:B------:R-:W-:-:S09]  /*01c0*/  UISETP.NE.AND.EX UP0, UPT, UR9, URZ, UPT, UP0 ;  /* 0x000000ff0900728c */ /* 0x000fd2000bf05300 */
[----:B------:R-:W-:Y:S05]  /*01d0*/  BRA.U UP0, `(.L_x_2) ;  /* 0x0000000100247547 */ /* 0x000fea000b800000 */
[----:B------:R-:W2:Y:S02]  /*01e0*/  LDCU.64 UR8, c[0x0][0x8a8] ;  /* 0x00011500ff0877ac */ /* 0x000ea40008000a00 */
[----:B--2---:R-:W-:-:S04]  /*01f0*/  UISETP.NE.U32.AND UP0, UPT, UR8, URZ, UPT ;  /* 0x000000ff0800728c */ /* 0x004fc8000bf05070 */
[----:B------:R-:W-:-:S09]  /*0200*/  UISETP.NE.AND.EX UP0, UPT, UR9, URZ, UPT, UP0 ;  /* 0x000000ff0900728c */ /* 0x000fd2000bf05300 */
[----:B------:R-:W-:Y:S05]  /*0210*/  BRA.U !UP0, `(.L_x_3) ;  /* 0x00000001080c7547 */ /* 0x000fea000b800000 */
[----:B------:R-:W2:Y:S02]  /*0220*/  LDC.64 R78, c[0x0][0x8a8] ;  /* 0x00022a00ff4e7b82 */ /* 0x000ea40000000a00 */
[----:B--2---:R2:W5:Y:S01]  /*0230*/  LDG.E R78, desc[UR46][R78.64] ;  /* 0x0000002e4e4e7981 */ /* 0x004562000c1e1900 */
[----:B------:R-:W-:Y:S05]  /*0240*/  BRA `(.L_x_2) ;  /* 0x0000000000087947 */ /* 0x000fea0003800000 */
.L_x_3:
[----:B------:R-:W2:Y:S02]  /*0250*/  LDCU UR8, c[0x0][0x8a0] ;  /* 0x00011400ff0877ac */ /* 0x000ea40008000800 */
[----:B--2---:R-:W-:Y:S02]  /*0260*/  MOV R78, UR8 ;  /* 0x00000008004e7c02 */ /* 0x004fe40008000f00 */
.L_x_2:
[----:B------:R-:W-:Y:S01]  /*0270*/  IMAD.U32 R0, RZ, RZ, UR10 ;  /* 0x0000000aff007e24 */ /* 0x000fe2000f8e00ff */
[----:B------:R-:W-:Y:S04]  /*0280*/  BSSY.RECONVERGENT B0, `(.L_x_4) ;  /* 0x000000c000007945 */ /* 0x000fe80003800200 */
[C---:B------:R-:W-:Y:S02]  /*0290*/  ISETP.NE.OR P2, PT, R0.reuse, 0x1, !P1 ;  /* 0x000000010000780c */ /* 0x040fe40004f45670 */
[----:B------:R-:W-:-:S11]  /*02a0*/  ISETP.NE.OR P0, PT, R0, 0x3, !P1 ;  /* 0x000000030000780c */ /* 0x000fd60004f05670 */
[----:B------:R-:W-:Y:S05]  /*02b0*/  @P2 BRA `(.L_x_5) ;  /* 0x0000000000202947 */ /* 0x000fea0003800000 */
[----:B------:R-:W3:Y:S02]  /*02c0*/  LDCU.64 UR8, c[0x0][0x348] ;  /* 0x00006900ff0877ac */ /* 0x000ee40008000a00 */
[----:B---3--:R-:W-:Y:S02]  /*02d0*/  UIADD3 UR12, UP1, UPT, UR8, 0x80, URZ ;  /* 0x00000080080c7890 */ /* 0x008fe4000ff3e0ff */
[----:B------:R-:W-:Y:S02]  /*02e0*/  UIADD3 UR8, UP0, UPT, UR8, 0x180, URZ ;  /* 0x0000018008087890 */ /* 0x000fe4000ff1e0ff */
[----:B------:R-:W-:Y:S02]  /*02f0*/  UIADD3.X UR13, UPT, UPT, URZ, UR9, URZ, UP1, !UPT ;  /* 0x00000009ff0d7290 */ /* 0x000fe40008ffe4ff */
[----:B------:R-:W-:-:S07]  /*0300*/  UIADD3.X UR9, UPT, UPT, URZ, UR9, URZ, UP0, !UPT ;  /* 0x00000009ff097290 */ /* 0x000fce00087fe4ff */
[----:B------:R3:W-:Y:S02]  /*0310*/  UTMACCTL.PF [UR12] ;  /* 0x000000000c0079b9 */ /* 0x0007e40008040000 */
[----:B------:R3:W-:Y:S02]  /*0320*/  UTMACCTL.PF [UR8] ;  /* 0x00000000080079b9 */ /* 0x0007e40008040000 */
[----:B---3--:R-:W-:Y:S01]  /*0330*/  NOP ;  /* 0x0000000000007918 */ /* 0x008fe20000000000 */
.L_x_5:
[----:B------:R-:W-:Y:S05]  /*0340*/  BSYNC.RECONVERGENT B0 ;  /* 0x0000000000007941 */ /* 0x000fea0003800200 */
.L_x_4:
[----:B------:R-:W-:Y:S04]  /*0350*/  BSSY.RECONVERGENT B0, `(.L_x_6) ;  /* 0x000000a000007945 */ /* 0x000fe80003800200 */
        /* <DEDUP_REMOVED lines=9> */
.L_x_7:
[----:B------:R-:W-:Y:S05]  /*03f0*/  BSYNC.RECONVERGENT B0 ;  /* 0x0000000000007941 */ /* 0x000fea0003800200 */
.L_x_6:
[----:B------:R-:W3:Y:S01]  /*0400*/  LDCU.64 UR8, c[0x0][0x888] ;  /* 0x00011100ff0877ac */ /* 0x000ee20008000a00 */
[----:B------:R-:W-:Y:S02]  /*0410*/  UISETP.EQ.U32.AND UP1, UPT, UR6, URZ, UPT ;  /* 0x000000ff0600728c */ /* 0x000fe4000bf22070 */
[----:B------:R-:W-:Y:S02]  /*0420*/  UPLOP3.LUT UP5, UPT, UPT, UPT, UPT, 0x80, 0x8 ;  /* 0x000000000008789c */ /* 0x000fe40003faf070 */
[----:B---3--:R-:W-:-:S04]  /*0430*/  UISETP.NE.U32.AND UP0, UPT, UR8, URZ, UPT ;  /* 0x000000ff0800728c */ /* 0x008fc8000bf05070 */
[----:B------:R-:W-:-:S04]  /*0440*/  UISETP.NE.AND.EX UP0, UPT, UR9, URZ, UPT, UP0 ;  /* 0x000000ff0900728c */ /* 0x000fc8000bf05300 */
[----:B------:R-:W-:-:S04]  /*0450*/  UISETP.EQ.OR.EX UP2, UPT, UR7, URZ, !UP0, UP1 ;  /* 0x000000ff0700728c */ /* 0x000fc8000c742710 */
[----:B------:R-:W-:-:S05]  /*0460*/  UP2UR UR50, UPR, URZ, 0x4 ;  /* 0x00000004ff327883 */ /* 0x000fca0008000000 */
[----:B------:R-:W-:Y:S07]  /*0470*/  BRA.U !UP2, `(.L_x_8) ;  /* 0x000000010a207547 */ /* 0x000fee000b800000 */
[----:B------:R-:W-:Y:S01]  /*0480*/  UISETP.NE.U32.AND UP2, UPT, UR6, URZ, UPT ;  /* 0x000000ff0600728c */ /* 0x000fe2000bf45070 */
[----:B-----5:R-:W-:Y:S01]  /*0490*/  FSETP.NEU.AND P0, PT, R81, RZ, PT ;  /* 0x000000ff5100720b */ /* 0x020fe20003f0d000 */
[----:B------:R-:W-:Y:S02]  /*04a0*/  USEL UR6, URZ, 0xffffffff, UP0 ;  /* 0xffffffffff067887 */ /* 0x000fe40008000000 */
[----:B------:R-:W-:-:S10]  /*04b0*/  UISETP.NE.AND.EX UP2, UPT, UR7, URZ, UPT, UP2 ;  /* 0x000000ff0700728c */ /* 0x000fd4000bf45320 */
[----:B------:R-:W-:Y:S01]  /*04c0*/  VOTEU.ANY UP1, P0 ;  /* 0x0000000000ff7886 */ /* 0x000fe20000020100 */
[----:B------:R-:W-:-:S04]  /*04d0*/  @!UP2 USEL UR6, URZ, 0xffffffff, UP1 ;  /* 0xffffffffff06a887 */ /* 0x000fc80008800000 */
[----:B------:R-:W-:-:S04]  /*04e0*/  ULOP3.LUT UR6, UR6, 0x1, URZ, 0xc0, !UPT ;  /* 0x0000000106067892 */ /* 0x000fc8000f8ec0ff */
[----:B------:R-:W-:-:S11]  /*04f0*/  UISETP.NE.U32.AND UP5, UPT, UR6, 0x1, UPT ;  /* 0x000000010600788c */ /* 0x000fd6000bfa5070 */
.L_x_8:
[----:B------:R-:W3:Y:S01]  /*0500*/  SHFL.IDX PT, R0, R162, RZ, 0x1f ;  /* 0x00001fffa2007589 */ /* 0x000ee200000e0000 */
[----:B------:R-:W-:-:S04]  /*0510*/  UISETP.NE.AND UP1, UPT, UR10, 0x2, UPT ;  /* 0x000000020a00788c */ /* 0x000fc8000bf25270 */
[----:B------:R-:W-:Y:S02]  /*0520*/  UISETP.EQ.AND UP2, UPT, UR5, URZ, !UP1 ;  /* 0x000000ff0500728c */ /* 0x000fe4000cf42270 */
[----:B------:R-:W-:-:S04]  /*0530*/  USEL UR6, URZ, 0x1, UP1 ;  /* 0x00000001ff067887 */ /* 0x000fc80008800000 */
[----:B------:R-:W-:Y:S02]  /*0540*/  PLOP3.LUT P5, PT, P1, PT, UP2, 0x80, 0x8 ;  /* 0x000000000008781c */ /* 0x000fe40000faf028 */
[----:B---3--:R-:W-:-:S13]  /*0550*/  ISETP.NE.AND P0, PT, R0, RZ, PT ;  /* 0x000000ff0000720c */ /* 0x008fda0003f05270 */
[----:B------:R-:W-:Y:S05]  /*0560*/  @P0 BRA `(.L_x_9) ;  /* 0x00000000004c0947 */ /* 0x000fea0003800000 */
[----:B------:R-:W-:Y:S01]  /*0570*/  UMOV UR8, 0x400 ;  /* 0x0000040000087882 */ /* 0x000fe20000000000 */
[----:B------:R-:W-:Y:S01]  /*0580*/  UMOV UR7, 0x1 ;  /* 0x0000000100077882 */ /* 0x000fe20000000000 */
[----:B------:R-:W-:Y:S02]  /*0590*/  ULEA UR8, UR37, UR8, 0x18 ;  /* 0x0000000825087291 */ /* 0x000fe4000f8ec0ff */
[----:B------:R-:W-:-:S04]  /*05a0*/  UIADD3 UR12, UPT, UPT, -UR7, 0x100000, URZ ;  /* 0x00100000070c7890 */ /* 0x000fc8000fffe1ff */
[----:B------:R-:W-:Y:S02]  /*05b0*/  USHF.L.U32 UR13, UR12, 0xb, URZ ;  /* 0x0000000b0c0d7899 */ /* 0x000fe400080006ff */
[----:B------:R-:W-:Y:S01]  /*05c0*/  USHF.L.U32 UR12, UR12, 0x1, URZ ;  /* 0x000000010c0c7899 */ /* 0x000fe200080006ff */
[----:B------:R-:W-:Y:S01]  /*05d0*/  ELECT P0, URZ, PT ;  /* 0x0000000000ff782f */ /* 0x000fe20003800000 */
[----:B------:R-:W3:Y:S10]  /*05e0*/  FENCE.VIEW.ASYNC.S ;  /* 0x00000000000073c6 */ /* 0x000ef40000000000 */
[----:B---3--:R3:W4:Y:S01]  /*05f0*/  SYNCS.EXCH.64 URZ, [UR8], UR12 ;  /* 0x0000000c08ff75b2 */ /* 0x0087220008000100 */
[----:B------:R3:W1:Y:S01]  /*0600*/  SYNCS.EXCH.64 URZ, [UR8+0x28], UR12 ;  /* 0x0000280c08ff75b2 */ /* 0x0006620008000100 */
        /* <DEDUP_REMOVED lines=8> */
[----:B------:R-:W-:Y:S01]  /*0690*/  NOP ;  /* 0x0000000000007918 */ /* 0x000fe20000000000 */
.L_x_9:
[----:B------:R-:W2:Y:S01]  /*06a0*/  SHFL.IDX PT, R0, R162, RZ, 0x1f ;  /* 0x00001fffa2007589 */ /* 0x000ea200000e0000 */
[----:B------:R-:W-:Y:S01]  /*06b0*/  NOP ;  /* 0x0000000000007918 */ /* 0x000fe20000000000 */
[----:B--2---:R-:W-:-:S13]  /*06c0*/  ISETP.NE.AND P0, PT, R0, 0x1, PT ;  /* 0x000000010000780c */ /* 0x004fda0003f05270 */
[----:B------:R-:W-:Y:S05]  /*06d0*/  @P0 BRA `(.L_x_10) ;  /* 0x0000000000540947 */ /* 0x000fea0003800000 */
[----:B------:R-:W-:Y:S01]  /*06e0*/  UMOV UR9, 0x400 ;  /* 0x0000040000097882 */ /* 0x000fe20000000000 */
[----:B---3--:R-:W-:Y:S01]  /*06f0*/  UMOV UR8, 0x20 ;  /* 0x0000002000087882 */ /* 0x008fe20000000000 */
[----:B------:R-:W-:Y:S01]  /*0700*/  UMOV UR7, 0x80 ;  /* 0x0000008000077882 */ /* 0x000fe20000000000 */
[----:B------:R-:W-:Y:S02]  /*0710*/  ULEA UR9, UR37, UR9, 0x18 ;  /* 0x0000000925097291 */ /* 0x000fe4000f8ec0ff */
[----:B------:R-:W-:-:S04]  /*0720*/  UIADD3 UR12, UPT, UPT, -UR8, 0x100000, URZ ;  /* 0x00100000080c7890 */ /* 0x000fc8000fffe1ff */
[----:B------:R-:W-:Y:S02]  /*0730*/  USHF.L.U32 UR13, UR12, 0xb, URZ ;  /* 0x0000000b0c0d7899 */ /* 0x000fe400080006ff */
[----:B------:R-:W-:Y:S02]  /*0740*/  USHF.L.U32 UR12, UR12, 0x1, URZ ;  /* 0x000000010c0c7899 */ /* 0x000fe400080006ff */
[----:B------:R-:W-:-:S04]  /*0750*/  UIADD3 UR14, UPT, UPT, -UR7, 0x100000, URZ ;  /* 0x00100000070e7890 */ /* 0x000fc8000fffe1ff */
[----:B------:R-:W-:Y:S02]  /*0760*/  USHF.L.U32 UR15, UR14, 0xb, URZ ;  /* 0x0000000b0e0f7899 */ /* 0x000fe400080006ff */
[----:B------:R-:W-:Y:S01]  /*0770*/  USHF.L.U32 UR14, UR14, 0x1, URZ ;  /* 0x000000010e0e7899 */ /* 0x000fe200080006ff */
[----:B------:R-:W-:Y:S01]  /*0780*/  ELECT P0, URZ, PT ;  /* 0x0000000000ff782f */ /* 0x000fe20003800000 */
[----:B------:R-:W2:Y:S02]  /*0790*/  FENCE.VIEW.ASYNC.S ;  /* 0x00000000000073c6 */ /* 0x000ea40000000000 */
[----:B--2---:R2:W3:Y:S08]  /*07a0*/  SYNCS.EXCH.64 URZ, [UR9+0x50], UR12 ;  /* 0x0000500c09ff75b2 */ /* 0x0044f00008000100 */
        /* <DEDUP_REMOVED lines=8> */
.L_x_10:
[----:B------:R-:W4:Y:S01]  /*0830*/  SHFL.IDX PT, R0, R162, RZ, 0x1f ;  /* 0x00001fffa2007589 */ /* 0x000f2200000e0000 */
[----:B------:R-:W-:Y:S01]  /*0840*/  NOP ;  /* 0x0000000000007918 */ /* 0x000fe20000000000 */
[----:B----4-:R-:W-:-:S13]  /*0850*/  ISETP.NE.AND P0, PT, R0, 0x3, PT ;  /* 0x000000030000780c */ /* 0x010fda0003f05270 */
[----:B------:R-:W-:Y:S05]  /*0860*/  @P0 BRA `(.L_x_11) ;  /* 0x00000000002c0947 */ /* 0x000fea0003800000 */
[----:B---3--:R-:W-:Y:S01]  /*0870*/  UMOV UR8, 0x400 ;  /* 0x0000040000087882 */ /* 0x008fe20000000000 */
[----:B------:R-:W-:Y:S01]  /*0880*/  UMOV UR7, 0x20 ;  /* 0x0000002000077882 */ /* 0x000fe20000000000 */
[----:B------:R-:W-:Y:S02]  /*0890*/  ULEA UR8, UR37, UR8, 0x18 ;  /* 0x0000000825087291 */ /* 0x000fe4000f8ec0ff */
[----:B--2---:R-:W-:-:S04]  /*08a0*/  UIADD3 UR12, UPT, UPT, -UR7, 0x100000, URZ ;  /* 0x00100000070c7890 */ /* 0x004fc8000fffe1ff */
[----:B------:R-:W-:Y:S02]  /*08b0*/  USHF.L.U32 UR13, UR12, 0xb, URZ ;  /* 0x0000000b0c0d7899 */ /* 0x000fe400080006ff */
[----:B------:R-:W-:Y:S01]  /*08c0*/  USHF.L.U32 UR12, UR12, 0x1, URZ ;  /* 0x000000010c0c7899 */ /* 0x000fe200080006ff */
[----:B------:R-:W-:Y:S01]  /*08d0*/  ELECT P0, URZ, PT ;  /* 0x0000000000ff782f */ /* 0x000fe20003800000 */
[----:B------:R-:W2:Y:S10]  /*08e0*/  FENCE.VIEW.ASYNC.S ;  /* 0x00000000000073c6 */ /* 0x000eb40000000000 */
[----:B--2---:R4:W2:Y:S01]  /*08f0*/  SYNCS.EXCH.64 URZ, [UR8+0x90], UR12 ;  /* 0x0000900c08ff75b2 */ /* 0x0048a20008000100 */
[----:B------:R4:W3:Y:S02]  /*0900*/  SYNCS.EXCH.64 URZ, [UR8+0x98], UR12 ;  /* 0x0000980c08ff75b2 */ /* 0x0008e40008000100 */
[----:B----4-:R-:W-:Y:S01]  /*0910*/  NOP ;  /* 0x0000000000007918 */ /* 0x010fe20000000000 */
.L_x_11:
[----:B------:R-:W4:Y:S01]  /*0920*/  SHFL.IDX PT, R0, R162, RZ, 0x1f ;  /* 0x00001fffa2007589 */ /* 0x000f2200000e0000 */
[----:B------:R-:W-:Y:S01]  /*0930*/  NOP ;  /* 0x0000000000007918 */ /* 0x000fe20000000000 */
[----:B----4-:R-:W-:-:S13]  /*0940*/  ISETP.NE.AND P0, PT, R0, 0x4, PT ;  /* 0x000000040000780c */ /* 0x010fda0003f05270 */
[----:B------:R-:W-:Y:S05]  /*0950*/  @P0 BRA `(.L_x_12) ;  /* 0x0000000000480947 */ /* 0x000fea0003800000 */
[----:B--2---:R-:W-:Y:S01]  /*0960*/  UMOV UR9, 0x1e0 ;  /* 0x000001e000097882 */ /* 0x004fe20000000000 */
[----:B---3--:R-:W-:Y:S01]  /*0970*/  UMOV UR8, 0x400 ;  /* 0x0000040000087882 */ /* 0x008fe20000000000 */
[----:B------:R-:W-:Y:S01]  /*0980*/  USEL UR9, UR9, 0x1a0, UP5 ;  /* 0x000001a009097887 */ /* 0x000fe2000a800000 */
        /* <DEDUP_REMOVED lines=10> */
[----:B--2---:R4:W2:Y:S08]  /*0a30*/  SYNCS.EXCH.64 URZ, [UR8+0xa0], UR12 ;  /* 0x0000a00c08ff75b2 */ /* 0x0048b00008000100 */
[----:B------:R4:W3:Y:S01]  /*0a40*/  SYNCS.EXCH.64 URZ, [UR8+0xb0], UR14 ;  /* 0x0000b00e08ff75b2 */ /* 0x0008e20008000100 */
[----:B------:R4:W1:Y:S01]  /*0a50*/  SYNCS.EXCH.64 URZ, [UR8+0xa8], UR12 ;  /* 0x0000a80c08ff75b2 */ /* 0x0008620008000100 */
[----:B------:R4:W1:Y:S02]  /*0a60*/  SYNCS.EXCH.64 URZ, [UR8+0xb8], UR14 ;  /* 0x0000b80e08ff75b2 */ /* 0x0008640008000100 */
[----:B----4-:R-:W-:Y:S01]  /*0a70*/  NOP ;  /* 0x0000000000007918 */ /* 0x010fe20000000000 */
.L_x_12:
[----:B------:R-:W4:Y:S01]  /*0a80*/  SHFL.IDX PT, R0, R162, RZ, 0x1f ;  /* 0x00001fffa2007589 */ /* 0x000f2200000e0000 */
[----:B------:R-:W-:Y:S01]  /*0a90*/  NOP ;  /* 0x0000000000007918 */ /* 0x000fe20000000000 */
[----:B----4-:R-:W-:-:S13]  /*0aa0*/  ISETP.NE.AND P0, PT, R0, 0x5, PT ;  /* 0x000000050000780c */ /* 0x010fda0003f05270 */
[----:B------:R-:W-:Y:S05]  /*0ab0*/  @P0 BRA `(.L_x_13) ;  /* 0x0000000000440947 */ /* 0x000fea0003800000 */
[----:B--2---:R-:W-:Y:S01]  /*0ac0*/  UMOV UR9, 0x400 ;  /* 0x0000040000097882 */ /* 0x004fe20000000000 */
        /* <DEDUP_REMOVED lines=16> */
.L_x_13:
[----:B------:R-:W4:Y:S01]  /*0bd0*/  SHFL.IDX PT, R0, R162, RZ, 0x1f ;  /* 0x00001fffa2007589 */ /* 0x000f2200000e0000 */
[----:B------:R-:W-:Y:S01]  /*0be0*/  ISETP.NE.OR P1, PT, RZ, UR10, !P1 ;  /* 0x0000000aff007c0c */ /* 0x000fe2000cf25670 */
        /* <DEDUP_REMOVED lines=12> */
[----:B------:R4:W3:Y:S01]  /*0cb0*/  SYNCS.EXCH.64 URZ, [UR8+0xf0], UR12 ;  /* 0x0000f00c08ff75b2 */ /* 0x0008e20008000100 */
[----:B------:R4:W1:Y:S01]  /*0cc0*/  SYNCS.EXCH.64 URZ, [UR8+0xe8], UR12 ;  /* 0x0000e80c08ff75b2 */ /* 0x0008620008000100 */
[----:B------:R4:W1:Y:S02]  /*0cd0*/  SYNCS.EXCH.64 URZ, [UR8+0xf8], UR12 ;  /* 0x0000f80c08ff75b2 */ /* 0x0008640008000100 */
[----:B----4-:R-:W-:Y:S01]  /*0ce0*/  NOP ;  /* 0x0000000000007918 */ /* 0x010fe20000000000 */
.L_x_14:
[----:B------:R-:W-:Y:S01]  /*0cf0*/  VOTEU.ALL UP1, P1 ;  /* 0x0000000000ff7886 */ /* 0x000fe20000820000 */
[----:B---3--:R-:W3:Y:S01]  /*0d00*/  LDCU UR8, c[0x0][0x36c] ;  /* 0x00006d80ff0877ac */ /* 0x008ee20008000800 */
[----:B------:R-:W-:Y:S01]  /*0d10*/  NOP ;  /* 0x0000000000007918 */ /* 0x000fe20000000000 */
[----:B------:R-:W-:Y:S01]  /*0d20*/  LOP3.LUT R10, R170, 0x1f, RZ, 0xc0, !PT ;  /* 0x0000001faa0a7812 */ /* 0x000fe200078ec0ff */
[----:B--2---:R-:W-:Y:S01]  /*0d30*/  UMOV UR12, 0x20 ;  /* 0x00000020000c7882 */ /* 0x004fe20000000000 */
[----:B------:R-:W-:Y:S01]  /*0d40*/  @!UP1 UMOV UR7, 0x400 ;  /* 0x0000040000079882 */ /* 0x000fe20000000000 */
[----:B------:R-:W-:-:S04]  /*0d50*/  @!UP1 UIADD3 UR12, UPT, UPT, -UR12, 0x100000, URZ ;  /* 0x001000000c0c9890 */ /* 0x000fc8000fffe1ff */
[----:B------:R-:W-:Y:S02]  /*0d60*/  @!UP1 USHF.L.U32 UR13, UR12, 0xb, URZ ;  /* 0x0000000b0c0d9899 */ /* 0x000fe400080006ff */
[----:B------:R-:W-:Y:S02]  /*0d70*/  @!UP1 USHF.L.U32 UR12, UR12, 0x1, URZ ;  /* 0x000000010c0c9899 */ /* 0x000fe400080006ff */
[----:B------:R-:W-:Y:S01]  /*0d80*/  @!UP1 ULEA UR7, UR37, UR7, 0x18 ;  /* 0x0000000725079291 */ /* 0x000fe2000f8ec0ff */
[----:B------:R-:W-:Y:S01]  /*0d90*/  VOTEU.ALL UP1, P1 ;  /* 0x0000000000ff7886 */ /* 0x000fe20000820000 */
[----:B------:R-:W-:Y:S01]  /*0da0*/  UISETP.NE.AND UP4, UPT, UR10, URZ, UPT ;  /* 0x000000ff0a00728c */ /* 0x000fe2000bf85270 */
[----:B------:R-:W2:Y:S09]  /*0db0*/  FENCE.VIEW.ASYNC.S ;  /* 0x00000000000073c6 */ /* 0x000eb20000000000 */
[----:B--2---:R2:W4:Y:S01]  /*0dc0*/  @!UP1 SYNCS.EXCH.64 URZ, [UR7+0x100], UR12 ;  /* 0x0001000c07ff95b2 */ /* 0x0045220008000100 */
[----:B---3--:R-:W-:-:S09]  /*0dd0*/  UISETP.EQ.U32.AND UP1, UPT, UR8, 0x1, UPT ;  /* 0x000000010800788c */ /* 0x008fd2000bf22070 */
[----:B------:R-:W-:Y:S05]  /*0de0*/  BRA.U !UP1, `(.L_x_15) ;  /* 0x0000000109087547 */ /* 0x000fea000b800000 */
[----:B-1--4-:R-:W-:Y:S01]  /*0df0*/  UCGABAR_ARV ;  /* 0x00000000000079c7 */ /* 0x012fe20008000000 */
[----:B------:R-:W-:Y:S05]  /*0e00*/  BRA `(.L_x_16) ;  /* 0x0000000000047947 */ /* 0x000fea0003800000 */
.L_x_15:
[----:B-1--4-:R-:W-:Y:S01]  /*0e10*/  NOP ;  /* 0x0000000000007918 */ /* 0x012fe20000000000 */
.L_x_16:
[----:B------:R-:W1:Y:S01]  /*0e20*/  S2R R11, SR_CTAID.X ;  /* 0x00000000000b7919 */ /* 0x000e620000002500 */
[----:B------:R-:W-:-:S05]  /*0e30*/  CS2R.32 R156, SR_CgaSize ;  /* 0x00000000009c7805 */ /* 0x000fca0000008a00 */
[----:B------:R-:W-:-:S05]  /*0e40*/  IMAD R156, R156, -0xa0, RZ ;  /* 0xffffff609c9c7824 */ /* 0x000fca00078e02ff */
[----:B------:R-:W-:-:S14]  /*0e50*/  R2UR UR8, R156 ;  /* 0x000000009c0872ca */ /* 0x000fdc00000e0000 */
[----:B------:R-:W3:Y:S01]  /*0e60*/  LDCU UR8, c[0x0][UR8+0x2b0] ;  /* 0x00005600080877ac */ /* 0x000ee20008000800 */
[----:B------:R-:W-:-:S05]  /*0e70*/  CS2R.32 R0, SR_CgaSize ;  /* 0x0000000000007805 */ /* 0x000fca0000008a00 */
[----:B------:R-:W-:-:S06]  /*0e80*/  IMAD R0, R0, -0xa0, RZ ;  /* 0xffffff6000007824 */ /* 0x000fcc00078e02ff */
[----:B------:R-:W4:Y:S01]  /*0e90*/  LDC R0, c[0x0][R0+0x2a0] ;  /* 0x0000a80000007b82 */ /* 0x000f220000000800 */
[----:B------:R-:W-:Y:S01]  /*0ea0*/  PRMT R8, RZ, 0x7610, R8 ;  /* 0x00007610ff087816 */ /* 0x000fe20000000008 */
[----:B------:R-:W3:Y:S01]  /*0eb0*/  S2R R20, SR_CTAID.Y ;  /* 0x0000000000147919 */ /* 0x000ee20000002600 */
[----:B------:R-:W-:-:S05]  /*0ec0*/  CS2R.32 R156, SR_CgaSize ;  /* 0x00000000009c7805 */ /* 0x000fca0000008a00 */
[----:B------:R-:W-:-:S05]  /*0ed0*/  IMAD R156, R156, -0xa0, RZ ;  /* 0xffffff609c9c7824 */ /* 0x000fca00078e02ff */
[----:B--2---:R-:W-:-:S14]  /*0ee0*/  R2UR UR7, R156 ;  /* 0x000000009c0772ca */ /* 0x004fdc00000e0000 */
[----:B------:R-:W2:Y:S01]  /*0ef0*/  LDCU UR7, c[0x0][UR7+0x2b4] ;  /* 0x00005680070777ac */ /* 0x000ea20008000800 */
[----:B------:R-:W-:Y:S01]  /*0f00*/  UISETP.NE.AND UP2, UPT, UR10, 0x2, UPT ;  /* 0x000000020a00788c */ /* 0x000fe2000bf45270 */
[----:B------:R-:W3:Y:S01]  /*0f10*/  LDC R9, c[0x0][0xb24] ;  /* 0x0002c900ff097b82 */ /* 0x000ee20000000800 */
[----:B------:R-:W-:-:S05]  /*0f20*/  CS2R.32 R154, SR_CgaSize ;  /* 0x00000000009a7805 */ /* 0x000fca0000008a00 */
[----:B------:R-:W-:-:S06]  /*0f30*/  IMAD R154, R154, -0xa0, RZ ;  /* 0xffffff609a9a7824 */ /* 0x000fcc00078e02ff */
[----:B------:R-:W4:Y:S08]  /*0f40*/  LDC R154, c[0x0][R154+0x2a4] ;  /* 0x0000a9009a9a7b82 */ /* 0x000f300000000800 */
[----:B------:R-:W4:Y:S01]  /*0f50*/  LDC R72, c[0x0][0xb24] ;  /* 0x0002c900ff487b82 */ /* 0x000f220000000800 */
[----:B-1----:R-:W-:Y:S01]  /*0f60*/  I2FP.F32.U32 R4, R11 ;  /* 0x0000000b00047245 */ /* 0x002fe20000201000 */
[----:B------:R-:W-:-:S06]  /*0f70*/  IMAD.MOV.U32 R21, RZ, RZ, R11 ;  /* 0x000000ffff157224 */ /* 0x000fcc00078e000b */
[----:B------:R-:W1:Y:S01]  /*0f80*/  S2UR UR36, SR_CTAID.Z ;  /* 0x00000000002479c3 */ /* 0x000e620000002700 */
[----:B---3--:R-:W-:Y:S02]  /*0f90*/  ISETP.GE.AND P0, PT, R9, 0x1, PT ;  /* 0x000000010900780c */ /* 0x008fe40003f06270 */
[----:B------:R-:W-:Y:S01]  /*0fa0*/  I2FP.F32.U32 R2, R20 ;  /* 0x0000001400027245 */ /* 0x000fe20000201000 */
[----:B------:R-:W-:-:S04]  /*0fb0*/  FMUL R4, R4, UR8 ;  /* 0x0000000804047c20 */ /* 0x000fc80008400000 */
[----:B--2---:R-:W-:Y:S01]  /*0fc0*/  FMUL R2, R2, UR7 ;  /* 0x0000000702027c20 */ /* 0x004fe20008400000 */
[----:B------:R-:W2:Y:S01]  /*0fd0*/  F2I.U32.TRUNC.NTZ R156, R4 ;  /* 0x00000004009c7305 */ /* 0x000ea2000020f000 */
[----:B------:R-:W3:Y:S07]  /*0fe0*/  LDCU UR7, c[0x0][0xb30] ;  /* 0x00016600ff0777ac */ /* 0x000eee0008000800 */
[----:B------:R-:W1:Y:S01]  /*0ff0*/  F2I.U32.TRUNC.NTZ R3, R2 ;  /* 0x0000000200037305 */ /* 0x000e62000020f000 */
[----:B--2---:R-:W-:-:S04]  /*1000*/  IMAD.MOV R156, RZ, RZ, -R156 ;  /* 0x000000ffff9c7224 */ /* 0x004fc800078e0a9c */
[----:B----4-:R-:W-:Y:S01]  /*1010*/  IMAD R156, R0, R156, R11 ;  /* 0x0000009c009c7224 */ /* 0x010fe200078e020b */
[----:B------:R-:W-:Y:S01]  /*1020*/  PRMT R0, RZ, 0x7610, R0 ;  /* 0x00007610ff007816 */ /* 0x000fe20000000000 */
[----:B---3--:R-:W-:Y:S01]  /*1030*/  UISETP.NE.AND UP3, UPT, UR7, 0x1, UPT ;  /* 0x000000010700788c */ /* 0x008fe2000bf65270 */
[----:B-1----:R-:W-:-:S05]  /*1040*/  IADD3 R3, PT, PT, -R3, RZ, RZ ;  /* 0x000000ff03037210 */ /* 0x002fca0007ffe1ff */
[----:B------:R-:W-:Y:S01]  /*1050*/  IMAD R154, R154, R3, R20 ;  /* 0x000000039a9a7224 */ /* 0x000fe200078e0214 */
[----:B------:R-:W-:Y:S06]  /*1060*/  BRA.U UP4, `(.L_x_17) ;  /* 0x0000000104247547 */ /* 0x000fec000b800000 */
[----:B------:R-:W-:Y:S01]  /*1070*/  ISETP.NE.AND P1, PT, R154, RZ, PT ;  /* 0x000000ff9a00720c */ /* 0x000fe20003f25270 */
[----:B------:R-:W-:Y:S01]  /*1080*/  IMAD.MOV.U32 R0, RZ, RZ, 0x3 ;  /* 0x00000003ff007424 */ /* 0x000fe200078e00ff */
[C---:B------:R-:W-:Y:S02]  /*1090*/  LOP3.LUT R3, R156.reuse, 0xfffffffe, RZ, 0xc0, !PT ;  /* 0xfffffffe9c037812 */ /* 0x040fe400078ec0ff */
[----:B------:R-:W-:Y:S02]  /*10a0*/  ISETP.LT.U32.OR P1, PT, R156, 0x2, !P1 ;  /* 0x000000029c00780c */ /* 0x000fe40004f21470 */
[----:B------:R-:W-:Y:S02]  /*10b0*/  SHF.L.U32 R0, R0, R3, RZ ;  /* 0x0000000300007219 */ /* 0x000fe400000006ff */
[----:B------:R-:W-:Y:S02]  /*10c0*/  SEL R5, RZ, 0x1, !P1 ;  /* 0x00000001ff057807 */ /* 0x000fe40004800000 */
[----:B------:R-:W-:-:S05]  /*10d0*/  SEL R2, RZ, 0x2, !P1 ;  /* 0x00000002ff027807 */ /* 0x000fca0004800000 */
[----:B------:R-:W-:-:S05]  /*10e0*/  IMAD.IADD R2, R5, 0x1, R2 ;  /* 0x0000000105027824 */ /* 0x000fca00078e0202 */
[----:B------:R-:W-:Y:S02]  /*10f0*/  PRMT R8, R2, 0x7610, R8 ;  /* 0x0000761002087816 */ /* 0x000fe40000000008 */
.L_x_17:
[----:B------:R-:W-:Y:S05]  /*1100*/  @!P0 BRA `(.L_x_18) ;  /* 0x0000000000b88947 */ /* 0x000fea0003800000 */
[----:B------:R-:W1:Y:S01]  /*1110*/  LDC.64 R4, c[0x0][0xb18] ;  /* 0x0002c600ff047b82 */ /* 0x000e620000000a00 */
[----:B------:R-:W-:-:S07]  /*1120*/  ISETP.NE.AND P0, PT, R9, 0x1, PT ;  /* 0x000000010900780c */ /* 0x000fce0003f05270 */
[----:B------:R-:W2:Y:S08]  /*1130*/  LDC R14, c[0x0][0xb0c] ;  /* 0x0002c300ff0e7b82 */ /* 0x000eb00000000800 */
[----:B------:R-:W3:Y:S08]  /*1140*/  LDC R13, c[0x0][0x370] ;  /* 0x0000dc00ff0d7b82 */ /* 0x000ef00000000800 */
[----:B------:R-:W4:Y:S01]  /*1150*/  LDC R16, c[0x0][0x374] ;  /* 0x0000dd00ff107b82 */ /* 0x000f220000000800 */
[----:B-1----:R-:W-:-:S07]  /*1160*/  ISETP.NE.AND P1, PT, R4, 0x1, PT ;  /* 0x000000010400780c */ /* 0x002fce0003f25270 */
[----:B------:R-:W3:Y:S01]  /*1170*/  LDC.64 R6, c[0x0][0xb10] ;  /* 0x0002c400ff067b82 */ /* 0x000ee20000000a00 */
[----:B--2---:R-:W-:-:S07]  /*1180*/  ISETP.NE.AND P2, PT, R14, 0x1, PT ;  /* 0x000000010e00780c */ /* 0x004fce0003f45270 */
[----:B------:R-:W1:Y:S08]  /*1190*/  LDC R12, c[0x0][0xb20] ;  /* 0x0002c800ff0c7b82 */ /* 0x000e700000000800 */
[----:B------:R-:W2:Y:S01]  /*11a0*/  LDC.64 R2, c[0x0][0xb28] ;  /* 0x0002ca00ff027b82 */ /* 0x000ea20000000a00 */
[----:B----4-:R-:W-:-:S04]  /*11b0*/  IMAD.HI.U32 R15, R16, R5, RZ ;  /* 0x00000005100f7227 */ /* 0x010fc800078e00ff */
[----:B------:R-:W-:-:S04]  /*11c0*/  IMAD.HI.U32 R5, R20, R5, RZ ;  /* 0x0000000514057227 */ /* 0x000fc800078e00ff */
[----:B---3--:R-:W-:-:S04]  /*11d0*/  IMAD.HI.U32 R18, R13, R6, RZ ;  /* 0x000000060d127227 */ /* 0x008fc800078e00ff */
[C---:B------:R-:W-:Y:S01]  /*11e0*/  IMAD.HI.U32 R22, R11.reuse, R6, RZ ;  /* 0x000000060b167227 */ /* 0x040fe200078e00ff */
[-C--:B------:R-:W-:Y:S02]  /*11f0*/  @P2 SHF.R.U32.HI R13, RZ, R7.reuse, R18 ;  /* 0x00000007ff0d2219 */ /* 0x080fe40000011612 */
[-C--:B-1----:R-:W-:Y:S02]  /*1200*/  @P1 SHF.R.U32.HI R16, RZ, R12.reuse, R15 ;  /* 0x0000000cff101219 */ /* 0x082fe4000001160f */
[----:B------:R-:W-:Y:S02]  /*1210*/  SHF.R.U32.HI R5, RZ, R12, R5 ;  /* 0x0000000cff057219 */ /* 0x000fe40000011605 */
[----:B------:R-:W-:Y:S02]  /*1220*/  SHF.R.U32.HI R22, RZ, R7, R22 ;  /* 0x00000007ff167219 */ /* 0x000fe40000011616 */
[----:B------:R-:W-:Y:S01]  /*1230*/  SEL R5, R20, R5, !P1 ;  /* 0x0000000514057207 */ /* 0x000fe20004800000 */
[----:B--2---:R-:W-:Y:S01]  /*1240*/  IMAD.HI.U32 R18, R16, R2, RZ ;  /* 0x0000000210127227 */ /* 0x004fe200078e00ff */
[----:B------:R-:W-:-:S02]  /*1250*/  SEL R21, R11, R22, !P2 ;  /* 0x000000160b157207 */ /* 0x000fc40005000000 */
[----:B------:R-:W-:Y:S01]  /*1260*/  IADD3 R7, PT, PT, -R5, RZ, RZ ;  /* 0x000000ff05077210 */ /* 0x000fe20007ffe1ff */
[----:B------:R-:W-:Y:S01]  /*1270*/  IMAD.HI.U32 R6, R13, R2, RZ ;  /* 0x000000020d067227 */ /* 0x000fe200078e00ff */
[----:B------:R-:W-:-:S03]  /*1280*/  @P0 SHF.R.U32.HI R16, RZ, R3, R18 ;  /* 0x00000003ff100219 */ /* 0x000fc60000011612 */
[----:B------:R-:W-:Y:S01]  /*1290*/  IMAD R7, R4, R7, R20 ;  /* 0x0000000704077224 */ /* 0x000fe200078e0214 */
[----:B------:R-:W-:Y:S01]  /*12a0*/  @P0 SHF.R.U32.HI R13, RZ, R3, R6 ;  /* 0x00000003ff0d0219 */ /* 0x000fe20000011606 */
[----:B------:R-:W-:-:S04]  /*12b0*/  IMAD R16, R16, R9, RZ ;  /* 0x0000000910107224 */ /* 0x000fc800078e02ff */
[----:B------:R-:W-:Y:S01]  /*12c0*/  IMAD R6, R13, R9, RZ ;  /* 0x000000090d067224 */ /* 0x000fe200078e02ff */
[----:B------:R-:W-:-:S04]  /*12d0*/  ISETP.GE.AND P1, PT, R5, R16, PT ;  /* 0x000000100500720c */ /* 0x000fc80003f26270 */
[----:B------:R-:W-:Y:S01]  /*12e0*/  ISETP.GE.OR P1, PT, R21, R6, P1 ;  /* 0x000000061500720c */ /* 0x000fe20000f26670 */
[----:B------:R-:W-:-:S05]  /*12f0*/  IMAD.HI.U32 R6, R5, R2, RZ ;  /* 0x0000000205067227 */ /* 0x000fca00078e00ff */
[----:B------:R-:W-:-:S04]  /*1300*/  SHF.R.U32.HI R6, RZ, R3, R6 ;  /* 0x00000003ff067219 */ /* 0x000fc80000011606 */
[----:B------:R-:W-:-:S03]  /*1310*/  SEL R6, R5, R6, !P0 ;  /* 0x0000000605067207 */ /* 0x000fc60004000000 */
[----:B------:R-:W-:Y:S01]  /*1320*/  @!P1 IMAD.HI.U32 R12, R21, R2, RZ ;  /* 0x00000002150c9227 */ /* 0x000fe200078e00ff */
[----:B------:R-:W-:-:S04]  /*1330*/  IADD3 R2, PT, PT, -R6, RZ, RZ ;  /* 0x000000ff06027210 */ /* 0x000fc80007ffe1ff */
[----:B------:R-:W-:Y:S01]  /*1340*/  @!P1 SHF.R.U32.HI R12, RZ, R3, R12 ;  /* 0x00000003ff0c9219 */ /* 0x000fe2000001160c */
[----:B------:R-:W-:-:S03]  /*1350*/  IMAD R2, R9, R2, R5 ;  /* 0x0000000209027224 */ /* 0x000fc600078e0205 */
[----:B------:R-:W-:-:S05]  /*1360*/  @!P1 SEL R3, R21, R12, !P0 ;  /* 0x0000000c15039207 */ /* 0x000fca0004000000 */
[--C-:B------:R-:W-:Y:S02]  /*1370*/  @!P1 IMAD.IADD R6, R6, 0x1, -R3.reuse ;  /* 0x0000000106069824 */ /* 0x100fe400078e0a03 */
[----:B------:R-:W-:Y:S01]  /*1380*/  @!P1 IMAD R3, R2, R13, R3 ;  /* 0x0000000d02039224 */ /* 0x000fe200078e0203 */
[----:B------:R-:W-:Y:S01]  /*1390*/  IADD3 R2, PT, PT, -R21, RZ, RZ ;  /* 0x000000ff15027210 */ /* 0x000fe20007ffe1ff */
[----:B------:R-:W-:Y:S02]  /*13a0*/  @!P1 IMAD R5, R6, R9, R21 ;  /* 0x0000000906059224 */ /* 0x000fe400078e0215 */
[----:B------:R-:W-:Y:S02]  /*13b0*/  @!P1 IMAD.MOV.U32 R21, RZ, RZ, R3 ;  /* 0x000000ffff159224 */ /* 0x000fe400078e0003 */
[----:B------:R-:W-:Y:S02]  /*13c0*/  IMAD R2, R14, R2, R11 ;  /* 0x000000020e027224 */ /* 0x000fe400078e020b */
[----:B------:R-:W-:-:S02]  /*13d0*/  IMAD R20, R5, R4, R7 ;  /* 0x0000000405147224 */ /* 0x000fc400078e0207 */
[----:B------:R-:W-:Y:S02]  /*13e0*/  IMAD R21, R21, R14, R2 ;  /* 0x0000000e15157224 */ /* 0x000fe400078e0202 */
.L_x_18:
[----:B------:R-:W-:Y:S05]  /*13f0*/  BRA.U UP3, `(.L_x_19) ;  /* 0x0000000103407547 */ /* 0x000fea000b800000 */
[----:B------:R-:W1:Y:S08]  /*1400*/  LDC.64 R4, c[0x0][0xb10] ;  /* 0x0002c400ff047b82 */ /* 0x000e700000000a00 */
[----:B------:R-:W2:Y:S08]  /*1410*/  LDC.64 R2, c[0x0][0xb18] ;  /* 0x0002c600ff027b82 */ /* 0x000eb00000000a00 */
[----:B------:R-:W3:Y:S08]  /*1420*/  LDC R6, c[0x0][0xb20] ;  /* 0x0002c800ff067b82 */ /* 0x000ef00000000800 */
[----:B------:R-:W4:Y:S01]  /*1430*/  LDC R12, c[0x0][0xb0c] ;  /* 0x0002c300ff0c7b82 */ /* 0x000f220000000800 */
[----:B-1----:R-:W-:-:S05]  /*1440*/  IMAD.HI.U32 R4, R21, R4, RZ ;  /* 0x0000000415047227 */ /* 0x002fca00078e00ff */
[----:B------:R-:W-:Y:S01]  /*1450*/  SHF.R.U32.HI R4, RZ, R5, R4 ;  /* 0x00000005ff047219 */ /* 0x000fe20000011604 */
[----:B--2---:R-:W-:Y:S01]  /*1460*/  IMAD.HI.U32 R3, R20, R3, RZ ;  /* 0x0000000314037227 */ /* 0x004fe200078e00ff */
[----:B------:R-:W-:-:S04]  /*1470*/  ISETP.NE.AND P0, PT, R2, 0x1, PT ;  /* 0x000000010200780c */ /* 0x000fc80003f05270 */
[----:B---3--:R-:W-:-:S04]  /*1480*/  SHF.R.U32.HI R3, RZ, R6, R3 ;  /* 0x00000006ff037219 */ /* 0x008fc80000011603 */
[----:B------:R-:W-:Y:S02]  /*1490*/  SEL R3, R20, R3, !P0 ;  /* 0x0000000314037207 */ /* 0x000fe40004000000 */
[----:B----4-:R-:W-:-:S04]  /*14a0*/  ISETP.NE.AND P1, PT, R12, 0x1, PT ;  /* 0x000000010c00780c */ /* 0x010fc80003f25270 */
[----:B------:R-:W-:-:S05]  /*14b0*/  SEL R6, R21, R4, !P1 ;  /* 0x0000000415067207 */ /* 0x000fca0004800000 */
[----:B------:R-:W-:Y:S02]  /*14c0*/  IMAD.IADD R4, R3, 0x1, -R6 ;  /* 0x0000000103047824 */ /* 0x000fe400078e0a06 */
[----:B------:R-:W-:Y:S02]  /*14d0*/  IMAD.IADD R3, R6, 0x1, -R3 ;  /* 0x0000000106037824 */ /* 0x000fe400078e0a03 */
[----:B------:R-:W-:Y:S02]  /*14e0*/  IMAD R21, R4, R12, R21 ;  /* 0x0000000c04157224 */ /* 0x000fe400078e0215 */
[----:B------:R-:W-:Y:S02]  /*14f0*/  IMAD R20, R3, R2, R20 ;  /* 0x0000000203147224 */ /* 0x000fe400078e0214 */
.L_x_19:
[----:B------:R-:W-:Y:S05]  /*1500*/  BRA.U !UP1, `(.L_x_20) ;  /* 0x00000001090c7547 */ /* 0x000fea000b800000 */
[----:B------:R-:W-:Y:S01]  /*1510*/  UCGABAR_WAIT ;  /* 0x0000000000007dc7 */ /* 0x000fe20008000000 */
[----:B------:R-:W-:Y:S01]  /*1520*/  CCTL.IVALL ;  /* 0x00000000ff00798f */ /* 0x000fe20002000000 */
[----:B------:R-:W-:Y:S05]  /*1530*/  BRA `(.L_x_21) ;  /* 0x0000000000047947 */ /* 0x000fea0003800000 */
.L_x_20:
[----:B------:R-:W-:Y:S06]  /*1540*/  BAR.SYNC.DEFER_BLOCKING 0x0 ;  /* 0x0000000000007b1d */ /* 0x000fec0000010000 */
.L_x_21:
[----:B------:R-:W-:Y:S05]  /*1550*/  BRA.U UP2, `(.L_x_22) ;  /* 0x0000001102cc7547 */ /* 0x000fea000b800000 */
[----:B------:R-:W1:Y:S01]  /*1560*/  LDCU UR4, c[0x0][0x38c] ;  /* 0x00007180ff0477ac */ /* 0x000e620008000800 */
[----:B------:R-:W2:Y:S01]  /*1570*/  LDC R9, c[0x0][0x370] ;  /* 0x0000dc00ff097b82 */ /* 0x000ea20000000800 */
[----:B------:R-:W-:Y:S01]  /*1580*/  IMAD.SHL.U32 R16, R11, 0x80, RZ ;  /* 0x000000800b107824 */ /* 0x000fe200078e00ff */
[----:B------:R-:W-:Y:S01]  /*1590*/  PLOP3.LUT P1, PT, PT, PT, UP5, 0x80, 0x8 ;  /* 0x000000000008781c */ /* 0x000fe20003f2f058 */
[----:B------:R-:W-:Y:S01]  /*15a0*/  HFMA2 R12, -RZ, RZ, 0, 0 ;  /* 0x00000000ff0c7431 */ /* 0x000fe200000001ff */
[----:B------:R-:W-:Y:S01]  /*15b0*/  UISETP.NE.AND UP1, UPT, UR10, URZ, UPT ;  /* 0x000000ff0a00728c */ /* 0x000fe2000bf25270 */
[----:B------:R-:W-:Y:S01]  /*15c0*/  ISETP.NE.AND P4, PT, R10, RZ, P5 ;  /* 0x000000ff0a00720c */ /* 0x000fe20002f85270 */
[----:B------:R-:W-:Y:S01]  /*15d0*/  IMAD.MOV.U32 R15, RZ, RZ, 0x1 ;  /* 0x00000001ff0f7424 */ /* 0x000fe200078e00ff */
[----:B------:R-:W-:Y:S01]  /*15e0*/  PLOP3.LUT P1, PT, P1, PT, PT, 0x8, 0x80 ;  /* 0x000000000080781c */ /* 0x000fe20000f2e170 */
[----:B------:R-:W3:Y:S01]  /*15f0*/  LDC R0, c[0x0][0x374] ;  /* 0x0000dd00ff007b82 */ /* 0x000ee20000000800 */
[----:B------:R-:W-:Y:S01]  /*1600*/  IMAD.MOV.U32 R14, RZ, RZ, RZ ;  /* 0x000000ffff0e7224 */ /* 0x000fe200078e00ff */
[----:B------:R-:W-:Y:S01]  /*1610*/  MOV R8, 0x1 ;  /* 0x0000000100087802 */ /* 0x000fe20000000f00 */
[----:B------:R-:W-:Y:S01]  /*1620*/  IMAD.MOV.U32 R10, RZ, RZ, RZ ;  /* 0x000000ffff0a7224 */ /* 0x000fe200078e00ff */
[----:B------:R-:W-:Y:S01]  /*1630*/  LOP3.LUT R16, R16, 0x80, RZ, 0xc0, !PT ;  /* 0x0000008010107812 */ /* 0x000fe200078ec0ff */
[----:B------:R-:W4:Y:S01]  /*1640*/  LDCU.64 UR14, c[0x0][0x348] ;  /* 0x00006900ff0e77ac */ /* 0x000f220008000a00 */
[----:B-1----:R-:W-:-:S02]  /*1650*/  UIADD3 UR5, UPT, UPT, UR4, 0x3f, URZ ;  /* 0x0000003f04057890 */ /* 0x002fc4000fffe0ff */
[----:B------:R-:W-:Y:S02]  /*1660*/  USEL UR22, UR6, 0x2, UP1 ;  /* 0x0000000206167887 */ /* 0x000fe40008800000 */
[----:B------:R-:W-:Y:S01]  /*1670*/  USHF.R.S32.HI UR7, URZ, 0x1f, UR5 ;  /* 0x0000001fff077899 */ /* 0x000fe20008011405 */
[----:B------:R-:W-:-:S03]  /*1680*/  UMOV UR23, URZ ;  /* 0x000000ff00177c82 */ /* 0x000fc60008000000 */
[----:B------:R-:W-:Y:S02]  /*1690*/  ULEA.HI UR7, UR7, UR5, URZ, 0x6 ;  /* 0x0000000507077291 */ /* 0x000fe4000f8f30ff */
[----:B------:R-:W-:Y:S02]  /*16a0*/  UIADD3 UR5, UPT, UPT, UR4, -0x1, URZ ;  /* 0xffffffff04057890 */ /* 0x000fe4000fffe0ff */
[----:B------:R-:W-:Y:S02]  /*16b0*/  USHF.R.S32.HI UR7, URZ, 0x6, UR7 ;  /* 0x00000006ff077899 */ /* 0x000fe40008011407 */
[----:B------:R-:W-:Y:S02]  /*16c0*/  UISETP.GE.U32.AND UP2, UPT, UR5, -0x7f, UPT ;  /* 0xffffff810500788c */ /* 0x000fe4000bf46070 */
[----:B------:R-:W-:Y:S02]  /*16d0*/  UISETP.LT.U32.AND UP0, UPT, UR7, 0x5, UPT ;  /* 0x000000050700788c */ /* 0x000fe4000bf01070 */
[----:B------:R-:W-:-:S02]  /*16e0*/  UIADD3 UR4, UPT, UPT, UR4, 0x7e, URZ ;  /* 0x0000007e04047890 */ /* 0x000fc4000fffe0ff */
[----:B------:R-:W-:-:S04]  /*16f0*/  USEL UR5, UR7, 0x5, UP0 ;  /* 0x0000000507057887 */ /* 0x000fc80008000000 */
[----:B------:R-:W-:Y:S02]  /*1700*/  UIADD3 UR21, UPT, UPT, UR5, -0x1, URZ ;  /* 0xffffffff05157890 */ /* 0x000fe4000fffe0ff */
[----:B------:R-:W-:Y:S02]  /*1710*/  @UP2 UIADD3 UR21, UPT, UPT, UR5, URZ, URZ ;  /* 0x000000ff05152290 */ /* 0x000fe4000fffe0ff */
[----:B------:R-:W-:Y:S02]  /*1720*/  UIADD3 UR24, UPT, UPT, UR7, -UR5, URZ ;  /* 0x8000000507187290 */ /* 0x000fe4000fffe0ff */
[----:B------:R-:W-:Y:S02]  /*1730*/  UIADD3 UR13, UPT, UPT, UR21, 0x1, URZ ;  /* 0x00000001150d7890 */ /* 0x000fe4000fffe0ff */
[----:B--2-4-:R-:W-:-:S12]  /*1740*/  UIADD3 UR21, UPT, UPT, -UR21, URZ, URZ ;  /* 0x000000ff15157290 */ /* 0x014fd8000fffe1ff */
.L_x_42:
[----:B------:R-:W-:Y:S01]  /*1750*/  UISETP.NE.AND UP0, UPT, UR37, URZ, UPT ;  /* 0x000000ff2500728c */ /* 0x000fe2000bf05270 */
[----:B------:R-:W1:Y:S08]  /*1760*/  S2UR UR37, SR_CgaCtaId ;  /* 0x00000000002579c3 */ /* 0x000e700000008800 */
[----:B------:R-:W-:Y:S05]  /*1770*/  BRA.U UP0, `(.L_x_23) ;  /* 0x0000000100347547 */ /* 0x000fea000b800000 */
[----:B------:R-:W2:Y:S01]  /*1780*/  S2R R2, SR_CgaCtaId ;  /* 0x0000000000027919 */ /* 0x000ea20000008800 */
[----:B------:R-:W-:-:S04]  /*1790*/  MOV R3, 0x400 ;  /* 0x0000040000037802 */ /* 0x000fc80000000f00 */
[----:B--2---:R-:W-:Y:S02]  /*17a0*/  LEA R3, R2, R3, 0x18 ;  /* 0x0000000302037211 */ /* 0x004fe400078ec0ff */
[----:B------:R-:W-:-:S03]  /*17b0*/  SHF.L.U32 R2, R8, 0x1f, RZ ;  /* 0x0000001f08027819 */ /* 0x000fc600000006ff */
[----:B------:R-:W-:-:S04]  /*17c0*/  IMAD R3, R10, 0x8, R3 ;  /* 0x000000080a037824 */ /* 0x000fc800078e0203 */
[----:B------:R-:W2:Y:S02]  /*17d0*/  SYNCS.PHASECHK.TRANS64.TRYWAIT P0, [R3+URZ+0xf0], R2 ;  /* 0x0000f002030075a7 */ /* 0x000ea400080011ff */
[----:B--2---:R-:W-:Y:S05]  /*17e0*/  @!P0 BRA `(.L_x_24) ;  /* 0x0000009c00288947 */ /* 0x004fea0003800000 */
.L_x_148:
[----:B------:R-:W-:Y:S01]  /*17f0*/  VIADD R10, R10, 0x1 ;  /* 0x000000010a0a7836 */ /* 0x000fe20000000000 */
[----:B------:R2:W-:Y:S04]  /*1800*/  SYNCS.ARRIVE.TRANS64.A1T0 RZ, [R3+URZ+0xe0], RZ ;  /* 0x0000e0ff03ff79a7 */ /* 0x0005e800081000ff */
[----:B------:R-:W-:-:S04]  /*1810*/  ISETP.NE.AND P0, PT, R10, 0x2, PT ;  /* 0x000000020a00780c */ /* 0x000fc80003f05270 */
[----:B------:R-:W-:Y:S02]  /*1820*/  SEL R10, R10, RZ, P0 ;  /* 0x000000ff0a0a7207 */ /* 0x000fe40000000000 */
[----:B--2---:R-:W-:-:S04]  /*1830*/  SEL R3, RZ, 0x1, P0 ;  /* 0x00000001ff037807 */ /* 0x004fc80000000000 */
[----:B------:R-:W-:-:S07]  /*1840*/  LOP3.LUT R8, R8, R3, RZ, 0x3c, !PT ;  /* 0x0000000308087212 */ /* 0x000fce00078e3cff */
.L_x_23:
[----:B------:R-:W-:Y:S01]  /*1850*/  UMOV UR6, 0x400 ;  /* 0x0000040000067882 */ /* 0x000fe20000000000 */
[----:B------:R-:W-:Y:S01]  /*1860*/  LEA.HI R3, R21, R21, RZ, 0x1 ;  /* 0x0000001515037211 */ /* 0x000fe200078f08ff */
[----:B-1----:R-:W-:Y:S01]  /*1870*/  ULEA UR6, UR37, UR6, 0x18 ;  /* 0x0000000625067291 */ /* 0x002fe2000f8ec0ff */
[----:B------:R-:W-:Y:S01]  /*1880*/  SHF.L.U32 R2, R15, 0x1f, RZ ;  /* 0x0000001f0f027819 */ /* 0x000fe200000006ff */
[----:B------:R-:W-:Y:S01]  /*1890*/  UISETP.GE.U32.AND UP0, UPT, UR4, 0x7f, UPT ;  /* 0x0000007f0400788c */ /* 0x000fe2000bf06070 */
[C---:B------:R-:W-:Y:S01]  /*18a0*/  R2UR UR9, R16.reuse ;  /* 0x00000000100972ca */ /* 0x040fe200000e0000 */
[----:B------:R-:W-:Y:S01]  /*18b0*/  ULEA UR8, UR23, UR6, 0x3 ;  /* 0x0000000617087291 */ /* 0x000fe2000f8e18ff */
[----:B------:R-:W-:Y:S01]  /*18c0*/  IMAD.SHL.U32 R3, R3, 0x80, RZ ;  /* 0x0000008003037824 */ /* 0x000fe200078e00ff */
[----:B------:R-:W-:Y:S01]  /*18d0*/  R2UR UR11, R16 ;  /* 0x00000000100b72ca */ /* 0x000fe200000e0000 */
[----:B------:R-:W-:-:S03]  /*18e0*/  UMOV UR25, URZ ;  /* 0x000000ff00197c82 */ /* 0x000fc60008000000 */
[----:B------:R-:W-:-:S03]  /*18f0*/  R2UR UR35, R3 ;  /* 0x00000000032372ca */ /* 0x000fc600000e0000 */
[----:B------:R1:W2:Y:S01]  /*1900*/  SYNCS.PHASECHK.TRANS64.TRYWAIT P0, [UR8+0x28], R2 ;  /* 0x00002802ff0075a7 */ /* 0x0002a20008001108 */
[----:B------:R-:W-:-:S09]  /*1910*/  R2UR UR8, R20 ;  /* 0x00000000140872ca */ /* 0x000fd200000e0000 */
[----:B------:R-:W-:-:S04]  /*1920*/  ULOP3.LUT UR35, UR9, 0xffffff00, UR35, 0xf8, !UPT ;  /* 0xffffff0009237892 */ /* 0x000fc8000f8ef823 */
[----:B------:R-:W-:Y:S01]  /*1930*/  ULEA UR11, UR8, UR11, 0x8 ;  /* 0x0000000b080b7291 */ /* 0x000fe2000f8e40ff */
[----:B------:R-:W-:Y:S11]  /*1940*/  BRA.U !UP0, `(.L_x_25) ;  /* 0x0000000108bc7547 */ /* 0x000ff6000b800000 */
[----:B------:R-:W-:Y:S01]  /*1950*/  UMOV UR16, UR21 ;  /* 0x0000001500107c82 */ /* 0x000fe20008000000 */
[----:B------:R-:W-:Y:S01]  /*1960*/  UMOV UR17, UR23 ;  /* 0x0000001700117c82 */ /* 0x000fe20008000000 */
[----:B------:R-:W-:-:S05]  /*1970*/  UMOV UR34, URZ ;  /* 0x000000ff00227c82 */ /* 0x000fca0008000000 */
.L_x_31:
[----:B------:R-:W-:Y:S01]  /*1980*/  ULEA UR33, UR17, UR6, 0x3 ;  /* 0x0000000611217291 */ /* 0x000fe2000f8e18ff */
[----:B------:R-:W-:Y:S01]  /*1990*/  @P5 MOV R3, 0x10000 ;  /* 0x0001000000035802 */ /* 0x000fe20000000f00 */
[----:B-12-4-:R-:W-:Y:S10]  /*19a0*/  @P0 BRA `(.L_x_26) ;  /* 0x00000000000c0947 */ /* 0x016ff40003800000 */
[----:B------:R-:W-:-:S04]  /*19b0*/  SHF.L.U32 R5, R15, 0x1f, RZ ;  /* 0x0000001f0f057819 */ /* 0x000fc800000006ff */
[----:B------:R-:W2:Y:S02]  /*19c0*/  SYNCS.PHASECHK.TRANS64.TRYWAIT P0, [UR33+0x28], R5 ;  /* 0x00002805ff0075a7 */ /* 0x000ea40008001121 */
[----:B--2---:R-:W-:Y:S05]  /*19d0*/  @!P0 BRA `(.L_x_27) ;  /* 0x0000009800c08947 */ /* 0x004fea0003800000 */
.L_x_26:
[----:B------:R2:W-:Y:S01]  /*19e0*/  @P5 SYNCS.ARRIVE.TRANS64 RZ, [UR33], R3 ;  /* 0x00000003ffff59a7 */ /* 0x0005e20008000021 */
[----:B------:R-:W-:Y:S02]  /*19f0*/  ULOP3.LUT UR8, UR22, 0x2, URZ, 0xfc, !UPT ;  /* 0x0000000216087892 */ /* 0x000fe4000f8efcff */
[----:B------:R-:W-:Y:S02]  /*1a00*/  UIADD3 UR16, UPT, UPT, UR16, 0x1, URZ ;  /* 0x0000000110107890 */ /* 0x000fe4000fffe0ff */
[----:B------:R-:W-:Y:S02]  /*1a10*/  UISETP.NE.AND UP0, UPT, UR8, 0x2, UPT ;  /* 0x000000020800788c */ /* 0x000fe4000bf05270 */
[----:B------:R-:W-:-:S07]  /*1a20*/  UISETP.NE.AND UP2, UPT, UR16, 0x1, UPT ;  /* 0x000000011000788c */ /* 0x000fce000bf45270 */
[----:B------:R-:W-:Y:S05]  /*1a30*/  BRA.U UP0, `(.L_x_28) ;  /* 0x0000000100047547 */ /* 0x000fea000b800000 */
[----:B------:R-:W-:Y:S05]  /*1a40*/  BPT.TRAP 0x1 ;  /* 0x000000040000795c */ /* 0x000fea0000300000 */
.L_x_28:
[----:B------:R-:W-:Y:S04]  /*1a50*/  BSSY.RECONVERGENT B0, `(.L_x_29) ;  /* 0x0000003000007945 */ /* 0x000fe80003800200 */
[----:B------:R-:W-:Y:S05]  /*1a60*/  @!P4 BRA `(.L_x_30) ;  /* 0x000000000004c947 */ /* 0x000fea0003800000 */
[----:B------:R-:W-:Y:S05]  /*1a70*/  BPT.TRAP 0x1 ;  /* 0x000000040000795c */ /* 0x000fea0000300000 */
.L_x_30:
[----:B------:R-:W-:Y:S05]  /*1a80*/  BSYNC.RECONVERGENT B0 ;  /* 0x0000000000007941 */ /* 0x000fea0003800200 */
.L_x_29:
[----:B------:R-:W-:Y:S02]  /*1a90*/  UIADD3 UR23, UPT, UPT, UR17, 0x1, URZ ;  /* 0x0000000111177890 */ /* 0x000fe4000fffe0ff */
[----:B------:R-:W-:Y:S02]  /*1aa0*/  UIADD3 UR28, UP1, UPT, UR14, 0x80, URZ ;  /* 0x000000800e1c7890 */ /* 0x000fe4000ff3e0ff */
[----:B------:R-:W-:Y:S02]  /*1ab0*/  UISETP.NE.AND UP0, UPT, UR23, 0x5, UPT ;  /* 0x000000051700788c */ /* 0x000fe4000bf05270 */
[----:B------:R-:W-:Y:S02]  /*1ac0*/  ULOP3.LUT UR33, UR33, 0xfefffff8, URZ, 0xc0, !UPT ;  /* 0xfefffff821217892 */ /* 0x000fe4000f8ec0ff */
[----:B------:R-:W-:Y:S02]  /*1ad0*/  USEL UR9, URZ, 0x1, UP0 ;  /* 0x00000001ff097887 */ /* 0x000fe40008000000 */
[----:B------:R-:W-:-:S02]  /*1ae0*/  USEL UR23, UR23, URZ, UP0 ;  /* 0x000000ff17177287 */ /* 0x000fc40008000000 */
[----:B------:R-:W-:Y:S02]  /*1af0*/  UIADD3 UR26, UP0, UPT, UR14, 0x180, URZ ;  /* 0x000001800e1a7890 */ /* 0x000fe4000ff1e0ff */
[----:B------:R-:W-:Y:S01]  /*1b00*/  ULEA UR8, UR23, UR6, 0x3 ;  /* 0x0000000617087291 */ /* 0x000fe2000f8e18ff */
[----:B------:R-:W-:Y:S01]  /*1b10*/  LOP3.LUT R15, R15, UR9, RZ, 0x3c, !PT ;  /* 0x000000090f0f7c12 */ /* 0x000fe2000f8e3cff */
[----:B------:R-:W-:Y:S02]  /*1b20*/  UIADD3.X UR29, UPT, UPT, URZ, UR15, URZ, UP1, !UPT ;  /* 0x0000000fff1d7290 */ /* 0x000fe40008ffe4ff */
[----:B------:R-:W-:Y:S01]  /*1b30*/  UIADD3.X UR27, UPT, UPT, URZ, UR15, URZ, UP0, !UPT ;  /* 0x0000000fff1b7290 */ /* 0x000fe200087fe4ff */
[----:B-1----:R-:W-:Y:S01]  /*1b40*/  SHF.L.U32 R2, R15, 0x1f, RZ ;  /* 0x0000001f0f027819 */ /* 0x002fe200000006ff */
[----:B------:R-:W-:Y:S01]  /*1b50*/  UMOV UR18, 0x0 ;  /* 0x0000000000127882 */ /* 0x000fe20000000000 */
[----:B------:R-:W-:Y:S01]  /*1b60*/  UMOV UR19, 0x10000000 ;  /* 0x1000000000137882 */ /* 0x000fe20000000000 */
[----:B------:R-:W-:Y:S01]  /*1b70*/  UMOV UR10, UR34 ;  /* 0x00000022000a7c82 */ /* 0x000fe20008000000 */
[----:B------:R4:W1:Y:S01]  /*1b80*/  SYNCS.PHASECHK.TRANS64.TRYWAIT P0, [UR8+0x28], R2 ;  /* 0x00002802ff0075a7 */ /* 0x0008620008001108 */
[----:B------:R-:W-:Y:S01]  /*1b90*/  ULEA UR8, UR17, UR6, 0xe ;  /* 0x0000000611087291 */ /* 0x000fe2000f8e70ff */
[----:B------:R-:W-:Y:S01]  /*1ba0*/  UMOV UR12, UR36 ;  /* 0x00000024000c7c82 */ /* 0x000fe20008000000 */
[----:B------:R-:W-:-:S02]  /*1bb0*/  UMOV UR9, UR33 ;  /* 0x0000002100097c82 */ /* 0x000fc40008000000 */
[----:B------:R-:W-:Y:S02]  /*1bc0*/  UIADD3 UR32, UPT, UPT, UR8, 0x10800, URZ ;  /* 0x0001080008207890 */ /* 0x000fe4000fffe0ff */
[----:B------:R-:W-:Y:S01]  /*1bd0*/  UIADD3 UR8, UPT, UPT, UR8, 0x24800, URZ ;  /* 0x0002480008087890 */ /* 0x000fe2000fffe0ff */
[----:B------:R-:W-:Y:S01]  /*1be0*/  UMOV UR25, UR13 ;  /* 0x0000000d00197c82 */ /* 0x000fe20008000000 */
[----:B------:R-:W-:-:S05]  /*1bf0*/  UMOV UR17, UR23 ;  /* 0x0000001700117c82 */ /* 0x000fca0008000000 */
[----:B------:R2:W-:Y:S02]  /*1c00*/  UTMALDG.3D.2CTA [UR32], [UR28], desc[UR18] ;  /* 0x000012201c0075b4 */ /* 0x0005e40008211000 */
[----:B------:R4:W-:Y:S01]  /*1c10*/  UTMALDG.3D.2CTA [UR8], [UR26], desc[UR18] ;  /* 0x000012081a0075b4 */ /* 0x0009e20008211000 */
[----:B--2---:R-:W-:Y:S01]  /*1c20*/  UIADD3 UR34, UPT, UPT, UR34, 0x40, URZ ;  /* 0x0000004022227890 */ /* 0x004fe2000fffe0ff */
[----:B------:R-:W-:Y:S11]  /*1c30*/  BRA.U UP2, `(.L_x_31) ;  /* 0xfffffffd02507547 */ /* 0x000ff6000b83ffff */
.L_x_25:
[----:B----4-:R-:W-:Y:S01]  /*1c40*/  ULEA UR8, UR23, UR6, 0x3 ;  /* 0x0000000617087291 */ /* 0x010fe2000f8e18ff */
[----:B-1----:R-:W-:Y:S01]  /*1c50*/  SHF.L.U32 R2, R15, 0x1f, RZ ;  /* 0x0000001f0f027819 */ /* 0x002fe200000006ff */
[----:B------:R-:W-:Y:S01]  /*1c60*/  @!P1 SYNCS.ARRIVE.TRANS64.A1T0 RZ, [UR6+0x98], RZ ;  /* 0x000098ffffff99a7 */ /* 0x000fe20008100006 */
[----:B------:R-:W-:-:S06]  /*1c70*/  UISETP.GT.AND UP0, UPT, UR7, UR5, UPT ;  /* 0x000000050700728c */ /* 0x000fcc000bf04270 */
[----:B--2---:R1:W2:Y:S03]  /*1c80*/  SYNCS.PHASECHK.TRANS64.TRYWAIT P0, [UR8+0x28], R2 ;  /* 0x00002802ff0075a7 */ /* 0x0042a60008001108 */
[----:B------:R-:W-:Y:S05]  /*1c90*/  BRA.U !UP0, `(.L_x_32) ;  /* 0x0000000108bc7547 */ /* 0x000fea000b800000 */
[----:B------:R-:W-:Y:S01]  /*1ca0*/  UIADD3 UR26, UPT, UPT, UR24, UR25, URZ ;  /* 0x00000019181a7290 */ /* 0x000fe2000fffe0ff */
[----:B------:R-:W-:-:S11]  /*1cb0*/  UMOV UR27, UR23 ;  /* 0x00000017001b7c82 */ /* 0x000fd60008000000 */
.L_x_38:
[----:B------:R-:W-:Y:S01]  /*1cc0*/  ULEA UR17, UR27, UR6, 0x3 ;  /* 0x000000061b117291 */ /* 0x000fe2000f8e18ff */
[----:B--2---:R-:W-:Y:S01]  /*1cd0*/  @P5 MOV R3, 0x10000 ;  /* 0x0001000000035802 */ /* 0x004fe20000000f00 */
[----:B-12---:R-:W-:Y:S10]  /*1ce0*/  @P0 BRA `(.L_x_33) ;  /* 0x00000000000c0947 */ /* 0x006ff40003800000 */
[----:B------:R-:W-:-:S04]  /*1cf0*/  SHF.L.U32 R5, R15, 0x1f, RZ ;  /* 0x0000001f0f057819 */ /* 0x000fc800000006ff */
[----:B------:R-:W2:Y:S02]  /*1d00*/  SYNCS.PHASECHK.TRANS64.TRYWAIT P0, [UR17+0x28], R5 ;  /* 0x00002805ff0075a7 */ /* 0x000ea40008001111 */
[----:B--2---:R-:W-:Y:S05]  /*1d10*/  @!P0 BRA `(.L_x_34) ;  /* 0x0000009800088947 */ /* 0x004fea0003800000 */
.L_x_33:
[----:B------:R2:W-:Y:S01]  /*1d20*/  @P5 SYNCS.ARRIVE.TRANS64 RZ, [UR17], R3 ;  /* 0x00000003ffff59a7 */ /* 0x0005e20008000011 */
[----:B------:R-:W-:-:S04]  /*1d30*/  ULOP3.LUT UR8, UR22, 0x2, URZ, 0xfc, !UPT ;  /* 0x0000000216087892 */ /* 0x000fc8000f8efcff */
[----:B------:R-:W-:-:S09]  /*1d40*/  UISETP.NE.AND UP0, UPT, UR8, 0x2, UPT ;  /* 0x000000020800788c */ /* 0x000fd2000bf05270 */
[----:B------:R-:W-:Y:S05]  /*1d50*/  BRA.U UP0, `(.L_x_35) ;  /* 0x0000000100047547 */ /* 0x000fea000b800000 */
[----:B------:R-:W-:Y:S05]  /*1d60*/  BPT.TRAP 0x1 ;  /* 0x000000040000795c */ /* 0x000fea0000300000 */
.L_x_35:
[----:B------:R-:W-:Y:S04]  /*1d70*/  BSSY.RECONVERGENT B0, `(.L_x_36) ;  /* 0x0000003000007945 */ /* 0x000fe80003800200 */
[----:B------:R-:W-:Y:S05]  /*1d80*/  @!P4 BRA `(.L_x_37) ;  /* 0x000000000004c947 */ /* 0x000fea0003800000 */
[----:B------:R-:W-:Y:S05]  /*1d90*/  BPT.TRAP 0x1 ;  /* 0x000000040000795c */ /* 0x000fea0000300000 */
.L_x_37:
[----:B------:R-:W-:Y:S05]  /*1da0*/  BSYNC.RECONVERGENT B0 ;  /* 0x0000000000007941 */ /* 0x000fea0003800200 */
.L_x_36:
[----:B------:R-:W-:Y:S02]  /*1db0*/  UIADD3 UR23, UPT, UPT, UR27, 0x1, URZ ;  /* 0x000000011b177890 */ /* 0x000fe4000fffe0ff */
[----:B------:R-:W-:Y:S02]  /*1dc0*/  UIADD3 UR32, UP1, UPT, UR14, 0x80, URZ ;  /* 0x000000800e207890 */ /* 0x000fe4000ff3e0ff */
[----:B------:R-:W-:Y:S02]  /*1dd0*/  UISETP.NE.AND UP0, UPT, UR23, 0x5, UPT ;  /* 0x000000051700788c */ /* 0x000fe4000bf05270 */
[----:B------:R-:W-:Y:S02]  /*1de0*/  USHF.L.U32 UR18, UR25, 0x6, URZ ;  /* 0x0000000619127899 */ /* 0x000fe400080006ff */
[----:B------:R-:W-:Y:S02]  /*1df0*/  USEL UR9, URZ, 0x1, UP0 ;  /* 0x00000001ff097887 */ /* 0x000fe40008000000 */
[----:B------:R-:W-:-:S02]  /*1e00*/  USEL UR23, UR23, URZ, UP0 ;  /* 0x000000ff17177287 */ /* 0x000fc40008000000 */
[----:B------:R-:W-:Y:S02]  /*1e10*/  UIADD3 UR30, UP0, UPT, UR14, 0x180, URZ ;  /* 0x000001800e1e7890 */ /* 0x000fe4000ff1e0ff */
[----:B------:R-:W-:Y:S01]  /*1e20*/  ULEA UR8, UR23, UR6, 0x3 ;  /* 0x0000000617087291 */ /* 0x000fe2000f8e18ff */
[----:B------:R-:W-:Y:S01]  /*1e30*/  LOP3.LUT R15, R15, UR9, RZ, 0x3c, !PT ;  /* 0x000000090f0f7c12 */ /* 0x000fe2000f8e3cff */
[----:B------:R-:W-:Y:S02]  /*1e40*/  ULOP3.LUT UR17, UR17, 0xfefffff8, URZ, 0xc0, !UPT ;  /* 0xfefffff811117892 */ /* 0x000fe4000f8ec0ff */
[----:B------:R-:W-:Y:S01]  /*1e50*/  UIADD3.X UR33, UPT, UPT, URZ, UR15, URZ, UP1, !UPT ;  /* 0x0000000fff217290 */ /* 0x000fe20008ffe4ff */
[----:B-1----:R-:W-:Y:S01]  /*1e60*/  SHF.L.U32 R2, R15, 0x1f, RZ ;  /* 0x0000001f0f027819 */ /* 0x002fe200000006ff */
[----:B------:R-:W-:Y:S01]  /*1e70*/  UIADD3.X UR31, UPT, UPT, URZ, UR15, URZ, UP0, !UPT ;  /* 0x0000000fff1f7290 */ /* 0x000fe200087fe4ff */
[----:B------:R-:W-:Y:S02]  /*1e80*/  UMOV UR28, 0x0 ;  /* 0x00000000001c7882 */ /* 0x000fe40000000000 */
[----:B------:R4:W1:Y:S01]  /*1e90*/  SYNCS.PHASECHK.TRANS64.TRYWAIT P0, [UR8+0x28], R2 ;  /* 0x00002802ff0075a7 */ /* 0x0008620008001108 */
[----:B------:R-:W-:Y:S01]  /*1ea0*/  ULEA UR8, UR27, UR6, 0xe ;  /* 0x000000061b087291 */ /* 0x000fe2000f8e70ff */
[----:B------:R-:W-:Y:S01]  /*1eb0*/  UMOV UR29, 0x10000000 ;  /* 0x10000000001d7882 */ /* 0x000fe20000000000 */
[----:B------:R-:W-:-:S02]  /*1ec0*/  UMOV UR19, UR35 ;  /* 0x0000002300137c82 */ /* 0x000fc40008000000 */
[----:B------:R-:W-:Y:S02]  /*1ed0*/  UIADD3 UR16, UPT, UPT, UR8, 0x10800, URZ ;  /* 0x0001080008107890 */ /* 0x000fe4000fffe0ff */
[----:B------:R-:W-:Y:S01]  /*1ee0*/  UIADD3 UR8, UPT, UPT, UR8, 0x24800, URZ ;  /* 0x0002480008087890 */ /* 0x000fe2000fffe0ff */
[----:B------:R-:W-:Y:S01]  /*1ef0*/  UMOV UR20, UR36 ;  /* 0x0000002400147c82 */ /* 0x000fe20008000000 */
[----:B------:R-:W-:Y:S01]  /*1f00*/  UMOV UR12, UR36 ;  /* 0x00000024000c7c82 */ /* 0x000fe20008000000 */
[----:B------:R-:W-:Y:S01]  /*1f10*/  UMOV UR9, UR17 ;  /* 0x0000001100097c82 */ /* 0x000fe20008000000 */
[----:B------:R-:W-:Y:S01]  /*1f20*/  UMOV UR10, UR18 ;  /* 0x00000012000a7c82 */ /* 0x000fe20008000000 */
[----:B------:R-:W-:Y:S02]  /*1f30*/  UIADD3 UR25, UPT, UPT, UR25, 0x1, URZ ;  /* 0x0000000119197890 */ /* 0x000fe4000fffe0ff */
[----:B------:R4:W-:Y:S01]  /*1f40*/  UTMALDG.3D.2CTA [UR16], [UR32], desc[UR28] ;  /* 0x00001c10200075b4 */ /* 0x0009e20008211000 */
[----:B------:R-:W-:Y:S01]  /*1f50*/  UMOV UR27, UR23 ;  /* 0x00000017001b7c82 */ /* 0x000fe20008000000 */
[----:B------:R-:W-:Y:S01]  /*1f60*/  UISETP.NE.AND UP0, UPT, UR25, UR26, UPT ;  /* 0x0000001a1900728c */ /* 0x000fe2000bf05270 */
[----:B------:R4:W-:Y:S08]  /*1f70*/  UTMALDG.3D.2CTA [UR8], [UR30], desc[UR28] ;  /* 0x00001c081e0075b4 */ /* 0x0009f00008211000 */
[----:B----4-:R-:W-:Y:S05]  /*1f80*/  BRA.U UP0, `(.L_x_38) ;  /* 0xfffffffd004c7547 */ /* 0x010fea000b83ffff */
.L_x_32:
[----:B-1----:R-:W-:Y:S01]  /*1f90*/  LEA R2, R14, UR6, 0x3 ;  /* 0x000000060e027c11 */ /* 0x002fe2000f8e18ff */
[----:B------:R-:W-:Y:S01]  /*1fa0*/  NOP ;  /* 0x0000000000007918 */ /* 0x000fe20000000000 */
[----:B--2---:R-:W-:Y:S02]  /*1fb0*/  SHF.L.U32 R3, R12, 0x1f, RZ ;  /* 0x0000001f0c037819 */ /* 0x004fe400000006ff */
[----:B------:R-:W-:Y:S02]  /*1fc0*/  LEA R4, R14, UR6, 0x4 ;  /* 0x000000060e047c11 */ /* 0x000fe4000f8e20ff */
[----:B------:R-:W1:Y:S02]  /*1fd0*/  SYNCS.PHASECHK.TRANS64.TRYWAIT P0, [R2+URZ+0xa0], R3 ;  /* 0x0000a003020075a7 */ /* 0x000e6400080011ff */
[----:B-1----:R-:W-:Y:S05]  /*1fe0*/  @!P0 BRA `(.L_x_39) ;  /* 0x00000094006c8947 */ /* 0x002fea0003800000 */
.L_x_151:
[----:B------:R-:W2:Y:S01]  /*1ff0*/  LDS.128 R4, [R4+0x110] ;  /* 0x0001100004047984 */ /* 0x000ea20000000c00 */
[----:B------:R-:W-:Y:S01]  /*2000*/  ISETP.GE.AND P0, PT, R72, 0x1, PT ;  /* 0x000000014800780c */ /* 0x000fe20003f06270 */
[----:B-1----:R-:W-:Y:S01]  /*2010*/  VIADD R2, R2, 0xb0 ;  /* 0x000000b002027836 */ /* 0x002fe20000000000 */
[----:B------:R-:W-:Y:S01]  /*2020*/  @!PT LDS RZ, [RZ] ;  /* 0x00000000fffff984 */ /* 0x000fe20000000800 */
[----:B------:R-:W-:Y:S01]  /*2030*/  @!PT LDS RZ, [RZ] ;  /* 0x00000000fffff984 */ /* 0x000fe20000000800 */
[----:B------:R-:W-:Y:S01]  /*2040*/  @!PT LDS RZ, [RZ] ;  /* 0x00000000fffff984 */ /* 0x000fe20000000800 */
[----:B------:R-:W-:Y:S01]  /*2050*/  @!PT LDS RZ, [RZ] ;  /* 0x00000000fffff984 */ /* 0x000fe20000000800 */
[----:B------:R1:W-:Y:S06]  /*2060*/  MEMBAR.ALL.CTA ;  /* 0x0000000000007992 */ /* 0x0003ec0000008000 */
[----:B-1----:R-:W1:Y:S01]  /*2070*/  FENCE.VIEW.ASYNC.S ;  /* 0x00000000000073c6 */ /* 0x002e620000000000 */
[----:B------:R-:W-:-:S04]  /*2080*/  PRMT R2, RZ, 0x654, R2 ;  /* 0x00000654ff027816 */ /* 0x000fc80000000002 */
[----:B-1----:R1:W-:Y:S01]  /*2090*/  SYNCS.ARRIVE.TRANS64.RED.A1T0 RZ, [R2+URZ], RZ ;  /* 0x000000ff02ff79a7 */ /* 0x0023e200081004ff */
[----:B--2---:R-:W-:-:S13]  /*20a0*/  LOP3.LUT P2, RZ, R6, 0x1, RZ, 0xc0, !PT ;  /* 0x0000000106ff7812 */ /* 0x004fda000784c0ff */
[----:B------:R-:W-:Y:S01]  /*20b0*/  @P2 SHF.R.U32.HI R3, RZ, 0x10, R5 ;  /* 0x00000010ff032819 */ /* 0x000fe20000011605 */
[----:B------:R-:W-:Y:S01]  /*20c0*/  VOTEU.ANY UP0, P2 ;  /* 0x0000000000ff7886 */ /* 0x000fe20001000100 */
[----:B------:R-:W-:Y:S02]  /*20d0*/  @P2 MOV R13, R4 ;  /* 0x00000004000d2202 */ /* 0x000fe40000000f00 */
[----:B------:R-:W-:Y:S02]  /*20e0*/  @P2 R2UR.BROADCAST UR8, R3 ;  /* 0x00000000030822ca */ /* 0x000fe400008e0000 */
[----:B------:R-:W-:-:S11]  /*20f0*/  @P2 LOP3.LUT R11, R5, 0xffff, RZ, 0xc0, !PT ;  /* 0x0000ffff050b2812 */ /* 0x000fd600078ec0ff */
[----:B------:R-:W-:Y:S01]  /*2100*/  @UP0 UMOV UR36, UR8 ;  /* 0x0000000800240c82 */ /* 0x000fe20008000000 */
[----:B-1----:R-:W-:Y:S05]  /*2110*/  @!P0 BRA `(.L_x_40) ;  /* 0x0000000000b88947 */ /* 0x002fea0003800000 */
[----:B------:R-:W3:Y:S01]  /*2120*/  LDC.64 R4, c[0x0][0xb18] ;  /* 0x0002c600ff047b82 */ /* 0x000ee20000000a00 */
[----:B------:R-:W-:-:S07]  /*2130*/  ISETP.NE.AND P3, PT, R72, 0x1, PT ;  /* 0x000000014800780c */ /* 0x000fce0003f65270 */
[----:B------:R-:W1:Y:S08]  /*2140*/  LDC.64 R6, c[0x0][0xb10] ;  /* 0x0002c400ff067b82 */ /* 0x000e700000000a00 */
[----:B------:R-:W2:Y:S08]  /*2150*/  LDC R17, c[0x0][0xb20] ;  /* 0x0002c800ff117b82 */ /* 0x000eb00000000800 */
[----:B------:R-:W4:Y:S01]  /*2160*/  LDC R18, c[0x0][0xb0c] ;  /* 0x0002c300ff127b82 */ /* 0x000f220000000800 */
[----:B---3--:R-:W-:Y:S01]  /*2170*/  IMAD.HI.U32 R22, R0, R5, RZ ;  /* 0x0000000500167227 */ /* 0x008fe200078e00ff */
[----:B------:R-:W-:-:S06]  /*2180*/  ISETP.NE.AND P0, PT, R4, 0x1, PT ;  /* 0x000000010400780c */ /* 0x000fcc0003f05270 */
[----:B------:R-:W3:Y:S01]  /*2190*/  LDC.64 R2, c[0x0][0xb28] ;  /* 0x0002ca00ff027b82 */ /* 0x000ee20000000a00 */
[----:B-1----:R-:W-:-:S04]  /*21a0*/  IMAD.HI.U32 R20, R9, R6, RZ ;  /* 0x0000000609147227 */ /* 0x002fc800078e00ff */
[----:B------:R-:W-:Y:S01]  /*21b0*/  IMAD.HI.U32 R24, R13, R6, RZ ;  /* 0x000000060d187227 */ /* 0x000fe200078e00ff */
[----:B------:R-:W-:Y:S02]  /*21c0*/  SHF.R.U32.HI R20, RZ, R7, R20 ;  /* 0x00000007ff147219 */ /* 0x000fe40000011614 */
[----:B--2---:R-:W-:Y:S01]  /*21d0*/  SHF.R.U32.HI R19, RZ, R17, R22 ;  /* 0x00000011ff137219 */ /* 0x004fe20000011616 */
[----:B------:R-:W-:Y:S01]  /*21e0*/  IMAD.HI.U32 R22, R11, R5, RZ ;  /* 0x000000050b167227 */ /* 0x000fe200078e00ff */
[----:B------:R-:W-:Y:S02]  /*21f0*/  SHF.R.U32.HI R24, RZ, R7, R24 ;  /* 0x00000007ff187219 */ /* 0x000fe40000011618 */
[----:B------:R-:W-:Y:S02]  /*2200*/  SEL R19, R0, R19, !P0 ;  /* 0x0000001300137207 */ /* 0x000fe40004000000 */
[----:B------:R-:W-:Y:S02]  /*2210*/  SHF.R.U32.HI R22, RZ, R17, R22 ;  /* 0x00000011ff167219 */ /* 0x000fe40000011616 */
[----:B----4-:R-:W-:-:S02]  /*2220*/  ISETP.NE.AND P1, PT, R18, 0x1, PT ;  /* 0x000000011200780c */ /* 0x010fc40003f25270 */
[----:B------:R-:W-:Y:S02]  /*2230*/  SEL R5, R11, R22, !P0 ;  /* 0x000000160b057207 */ /* 0x000fe40004000000 */
[----:B------:R-:W-:Y:S02]  /*2240*/  SEL R21, R9, R20, !P1 ;  /* 0x0000001409157207 */ /* 0x000fe40004800000 */
[----:B------:R-:W-:Y:S01]  /*2250*/  SEL R7, R13, R24, !P1 ;  /* 0x000000180d077207 */ /* 0x000fe20004800000 */
[----:B---3--:R-:W-:Y:S01]  /*2260*/  IMAD.HI.U32 R20, R19, R2, RZ ;  /* 0x0000000213147227 */ /* 0x008fe200078e00ff */
[----:B------:R-:W-:-:S03]  /*2270*/  IADD3 R17, PT, PT, -R5, RZ, RZ ;  /* 0x000000ff05117210 */ /* 0x000fc60007ffe1ff */
        /* <DEDUP_REMOVED lines=11> */
[----:B------:R-:W-:-:S04]  /*2330*/  @!P0 IMAD.HI.U32 R20, R7, R2, RZ ;  /* 0x0000000207148227 */ /* 0x000fc800078e00ff */
[----:B------:R-:W-:Y:S01]  /*2340*/  IMAD.MOV R2, RZ, RZ, -R6 ;  /* 0x000000ffff027224 */ /* 0x000fe200078e0a06 */
[----:B------:R-:W-:-:S03]  /*2350*/  @!P0 SHF.R.U32.HI R20, RZ, R3, R20 ;  /* 0x00000003ff148219 */ /* 0x000fc60000011614 */
[----:B------:R-:W-:Y:S01]  /*2360*/  IMAD R2, R72, R2, R5 ;  /* 0x0000000248027224 */ /* 0x000fe200078e0205 */
        /* <DEDUP_REMOVED lines=9> */
.L_x_40:
[----:B------:R-:W1:Y:S02]  /*2400*/  LDCU UR8, c[0x0][0xb30] ;  /* 0x00016600ff0877ac */ /* 0x000e640008000800 */
[----:B-1----:R-:W-:-:S09]  /*2410*/  UISETP.NE.AND UP0, UPT, UR8, 0x1, UPT ;  /* 0x000000010800788c */ /* 0x002fd2000bf05270 */
[----:B------:R-:W-:Y:S05]  /*2420*/  BRA.U UP0, `(.L_x_41) ;  /* 0x0000000100407547 */ /* 0x000fea000b800000 */
[----:B------:R-:W1:Y:S08]  /*2430*/  LDC.64 R4, c[0x0][0xb10] ;  /* 0x0002c400ff047b82 */ /* 0x000e700000000a00 */
[----:B------:R-:W2:Y:S08]  /*2440*/  LDC.64 R2, c[0x0][0xb18] ;  /* 0x0002c600ff027b82 */ /* 0x000eb00000000a00 */
[----:B------:R-:W4:Y:S08]  /*2450*/  LDC R6, c[0x0][0xb20] ;  /* 0x0002c800ff067b82 */ /* 0x000f300000000800 */
[----:B------:R-:W3:Y:S01]  /*2460*/  LDC R18, c[0x0][0xb0c] ;  /* 0x0002c300ff127b82 */ /* 0x000ee20000000800 */
[----:B-1----:R-:W-:-:S05]  /*2470*/  IMAD.HI.U32 R4, R13, R4, RZ ;  /* 0x000000040d047227 */ /* 0x002fca00078e00ff */
[----:B------:R-:W-:Y:S01]  /*2480*/  SHF.R.U32.HI R4, RZ, R5, R4 ;  /* 0x00000005ff047219 */ /* 0x000fe20000011604 */
[----:B--2---:R-:W-:Y:S01]  /*2490*/  IMAD.HI.U32 R3, R11, R3, RZ ;  /* 0x000000030b037227 */ /* 0x004fe200078e00ff */
[----:B------:R-:W-:-:S04]  /*24a0*/  ISETP.NE.AND P0, PT, R2, 0x1, PT ;  /* 0x000000010200780c */ /* 0x000fc80003f05270 */
[----:B----4-:R-:W-:-:S04]  /*24b0*/  SHF.R.U32.HI R6, RZ, R6, R3 ;  /* 0x00000006ff067219 */ /* 0x010fc80000011603 */
[----:B------:R-:W-:Y:S02]  /*24c0*/  SEL R3, R11, R6, !P0 ;  /* 0x000000060b037207 */ /* 0x000fe40004000000 */
[----:B---3--:R-:W-:-:S04]  /*24d0*/  ISETP.NE.AND P1, PT, R18, 0x1, PT ;  /* 0x000000011200780c */ /* 0x008fc80003f25270 */
[----:B------:R-:W-:-:S05]  /*24e0*/  SEL R4, R13, R4, !P1 ;  /* 0x000000040d047207 */ /* 0x000fca0004800000 */
[----:B------:R-:W-:Y:S02]  /*24f0*/  IMAD.IADD R5, R3, 0x1, -R4 ;  /* 0x0000000103057824 */ /* 0x000fe400078e0a04 */
[----:B------:R-:W-:Y:S02]  /*2500*/  IMAD.IADD R3, R4, 0x1, -R3 ;  /* 0x0000000104037824 */ /* 0x000fe400078e0a03 */
[----:B------:R-:W-:Y:S02]  /*2510*/  IMAD R13, R5, R18, R13 ;  /* 0x00000012050d7224 */ /* 0x000fe400078e020d */
[----:B------:R-:W-:-:S07]  /*2520*/  IMAD R11, R3, R2, R11 ;  /* 0x00000002030b7224 */ /* 0x000fce00078e020b */
.L_x_41:
[----:B------:R-:W-:Y:S01]  /*2530*/  VIADD R14, R14, 0x1 ;  /* 0x000000010e0e7836 */ /* 0x000fe20000000000 */
[----:B------:R-:W-:Y:S01]  /*2540*/  PLOP3.LUT P1, PT, PT, PT, PT, 0x80, 0x8 ;  /* 0x000000000008781c */ /* 0x000fe20003f2f070 */
[----:B------:R-:W-:Y:S02]  /*2550*/  IMAD.IADD R21, R13, 0x1, R156 ;  /* 0x000000010d157824 */ /* 0x000fe400078e029c */
[----:B------:R-:W-:Y:S01]  /*2560*/  IMAD.IADD R20, R11, 0x1, R154 ;  /* 0x000000010b147824 */ /* 0x000fe200078e029a */
[----:B------:R-:W-:-:S04]  /*2570*/  ISETP.NE.AND P0, PT, R14, 0x2, PT ;  /* 0x000000020e00780c */ /* 0x000fc80003f05270 */
[----:B------:R-:W-:Y:S02]  /*2580*/  SEL R3, RZ, 0x1, P0 ;  /* 0x00000001ff037807 */ /* 0x000fe40000000000 */
[----:B------:R-:W-:Y:S02]  /*2590*/  SEL R14, R14, RZ, P0 ;  /* 0x000000ff0e0e7207 */ /* 0x000fe40000000000 */
[----:B------:R-:W-:Y:S01]  /*25a0*/  LOP3.LUT R12, R12, R3, RZ, 0x3c, !PT ;  /* 0x000000030c0c7212 */ /* 0x000fe200078e3cff */
[----:B------:R-:W-:Y:S06]  /*25b0*/  @P2 BRA `(.L_x_42) ;  /* 0xfffffff000642947 */ /* 0x000fec000383ffff */
[----:B------:R-:W-:Y:S01]  /*25c0*/  UIADD3 UR6, UPT, UPT, UR6, 0x28, URZ ;  /* 0x0000002806067890 */ /* 0x000fe2000fffe0ff */
[----:B------:R-:W-:-:S03]  /*25d0*/  SHF.L.U32 R3, R15, 0x1f, RZ ;  /* 0x0000001f0f037819 */ /* 0x000fc600000006ff */
[----:B------:R-:W-:-:S09]  /*25e0*/  ULEA UR4, UR23, UR6, 0x3 ;  /* 0x0000000617047291 */ /* 0x000fd2000f8e18ff */
[----:B------:R-:W1:Y:S02]  /*25f0*/  SYNCS.PHASECHK.TRANS64.TRYWAIT P0, [UR4], R3 ;  /* 0x00000003ff0075a7 */ /* 0x000e640008001104 */
[----:B-1----:R-:W-:Y:S05]  /*2600*/  @!P0 BRA `(.L_x_43) ;  /* 0x0000008c00f88947 */ /* 0x002fea0003800000 */
.L_x_153:
[----:B------:R-:W-:-:S04]  /*2610*/  UIADD3 UR5, UPT, UPT, UR23, 0x1, URZ ;  /* 0x0000000117057890 */ /* 0x000fc8000fffe0ff */
[----:B------:R-:W-:-:S04]  /*2620*/  UISETP.NE.AND UP0, UPT, UR5, 0x5, UPT ;  /* 0x000000050500788c */ /* 0x000fc8000bf05270 */
[----:B------:R-:W-:Y:S02]  /*2630*/  USEL UR7, URZ, 0x1, UP0 ;  /* 0x00000001ff077887 */ /* 0x000fe40008000000 */
[----:B------:R-:W-:-:S04]  /*2640*/  USEL UR5, UR5, URZ, UP0 ;  /* 0x000000ff05057287 */ /* 0x000fc80008000000 */
[----:B------:R-:W-:Y:S01]  /*2650*/  ULEA UR4, UR5, UR6, 0x3 ;  /* 0x0000000605047291 */ /* 0x000fe2000f8e18ff */
[----:B------:R-:W-:-:S04]  /*2660*/  LOP3.LUT R2, R15, UR7, RZ, 0x3c, !PT ;  /* 0x000000070f027c12 */ /* 0x000fc8000f8e3cff */
[----:B-1----:R-:W-:-:S04]  /*2670*/  SHF.L.U32 R3, R2, 0x1f, RZ ;  /* 0x0000001f02037819 */ /* 0x002fc800000006ff */
[----:B------:R-:W1:Y:S02]  /*2680*/  SYNCS.PHASECHK.TRANS64.TRYWAIT P0, [UR4], R3 ;  /* 0x00000003ff0075a7 */ /* 0x000e640008001104 */
[----:B-1----:R-:W-:Y:S05]  /*2690*/  @!P0 BRA `(.L_x_44) ;  /* 0x0000008c00ec8947 */ /* 0x002fea0003800000 */
.L_x_155:
        /* <DEDUP_REMOVED lines=9> */
.L_x_157:
        /* <DEDUP_REMOVED lines=9> */
.L_x_159:
[----:B------:R-:W-:-:S04]  /*27c0*/  UIADD3 UR5, UPT, UPT, UR5, 0x1, URZ ;  /* 0x0000000105057890 */ /* 0x000fc8000fffe0ff */
[----:B------:R-:W-:-:S04]  /*27d0*/  UISETP.NE.AND UP0, UPT, UR5, 0x5, UPT ;  /* 0x000000050500788c */ /* 0x000fc8000bf05270 */
[----:B------:R-:W-:Y:S02]  /*27e0*/  USEL UR4, URZ, 0x1, UP0 ;  /* 0x00000001ff047887 */ /* 0x000fe40008000000 */
[----:B------:R-:W-:-:S04]  /*27f0*/  USEL UR5, UR5, URZ, UP0 ;  /* 0x000000ff05057287 */ /* 0x000fc80008000000 */
[----:B------:R-:W-:Y:S01]  /*2800*/  ULEA UR5, UR5, UR6, 0x3 ;  /* 0x0000000605057291 */ /* 0x000fe2000f8e18ff */
[----:B-1----:R-:W-:-:S04]  /*2810*/  LOP3.LUT R3, R2, UR4, RZ, 0x3c, !PT ;  /* 0x0000000402037c12 */ /* 0x002fc8000f8e3cff */
[----:B------:R-:W-:Y:S01]  /*2820*/  SHF.L.U32 R3, R3, 0x1f, RZ ;  /* 0x0000001f03037819 */ /* 0x000fe200000006ff */
[----:B---3--:R-:W-:-:S07]  /*2830*/  IMAD.U32 R0, RZ, RZ, UR5 ;  /* 0x00000005ff007e24 */ /* 0x008fce000f8e00ff */
.L_x_47:
[----:B-1----:R1:W2:Y:S02]  /*2840*/  SYNCS.PHASECHK.TRANS64.TRYWAIT P0, [R0+URZ], R3 ;  /* 0x00000003000075a7 */ /* 0x0022a400080011ff */
[----:B--2---:R-:W-:Y:S05]  /*2850*/  @!P0 NANOSLEEP.SYNCS 0x989680 ;  /* 0x009896800000895d */ /* 0x004fea0003900000 */
[----:B------:R-:W2:Y:S02]  /*2860*/  @!P0 SYNCS.PHASECHK.TRANS64 P0, [R0+URZ], R3 ;  /* 0x00000003000085a7 */ /* 0x000ea400080010ff */
[----:B--2---:R-:W-:Y:S05]  /*2870*/  @P0 EXIT ;  /* 0x000000000000094d */ /* 0x004fea0003800000 */
[----:B------:R-:W-:Y:S05]  /*2880*/  BRA `(.L_x_47) ;  /* 0xfffffffc00ec7947 */ /* 0x000fea000383ffff */
.L_x_22:
[----:B------:R-:W-:-:S04]  /*2890*/  UISETP.NE.AND UP1, UPT, UR37, URZ, UPT ;  /* 0x000000ff2500728c */ /* 0x000fc8000bf25270 */
[----:B------:R-:W-:-:S09]  /*28a0*/  UISETP.NE.OR UP1, UPT, UR10, 0x1, UP1 ;  /* 0x000000010a00788c */ /* 0x000fd20008f25670 */
[----:B------:R-:W-:Y:S05]  /*28b0*/  BRA.U UP1, `(.L_x_48) ;  /* 0x00000005014c7547 */ /* 0x000fea000b800000 */
[----:B------:R-:W-:Y:S01]  /*28c0*/  HFMA2 R11, -RZ, RZ, 0, 0 ;  /* 0x00000000ff0b7431 */ /* 0x000fe200000001ff */
[----:B------:R-:W-:Y:S01]  /*28d0*/  ISETP.GE.U32.AND P2, PT, R10, 0x2, PT ;  /* 0x000000020a00780c */ /* 0x000fe20003f46070 */
[----:B------:R-:W-:Y:S01]  /*28e0*/  IMAD.MOV.U32 R12, RZ, RZ, 0x1 ;  /* 0x00000001ff0c7424 */ /* 0x000fe200078e00ff */
[----:B------:R-:W-:Y:S01]  /*28f0*/  CS2R R8, SRZ ;  /* 0x0000000000087805 */ /* 0x000fe2000001ff00 */
[----:B------:R-:W-:Y:S01]  /*2900*/  IMAD.MOV.U32 R3, RZ, RZ, RZ ;  /* 0x000000ffff037224 */ /* 0x000fe200078e00ff */
[----:B------:R-:W-:Y:S01]  /*2910*/  UMOV UR4, 0x400 ;  /* 0x0000040000047882 */ /* 0x000fe20000000000 */
[----:B------:R-:W-:Y:S01]  /*2920*/  UMOV UR6, URZ ;  /* 0x000000ff00067c82 */ /* 0x000fe20008000000 */
[----:B------:R-:W-:-:S12]  /*2930*/  ULEA UR37, UR37, UR4, 0x18 ;  /* 0x0000000425257291 */ /* 0x000fd8000f8ec0ff */
.L_x_52:
[----:B------:R-:W-:Y:S02]  /*2940*/  LEA R0, R3, UR37, 0x3 ;  /* 0x0000002503007c11 */ /* 0x000fe4000f8e18ff */
[----:B------:R-:W-:-:S03]  /*2950*/  SHF.L.U32 R5, R8, 0x1f, RZ ;  /* 0x0000001f08057819 */ /* 0x000fc600000006ff */
[----:B------:R-:W-:Y:S01]  /*2960*/  VIADD R4, R0, 0xf0 ;  /* 0x000000f000047836 */ /* 0x000fe20000000000 */
[----:B------:R-:W1:Y:S02]  /*2970*/  SYNCS.PHASECHK.TRANS64.TRYWAIT P0, [R0+URZ+0xe0], R5 ;  /* 0x0000e005000075a7 */ /* 0x000e6400080011ff */
[----:B-1----:R-:W-:Y:S05]  /*2980*/  @!P0 BRA `(.L_x_49) ;  /* 0x0000008c00788947 */ /* 0x002fea0003800000 */
.L_x_160:
[----:B------:R-:W-:Y:S01]  /*2990*/  ULEA UR5, UR6, UR37, 0x3 ;  /* 0x0000002506057291 */ /* 0x000fe2000f8e18ff */
[----:B------:R-:W-:Y:S01]  /*29a0*/  PRMT R4, RZ, 0x654, R4 ;  /* 0x00000654ff047816 */ /* 0x000fe20000000004 */
[----:B-1----:R-:W-:Y:S01]  /*29b0*/  @!P2 IMAD.MOV.U32 R5, RZ, RZ, 0x10 ;  /* 0x00000010ff05a424 */ /* 0x002fe200078e00ff */
[----:B------:R-:W-:Y:S01]  /*29c0*/  SHF.L.U32 R7, R12, 0x1f, RZ ;  /* 0x0000001f0c077819 */ /* 0x000fe200000006ff */
[----:B------:R-:W-:Y:S01]  /*29d0*/  UIADD3 UR4, UPT, UPT, UR5, 0xa0, URZ ;  /* 0x000000a005047890 */ /* 0x000fe2000fffe0ff */
[----:B------:R1:W-:Y:S05]  /*29e0*/  SYNCS.ARRIVE.TRANS64.RED.A1T0 RZ, [R4+URZ], RZ ;  /* 0x000000ff04ff79a7 */ /* 0x0003ea00081004ff */
[----:B------:R-:W-:Y:S01]  /*29f0*/  IMAD.U32 R13, RZ, RZ, UR4 ;  /* 0x00000004ff0d7e24 */ /* 0x000fe2000f8e00ff */
[----:B------:R-:W2:Y:S04]  /*2a00*/  SYNCS.PHASECHK.TRANS64.TRYWAIT P0, [UR5+0xb0], R7 ;  /* 0x0000b007ff0075a7 */ /* 0x000ea80008001105 */
[----:B------:R-:W-:Y:S01]  /*2a10*/  PRMT R13, R10, 0x654, R13 ;  /* 0x000006540a0d7816 */ /* 0x000fe2000000000d */
[----:B-12---:R-:W-:Y:S06]  /*2a20*/  @!P0 BRA `(.L_x_50) ;  /* 0x0000008c00648947 */ /* 0x006fec0003800000 */
.L_x_162:
[----:B------:R-:W-:Y:S01]  /*2a30*/  ULEA UR4, UR6, UR37, 0x4 ;  /* 0x0000002506047291 */ /* 0x000fe2000f8e20ff */
[----:B------:R-:W-:Y:S01]  /*2a40*/  SEL R2, R13, R2, !P2 ;  /* 0x000000020d027207 */ /* 0x000fe20005000000 */
[----:B------:R-:W-:Y:S01]  /*2a50*/  UIADD3 UR5, UPT, UPT, UR5, 0xa0, URZ ;  /* 0x000000a005057890 */ /* 0x000fe2000fffe0ff */
[----:B-1----:R-:W-:Y:S01]  /*2a60*/  LEA R0, R11, UR37, 0x3 ;  /* 0x000000250b007c11 */ /* 0x002fe2000f8e18ff */
[----:B------:R-:W-:Y:S01]  /*2a70*/  UIADD3 UR4, UPT, UPT, UR4, 0x110, URZ ;  /* 0x0000011004047890 */ /* 0x000fe2000fffe0ff */
[----:B------:R1:W-:Y:S01]  /*2a80*/  @!P2 SYNCS.ARRIVE.TRANS64.RED RZ, [R2+URZ], R5 ;  /* 0x0000000502ffa9a7 */ /* 0x0003e200080004ff */
[----:B------:R-:W-:Y:S01]  /*2a90*/  UIADD3 UR6, UPT, UPT, UR6, 0x1, URZ ;  /* 0x0000000106067890 */ /* 0x000fe2000fffe0ff */
[----:B------:R-:W-:-:S03]  /*2aa0*/  VIADD R3, R3, 0x1 ;  /* 0x0000000103037836 */ /* 0x000fc60000000000 */
[----:B------:R-:W-:Y:S02]  /*2ab0*/  UISETP.NE.AND UP0, UPT, UR6, 0x2, UPT ;  /* 0x000000020600788c */ /* 0x000fe4000bf05270 */
[----:B------:R-:W-:Y:S01]  /*2ac0*/  ISETP.NE.AND P0, PT, R3, 0x2, PT ;  /* 0x000000020300780c */ /* 0x000fe20003f05270 */
[----:B------:R-:W-:Y:S06]  /*2ad0*/  UGETNEXTWORKID.BROADCAST [UR4], [UR5] ;  /* 0x00000000040073ca */ /* 0x000fec0008000100 */
[----:B------:R-:W-:Y:S02]  /*2ae0*/  USEL UR4, URZ, 0x1, UP0 ;  /* 0x00000001ff047887 */ /* 0x000fe40008000000 */
[----:B------:R-:W-:-:S04]  /*2af0*/  USEL UR6, UR6, URZ, UP0 ;  /* 0x000000ff06067287 */ /* 0x000fc80008000000 */
[----:B------:R-:W-:Y:S02]  /*2b00*/  LOP3.LUT R12, R12, UR4, RZ, 0x3c, !PT ;  /* 0x000000040c0c7c12 */ /* 0x000fe4000f8e3cff */
[----:B-1----:R-:W-:-:S04]  /*2b10*/  SHF.L.U32 R5, R9, 0x1f, RZ ;  /* 0x0000001f09057819 */ /* 0x002fc800000006ff */
[----:B------:R-:W1:Y:S02]  /*2b20*/  SYNCS.PHASECHK.TRANS64.TRYWAIT P1, [R0+URZ+0xa0], R5 ;  /* 0x0000a005000075a7 */ /* 0x000e6400080211ff */
[----:B-1----:R-:W-:Y:S05]  /*2b30*/  @!P1 BRA `(.L_x_51) ;  /* 0x0000008c00389947 */ /* 0x002fea0003800000 */
.L_x_163:
[----:B------:R-:W-:Y:S01]  /*2b40*/  LEA R4, R11, UR37, 0x4 ;  /* 0x000000250b047c11 */ /* 0x000fe2000f8e20ff */
[----:B-1----:R-:W-:Y:S01]  /*2b50*/  VIADD R0, R0, 0xb0 ;  /* 0x000000b000007836 */ /* 0x002fe20000000000 */
[----:B------:R-:W-:Y:S01]  /*2b60*/  SEL R3, R3, RZ, P0 ;  /* 0x000000ff03037207 */ /* 0x000fe20000000000 */
[----:B------:R-:W-:-:S03]  /*2b70*/  VIADD R11, R11, 0x1 ;  /* 0x000000010b0b7836 */ /* 0x000fc60000000000 */
[----:B------:R-:W1:Y:S01]  /*2b80*/  LDS.128 R4, [R4+0x110] ;  /* 0x0001100004047984 */ /* 0x000e620000000c00 */
[----:B------:R-:W-:Y:S02]  /*2b90*/  PRMT R0, RZ, 0x654, R0 ;  /* 0x00000654ff007816 */ /* 0x000fe40000000000 */
[C---:B------:R-:W-:Y:S01]  /*2ba0*/  ISETP.NE.AND P1, PT, R11.reuse, 0x2, PT ;  /* 0x000000020b00780c */ /* 0x040fe20003f25270 */
[----:B------:R-:W-:Y:S01]  /*2bb0*/  @!PT LDS RZ, [RZ] ;  /* 0x00000000fffff984 */ /* 0x000fe20000000800 */
[----:B------:R-:W-:Y:S01]  /*2bc0*/  @!PT LDS RZ, [RZ] ;  /* 0x00000000fffff984 */ /* 0x000fe20000000800 */
[----:B------:R-:W-:Y:S01]  /*2bd0*/  @!PT LDS RZ, [RZ] ;  /* 0x00000000fffff984 */ /* 0x000fe20000000800 */
[----:B------:R-:W-:Y:S01]  /*2be0*/  @!PT LDS RZ, [RZ] ;  /* 0x00000000fffff984 */ /* 0x000fe20000000800 */
[----:B------:R2:W-:Y:S06]  /*2bf0*/  MEMBAR.ALL.CTA ;  /* 0x0000000000007992 */ /* 0x0005ec0000008000 */
[----:B--2---:R-:W2:Y:S01]  /*2c00*/  FENCE.VIEW.ASYNC.S ;  /* 0x00000000000073c6 */ /* 0x004ea20000000000 */
[----:B------:R-:W-:Y:S01]  /*2c10*/  SEL R11, R11, RZ, P1 ;  /* 0x000000ff0b0b7207 */ /* 0x000fe20000800000 */
[----:B--2---:R2:W-:Y:S01]  /*2c20*/  SYNCS.ARRIVE.TRANS64.RED.A1T0 RZ, [R0+URZ], RZ ;  /* 0x000000ff00ff79a7 */ /* 0x0045e200081004ff */
[----:B-1----:R-:W-:-:S02]  /*2c30*/  LOP3.LUT P3, RZ, R6, 0x1, RZ, 0xc0, !PT ;  /* 0x0000000106ff7812 */ /* 0x002fc4000786c0ff */
[----:B------:R-:W-:-:S04]  /*2c40*/  SEL R5, RZ, 0x1, P0 ;  /* 0x00000001ff057807 */ /* 0x000fc80000000000 */
[----:B------:R-:W-:Y:S02]  /*2c50*/  LOP3.LUT R8, R8, R5, RZ, 0x3c, !PT ;  /* 0x0000000508087212 */ /* 0x000fe400078e3cff */
[----:B--2---:R-:W-:-:S04]  /*2c60*/  SEL R0, RZ, 0x1, P1 ;  /* 0x00000001ff007807 */ /* 0x004fc80000800000 */
[----:B------:R-:W-:Y:S01]  /*2c70*/  LOP3.LUT R9, R9, R0, RZ, 0x3c, !PT ;  /* 0x0000000009097212 */ /* 0x000fe200078e3cff */
[----:B------:R-:W-:Y:S06]  /*2c80*/  @P3 BRA `(.L_x_52) ;  /* 0xfffffffc002c3947 */ /* 0x000fec000383ffff */
[----:B------:R-:W-:Y:S01]  /*2c90*/  ULEA UR5, UR6, UR37, 0x3 ;  /* 0x0000002506057291 */ /* 0x000fe2000f8e18ff */
[----:B------:R-:W-:-:S08]  /*2ca0*/  SHF.L.U32 R3, R12, 0x1f, RZ ;  /* 0x0000001f0c037819 */ /* 0x000fd000000006ff */
[----:B------:R-:W1:Y:S02]  /*2cb0*/  SYNCS.PHASECHK.TRANS64 P0, [UR5+0xb0], R3 ;  /* 0x0000b003ff0075a7 */ /* 0x000e640008001005 */
[----:B-1----:R-:W-:Y:S05]  /*2cc0*/  @P0 BRA `(.L_x_53) ;  /* 0x0000000000080947 */ /* 0x002fea0003800000 */
[----:B------:R-:W1:Y:S02]  /*2cd0*/  SYNCS.PHASECHK.TRANS64.TRYWAIT P0, [UR5+0xb0], R3 ;  /* 0x0000b003ff0075a7 */ /* 0x000e640008001105 */
[----:B-1----:R-:W-:Y:S05]  /*2ce0*/  @!P0 BRA `(.L_x_54) ;  /* 0x0000008800e08947 */ /* 0x002fea0003800000 */
.L_x_53:
[----:B------:R-:W-:-:S04]  /*2cf0*/  UIADD3 UR4, UPT, UPT, UR6, 0x1, URZ ;  /* 0x0000000106047890 */ /* 0x000fc8000fffe0ff */
[----:B------:R-:W-:-:S04]  /*2d00*/  UISETP.NE.AND UP0, UPT, UR4, 0x2, UPT ;  /* 0x000000020400788c */ /* 0x000fc8000bf05270 */
[----:B------:R-:W-:Y:S02]  /*2d10*/  USEL UR7, URZ, 0x1, UP0 ;  /* 0x00000001ff077887 */ /* 0x000fe40008000000 */
[----:B------:R-:W-:-:S04]  /*2d20*/  USEL UR4, UR4, URZ, UP0 ;  /* 0x000000ff04047287 */ /* 0x000fc80008000000 */
[----:B------:R-:W-:Y:S01]  /*2d30*/  ULEA UR4, UR4, UR37, 0x3 ;  /* 0x0000002504047291 */ /* 0x000fe2000f8e18ff */
[----:B-1----:R-:W-:-:S04]  /*2d40*/  LOP3.LUT R3, R12, UR7, RZ, 0x3c, !PT ;  /* 0x000000070c037c12 */ /* 0x002fc8000f8e3cff */
[----:B------:R-:W-:-:S04]  /*2d50*/  SHF.L.U32 R0, R3, 0x1f, RZ ;  /* 0x0000001f03007819 */ /* 0x000fc800000006ff */
[----:B------:R-:W1:Y:S02]  /*2d60*/  SYNCS.PHASECHK.TRANS64 P0, [UR4+0xb0], R0 ;  /* 0x0000b000ff0075a7 */ /* 0x000e640008001004 */
[----:B-1----:R-:W-:Y:S05]  /*2d70*/  @P0 EXIT ;  /* 0x000000000000094d */ /* 0x002fea0003800000 */
[----:B------:R-:W-:Y:S02]  /*2d80*/  SHF.L.U32 R3, R3, 0x1f, RZ ;  /* 0x0000001f03037819 */ /* 0x000fe400000006ff */
[----:B------:R-:W-:-:S07]  /*2d90*/  MOV R0, UR4 ;  /* 0x0000000400007c02 */ /* 0x000fce0008000f00 */
.L_x_55:
[----:B-1----:R1:W2:Y:S02]  /*2da0*/  SYNCS.PHASECHK.TRANS64.TRYWAIT P0, [R0+URZ+0xb0], R3 ;  /* 0x0000b003000075a7 */ /* 0x0022a400080011ff */
[----:B--2---:R-:W-:Y:S05]  /*2db0*/  @!P0 NANOSLEEP.SYNCS 0x989680 ;  /* 0x009896800000895d */ /* 0x004fea0003900000 */
[----:B------:R-:W2:Y:S02]  /*2dc0*/  @!P0 SYNCS.PHASECHK.TRANS64 P0, [R0+URZ+0xb0], R3 ;  /* 0x0000b003000085a7 */ /* 0x000ea400080010ff */
[----:B--2---:R-:W-:Y:S05]  /*2dd0*/  @P0 EXIT ;  /* 0x000000000000094d */ /* 0x004fea0003800000 */
[----:B------:R-:W-:Y:S05]  /*2de0*/  BRA `(.L_x_55) ;  /* 0xfffffffc00ec7947 */ /* 0x000fea000383ffff */
.L_x_48:
[----:B------:R-:W-:Y:S05]  /*2df0*/  BRA.U UP4, `(.L_x_56) ;  /* 0x0000001104907547 */ /* 0x000fea000b800000 */
[----:B------:R-:W-:Y:S01]  /*2e00*/  UMOV UR6, 0x40 ;  /* 0x0000004000067882 */ /* 0x000fe20000000000 */
[----:B------:R-:W-:Y:S01]  /*2e10*/  NOP ;  /* 0x0000000000007918 */ /* 0x000fe20000000000 */
[----:B------:R-:W-:Y:S01]  /*2e20*/  ULEA UR6, UR37, UR6, 0x18 ;  /* 0x0000000625067291 */ /* 0x000fe2000f8ec0ff */
[----:B------:R-:W-:Y:S02]  /*2e30*/  UMOV UR7, 0x400 ;  /* 0x0000040000077882 */ /* 0x000fe40000000000 */
[----:B------:R-:W-:-:S06]  /*2e40*/  ULEA UR37, UR37, UR7, 0x18 ;  /* 0x0000000725257291 */ /* 0x000fcc000f8ec0ff */
[----:B------:R-:W1:Y:S02]  /*2e50*/  LDS.U8 R2, [UR6+0x1c] ;  /* 0x00001c06ff027984 */ /* 0x000e640008000000 */
[----:B-1----:R-:W-:-:S13]  /*2e60*/  ISETP.NE.AND P0, PT, R2, RZ, PT ;  /* 0x000000ff0200720c */ /* 0x002fda0003f05270 */
[----:B------:R-:W-:Y:S05]  /*2e70*/  @P0 BRA `(.L_x_57) ;  /* 0x0000000400080947 */ /* 0x000fea0003800000 */
[----:B------:R-:W-:Y:S02]  /*2e80*/  UISETP.NE.U32.AND UP0, UPT, UR5, 0x1, UPT ;  /* 0x000000010500788c */ /* 0x000fe4000bf05070 */
[----:B------:R-:W-:-:S07]  /*2e90*/  UIADD3 UR8, UPT, UPT, UR6, 0x8, URZ ;  /* 0x0000000806087890 */ /* 0x000fce000fffe0ff */
[----:B------:R-:W-:Y:S05]  /*2ea0*/  BRA.U !UP0, `(.L_x_58) ;  /* 0x00000001089c7547 */ /* 0x000fea000b800000 */
[----:B------:R-:W-:Y:S01]  /*2eb0*/  ELECT P0, URZ, PT ;  /* 0x0000000000ff782f */ /* 0x000fe20003800000 */
[----:B------:R-:W-:-:S12]  /*2ec0*/  BSSY B0, `(.L_x_58) ;  /* 0x0000025000007945 */ /* 0x000fd80003800000 */
[----:B------:R-:W-:Y:S05]  /*2ed0*/  @!P0 BRA `(.L_x_59) ;  /* 0x00000000008c8947 */ /* 0x000fea0003800000 */
[----:B------:R-:W-:-:S05]  /*2ee0*/  UMOV UR7, 0x10 ;  /* 0x0000001000077882 */ /* 0x000fca0000000000 */
[----:B------:R-:W-:Y:S04]  /*2ef0*/  DEPBAR.LE SB1, 0x36 ;  /* 0x00009d800000791a */ /* 0x000fe80000000000 */
[----:B------:R-:W1:Y:S02]  /*2f00*/  UTCATOMSWS.2CTA.FIND_AND_SET.ALIGN UP1, UR7, UR7 ;  /* 0x00000007000775e3 */ /* 0x000e640008220800 */
[----:B-1----:R-:W-:Y:S01]  /*2f10*/  MOV R11, UR7 ;  /* 0x00000007000b7c02 */ /* 0x002fe20008000f00 */
[----:B------:R-:W-:Y:S06]  /*2f20*/  BRA.U UP1, `(.L_x_60) ;  /* 0x0000000101187547 */ /* 0x000fec000b800000 */
.L_x_61:
[----:B------:R-:W-:Y:S05]  /*2f30*/  NANOSLEEP 0x64 ;  /* 0x000000640000795d */ /* 0x000fea0003800000 */
[----:B------:R-:W-:-:S05]  /*2f40*/  UMOV UR7, 0x10 ;  /* 0x0000001000077882 */ /* 0x000fca0000000000 */
[----:B------:R-:W-:Y:S04]  /*2f50*/  DEPBAR.LE SB1, 0x36 ;  /* 0x00009d800000791a */ /* 0x000fe80000000000 */
[----:B------:R-:W1:Y:S02]  /*2f60*/  UTCATOMSWS.2CTA.FIND_AND_SET.ALIGN UP1, UR7, UR7 ;  /* 0x00000007000775e3 */ /* 0x000e640008220800 */
[----:B-1----:R-:W-:Y:S01]  /*2f70*/  MOV R11, UR7 ;  /* 0x00000007000b7c02 */ /* 0x002fe20008000f00 */
[----:B------:R-:W-:Y:S05]  /*2f80*/  BRA.U !UP1, `(.L_x_61) ;  /* 0xfffffffd09e87547 */ /* 0x000fea000b83ffff */
.L_x_60:
[----:B------:R-:W1:Y:S01]  /*2f90*/  LDS R5, [UR6+0x10] ;  /* 0x00001006ff057984 */ /* 0x000e620008000800 */
[----:B------:R-:W-:Y:S01]  /*2fa0*/  IMAD.U32 R3, RZ, RZ, UR37 ;  /* 0x00000025ff037e24 */ /* 0x000fe2000f8e00ff */
[----:B------:R-:W-:-:S03]  /*2fb0*/  MOV R2, UR4 ;  /* 0x0000000400027c02 */ /* 0x000fc60008000f00 */
[----:B------:R-:W-:Y:S01]  /*2fc0*/  VIADD R3, R3, 0x130 ;  /* 0x0000013003037836 */ /* 0x000fe20000000000 */
[----:B-1----:R-:W-:-:S04]  /*2fd0*/  SHF.L.U32 R5, R5, 0x1f, RZ ;  /* 0x0000001f05057819 */ /* 0x002fc800000006ff */
[----:B------:R-:W1:Y:S02]  /*2fe0*/  SYNCS.PHASECHK.TRANS64.TRYWAIT P0, [UR6+0x8], R5 ;  /* 0x00000805ff0075a7 */ /* 0x000e640008001106 */
[----:B-1----:R-:W-:Y:S05]  /*2ff0*/  @P0 BRA `(.L_x_62) ;  /* 0x0000000000080947 */ /* 0x002fea0003800000 */
[----:B------:R-:W1:Y:S02]  /*3000*/  SYNCS.PHASECHK.TRANS64.TRYWAIT P0, [UR6+0x8], R5 ;  /* 0x00000805ff0075a7 */ /* 0x000e640008001106 */
[----:B-1----:R-:W-:Y:S05]  /*3010*/  @!P0 BRA `(.L_x_63) ;  /* 0x00000088002c8947 */ /* 0x002fea0003800000 */
.L_x_62:
[----:B-1----:R-:W-:Y:S01]  /*3020*/  HFMA2 R4, -RZ, RZ, 0, 5.9604644775390625e-08 ;  /* 0x00000001ff047431 */ /* 0x002fe200000001ff */
[----:B------:R-:W-:Y:S01]  /*3030*/  UPRMT UR7, UR4, 0x654, UR8 ;  /* 0x0000065404077896 */ /* 0x000fe20008000008 */
[----:B------:R-:W-:Y:S01]  /*3040*/  IMAD.MOV.U32 R6, RZ, RZ, 0xffff ;  /* 0x0000ffffff067424 */ /* 0x000fe200078e00ff */
[----:B------:R-:W-:Y:S01]  /*3050*/  PRMT R2, R2, 0x654, R3 ;  /* 0x0000065402027816 */ /* 0x000fe20000000003 */
[----:B------:R-:W-:Y:S02]  /*3060*/  IMAD.MOV.U32 R5, RZ, RZ, 0x4 ;  /* 0x00000004ff057424 */ /* 0x000fe400078e00ff */
[----:B------:R-:W-:Y:S01]  /*3070*/  IMAD.SHL.U32 R9, R11, 0x20, RZ ;  /* 0x000000200b097824 */ /* 0x000fe200078e00ff */
[----:B------:R-:W-:Y:S02]  /*3080*/  MOV R3, UR7 ;  /* 0x0000000700037c02 */ /* 0x000fe40008000f00 */
[-C--:B------:R-:W-:Y:S01]  /*3090*/  SHF.L.U32 R7, R6, R11.reuse, RZ ;  /* 0x0000000b06077219 */ /* 0x080fe200000006ff */
[----:B------:R1:W-:Y:S01]  /*30a0*/  SYNCS.ARRIVE.TRANS64.RED RZ, [UR7], R5 ;  /* 0x00000005ffff79a7 */ /* 0x0003e20008000407 */
[----:B------:R-:W-:Y:S01]  /*30b0*/  SHF.L.U32 R6, R4, R11, RZ ;  /* 0x0000000b04067219 */ /* 0x000fe200000006ff */
[----:B------:R1:W-:Y:S04]  /*30c0*/  STS [UR37+0x130], R9 ;  /* 0x00013009ff007988 */ /* 0x0003e80008000825 */
[----:B------:R1:W-:Y:S04]  /*30d0*/  STAS [R2.64], R11 ;  /* 0x0000000b02007dbd */ /* 0x0003e8000c0008ff */
[----:B------:R1:W-:Y:S04]  /*30e0*/  ATOMS.OR RZ, [UR6+0x14], R7 ;  /* 0x00001407ffff798c */ /* 0x0003e8000b000006 */
[----:B------:R1:W-:Y:S04]  /*30f0*/  ATOMS.OR RZ, [UR6+0x18], R6 ;  /* 0x00001806ffff798c */ /* 0x0003e8000b000006 */
[----:B------:R1:W-:Y:S02]  /*3100*/  ATOMS.XOR RZ, [UR6+0x10], R4 ;  /* 0x00001004ffff798c */ /* 0x0003e4000b800006 */
.L_x_59:
[----:B------:R-:W-:Y:S05]  /*3110*/  BSYNC B0 ;  /* 0x0000000000007941 */ /* 0x000fea0003800000 */
.L_x_58:
[----:B------:R-:W-:Y:S05]  /*3120*/  BRA.U UP0, `(.L_x_64) ;  /* 0x00000001006c7547 */ /* 0x000fea000b800000 */
[----:B------:R-:W-:-:S03]  /*3130*/  UMOV UR7, 0xffffffff ;  /* 0xffffffff00077882 */ /* 0x000fc60000000000 */
[----:B------:R-:W-:Y:S05]  /*3140*/  BRA.DIV UR7, `(.L_x_65) ;  /* 0x0000008607f87947 */ /* 0x000fea000b800000 */
[----:B------:R-:W-:-:S13]  /*3150*/  ELECT P6, URZ, PT ;  /* 0x0000000000ff782f */ /* 0x000fda00038c0000 */
.L_x_167:
[----:B------:R-:W-:Y:S05]  /*3160*/  @!P6 BRA `(.L_x_64) ;  /* 0x00000000005ce947 */ /* 0x000fea0003800000 */
[----:B-1----:R-:W1:Y:S02]  /*3170*/  LDS R3, [UR6+0x10] ;  /* 0x00001006ff037984 */ /* 0x002e640008000800 */
[----:B-1----:R-:W-:-:S04]  /*3180*/  SHF.L.U32 R3, R3, 0x1f, RZ ;  /* 0x0000001f03037819 */ /* 0x002fc800000006ff */
[----:B------:R-:W1:Y:S02]  /*3190*/  SYNCS.PHASECHK.TRANS64.TRYWAIT P0, [UR6+0x8], R3 ;  /* 0x00000803ff0075a7 */ /* 0x000e640008001106 */
[----:B-1----:R-:W-:Y:S05]  /*31a0*/  @P0 BRA `(.L_x_66) ;  /* 0x0000000000080947 */ /* 0x002fea0003800000 */
[----:B------:R-:W1:Y:S02]  /*31b0*/  SYNCS.PHASECHK.TRANS64.TRYWAIT P0, [UR6+0x8], R3 ;  /* 0x00000803ff0075a7 */ /* 0x000e640008001106 */
[----:B-1----:R-:W-:Y:S05]  /*31c0*/  @!P0 BRA `(.L_x_67) ;  /* 0x0000008400f88947 */ /* 0x002fea0003800000 */
.L_x_66:
[----:B------:R-:W2:Y:S01]  /*31d0*/  LDS R5, [UR37+0x130] ;  /* 0x00013025ff057984 */ /* 0x000ea20008000800 */
[----:B-1----:R-:W-:Y:S02]  /*31e0*/  HFMA2 R2, -RZ, RZ, 0, 5.9604644775390625e-08 ;  /* 0x00000001ff027431 */ /* 0x002fe400000001ff */
[----:B------:R-:W-:Y:S01]  /*31f0*/  IMAD.MOV.U32 R3, RZ, RZ, 0xffff ;  /* 0x0000ffffff037424 */ /* 0x000fe200078e00ff */
[----:B------:R-:W-:Y:S01]  /*3200*/  UPRMT UR7, UR4, 0x654, UR8 ;  /* 0x0000065404077896 */ /* 0x000fe20008000008 */
[----:B--2---:R-:W-:-:S03]  /*3210*/  IMAD.SHL.U32 R4, R5, 0x20, RZ ;  /* 0x0000002005047824 */ /* 0x004fc600078e00ff */
[-C--:B------:R-:W-:Y:S02]  /*3220*/  SHF.L.U32 R3, R3, R5.reuse, RZ ;  /* 0x0000000503037219 */ /* 0x080fe400000006ff */
[----:B------:R-:W-:Y:S01]  /*3230*/  SHF.L.U32 R5, R2, R5, RZ ;  /* 0x0000000502057219 */ /* 0x000fe200000006ff */
[----:B------:R2:W-:Y:S04]  /*3240*/  STS [UR37+0x130], R4 ;  /* 0x00013004ff007988 */ /* 0x0005e80008000825 */
[----:B------:R2:W-:Y:S04]  /*3250*/  ATOMS.OR RZ, [UR6+0x14], R3 ;  /* 0x00001403ffff798c */ /* 0x0005e8000b000006 */
[----:B------:R2:W-:Y:S01]  /*3260*/  ATOMS.OR RZ, [UR6+0x18], R5 ;  /* 0x00001805ffff798c */ /* 0x0005e2000b000006 */
[----:B------:R-:W-:Y:S03]  /*3270*/  SYNCS.ARRIVE.TRANS64.RED.A1T0 RZ, [UR7], RZ ;  /* 0x000000ffffff79a7 */ /* 0x000fe60008100407 */
[----:B------:R2:W-:Y:S01]  /*3280*/  ATOMS.XOR RZ, [UR6+0x10], R2 ;  /* 0x00001002ffff798c */ /* 0x0005e2000b800006 */
[----:B------:R-:W-:Y:S05]  /*3290*/  BRA `(.L_x_64) ;  /* 0x0000000000107947 */ /* 0x000fea0003800000 */
.L_x_57:
[----:B------:R-:W-:-:S05]  /*32a0*/  MOV R2, 0xffffffff ;  /* 0xffffffff00027802 */ /* 0x000fca0000000f00 */
[----:B------:R1:W-:Y:S02]  /*32b0*/  STS [UR37+0x130], R2 ;  /* 0x00013002ff007988 */ /* 0x0003e40008000825 */
[----:B-1----:R-:W-:Y:S02]  /*32c0*/  MOV R2, 0x32e0 ;  /* 0x000032e000027802 */ /* 0x002fe40000000f00 */
[----:B-----5:R-:W-:Y:S05]  /*32d0*/  CALL.REL.NOINC `($__internal_1_$__cuda_sm10x_tcgen05_guardrail_trap_phase_invalid_during_alloc) ;  /* 0x0000008c009c7944 */ /* 0x020fea0003c00000 */
.L_x_64:
[----:B------:R-:W-:Y:S05]  /*32e0*/  WARPSYNC.ALL ;  /* 0x0000000000007948 */ /* 0x000fea0003800000 */
[----:B------:R-:W3:Y:S01]  /*32f0*/  S2UR UR7, SR_CgaCtaId ;  /* 0x00000000000779c3 */ /* 0x000ee20000008800 */
[----:B------:R-:W-:Y:S01]  /*3300*/  UMOV UR6, 0x400 ;  /* 0x0000040000067882 */ /* 0x000fe20000000000 */
[----:B------:R-:W-:-:S06]  /*3310*/  NOP ;  /* 0x0000000000007918 */ /* 0x000fcc0000000000 */
[----:B------:R-:W-:Y:S06]  /*3320*/  BAR.ARV 0x6, 0xa0 ;  /* 0x0182800000007b1d */ /* 0x000fec0000002000 */
[----:B------:R-:W4:Y:S01]  /*3330*/  LDCU UR8, c[0x0][0x38c] ;  /* 0x00007180ff0877ac */ /* 0x000f220008000800 */
[----:B------:R-:W-:Y:S01]  /*3340*/  LOP3.LUT R0, R0, 0xffff, RZ, 0xc0, !PT ;  /* 0x0000ffff00007812 */ /* 0x000fe200078ec0ff */
[----:B-1----:R-:W-:Y:S01]  /*3350*/  IMAD.MOV.U32 R9, RZ, RZ, 0x1 ;  /* 0x00000001ff097424 */ /* 0x002fe200078e00ff */
[----:B------:R-:W-:Y:S01]  /*3360*/  LOP3.LUT R8, R8, 0xffff, RZ, 0xc0, !PT ;  /* 0x0000ffff08087812 */ /* 0x000fe200078ec0ff */
[----:B------:R-:W-:Y:S01]  /*3370*/  UMOV UR19, URZ ;  /* 0x000000ff00137c82 */ /* 0x000fe20008000000 */
[----:B------:R-:W-:Y:S01]  /*3380*/  R2UR UR11, R0 ;  /* 0x00000000000b72ca */ /* 0x000fe200000e0000 */
[----:B------:R-:W-:Y:S01]  /*3390*/  UMOV UR18, URZ ;  /* 0x000000ff00127c82 */ /* 0x000fe20008000000 */
[----:B------:R-:W-:Y:S01]  /*33a0*/  R2UR UR12, R8 ;  /* 0x00000000080c72ca */ /* 0x000fe200000e0000 */
[----:B------:R-:W-:Y:S01]  /*33b0*/  IMAD.MOV.U32 R8, RZ, RZ, RZ ;  /* 0x000000ffff087224 */ /* 0x000fe200078e00ff */
[----:B------:R-:W-:Y:S01]  /*33c0*/  UMOV UR17, URZ ;  /* 0x000000ff00117c82 */ /* 0x000fe20008000000 */
[----:B---3--:R-:W-:-:S02]  /*33d0*/  ULEA UR7, UR7, UR6, 0x18 ;  /* 0x0000000607077291 */ /* 0x008fc4000f8ec0ff */
[----:B------:R-:W-:Y:S02]  /*33e0*/  UISETP.NE.AND UP2, UPT, UR5, URZ, UPT ;  /* 0x000000ff0500728c */ /* 0x000fe4000bf45270 */
[----:B------:R-:W-:Y:S02]  /*33f0*/  UIADD3 UR13, UPT, UPT, UR7, 0x10800, URZ ;  /* 0x00010800070d7890 */ /* 0x000fe4000fffe0ff */
[----:B------:R-:W-:Y:S02]  /*3400*/  UIADD3 UR14, UPT, UPT, UR7, 0x24800, URZ ;  /* 0x00024800070e7890 */ /* 0x000fe4000fffe0ff */
[----:B----4-:R-:W-:Y:S01]  /*3410*/  UIADD3 UR8, UPT, UPT, UR8, 0x3f, URZ ;  /* 0x0000003f08087890 */ /* 0x010fe2000fffe0ff */
[----:B--2---:R-:W1:Y:S01]  /*3420*/  LDS R2, [UR7+0x130] ;  /* 0x00013007ff027984 */ /* 0x004e620008000800 */
[----:B------:R-:W-:Y:S02]  /*3430*/  USHF.R.U32.HI UR13, URZ, 0x4, UR13 ;  /* 0x00000004ff0d7899 */ /* 0x000fe4000801160d */
[----:B------:R-:W-:-:S02]  /*3440*/  USHF.R.S32.HI UR6, URZ, 0x1f, UR8 ;  /* 0x0000001fff067899 */ /* 0x000fc40008011408 */
[----:B------:R-:W-:Y:S02]  /*3450*/  USHF.R.U32.HI UR14, URZ, 0x4, UR14 ;  /* 0x00000004ff0e7899 */ /* 0x000fe4000801160e */
[----:B------:R-:W-:Y:S02]  /*3460*/  ULEA.HI UR6, UR6, UR8, URZ, 0x6 ;  /* 0x0000000806067291 */ /* 0x000fe4000f8f30ff */
[----:B------:R-:W-:Y:S02]  /*3470*/  ULOP3.LUT UR13, UR13, 0x3fff, URZ, 0xc0, !UPT ;  /* 0x00003fff0d0d7892 */ /* 0x000fe4000f8ec0ff */
[----:B------:R-:W-:Y:S02]  /*3480*/  USHF.R.S32.HI UR6, URZ, 0x6, UR6 ;  /* 0x00000006ff067899 */ /* 0x000fe40008011406 */
[----:B------:R-:W-:Y:S02]  /*3490*/  ULOP3.LUT UR14, UR14, 0x3fff, URZ, 0xc0, !UPT ;  /* 0x00003fff0e0e7892 */ /* 0x000fe4000f8ec0ff */
[----:B------:R-:W-:Y:S01]  /*34a0*/  UISETP.LT.AND UP0, UPT, UR6, 0x1, UPT ;  /* 0x000000010600788c */ /* 0x000fe2000bf01270 */
[----:B------:R-:W-:Y:S01]  /*34b0*/  UMOV UR28, 0x0 ;  /* 0x00000000001c7882 */ /* 0x000fe20000000000 */
[----:B------:R-:W-:Y:S01]  /*34c0*/  UMOV UR29, 0x10400490 ;  /* 0x10400490001d7882 */ /* 0x000fe20000000000 */
[----:B------:R-:W-:-:S02]  /*34d0*/  ULOP3.LUT UR13, UR13, 0x10000, URZ, 0xfc, !UPT ;  /* 0x000100000d0d7892 */ /* 0x000fc4000f8efcff */
[----:B------:R-:W-:Y:S02]  /*34e0*/  ULOP3.LUT UR14, UR14, 0x10000, URZ, 0xfc, !UPT ;  /* 0x000100000e0e7892 */ /* 0x000fe4000f8efcff */
[----:B------:R-:W-:Y:S01]  /*34f0*/  USEL UR20, UR6, 0x1, !UP0 ;  /* 0x0000000106147887 */ /* 0x000fe2000c000000 */
[----:B------:R-:W-:Y:S01]  /*3500*/  UMOV UR26, 0x0 ;  /* 0x00000000001a7882 */ /* 0x000fe20000000000 */
[----:B------:R-:W-:Y:S01]  /*3510*/  UMOV UR27, 0x10400490 ;  /* 0x10400490001b7882 */ /* 0x000fe20000000000 */
[----:B------:R-:W-:Y:S01]  /*3520*/  UMOV UR24, 0x0 ;  /* 0x0000000000187882 */ /* 0x000fe20000000000 */
[----:B------:R-:W-:Y:S01]  /*3530*/  UMOV UR25, 0x10400490 ;  /* 0x1040049000197882 */ /* 0x000fe20000000000 */
[----:B------:R-:W-:Y:S01]  /*3540*/  UMOV UR22, 0x0 ;  /* 0x0000000000167882 */ /* 0x000fe20000000000 */
[----:B------:R-:W-:Y:S01]  /*3550*/  UMOV UR23, 0x10400490 ;  /* 0x1040049000177882 */ /* 0x000fe20000000000 */
[----:B-1----:R-:W-:Y:S02]  /*3560*/  R2UR UR21, R2 ;  /* 0x00000000021572ca */ /* 0x002fe400000e0000 */
[----:B------:R-:W-:-:S13]  /*3570*/  CS2R R2, SRZ ;  /* 0x0000000000027805 */ /* 0x000fda000001ff00 */
.L_x_75:
[C---:B------:R-:W-:Y:S02]  /*3580*/  LEA R0, R8.reuse, UR7, 0x3 ;  /* 0x0000000708007c11 */ /* 0x040fe4000f8e18ff */
[----:B------:R-:W-:Y:S02]  /*3590*/  SHF.L.U32 R5, R3, 0x1f, RZ ;  /* 0x0000001f03057819 */ /* 0x000fe400000006ff */
[----:B------:R-:W-:Y:S02]  /*35a0*/  LEA R4, R8, UR7, 0x4 ;  /* 0x0000000708047c11 */ /* 0x000fe4000f8e20ff */
[----:B------:R-:W1:Y:S02]  /*35b0*/  SYNCS.PHASECHK.TRANS64.TRYWAIT P0, [R0+URZ+0xa0], R5 ;  /* 0x0000a005000075a7 */ /* 0x000e6400080011ff */
[----:B-1-34-:R-:W-:Y:S05]  /*35c0*/  @!P0 BRA `(.L_x_68) ;  /* 0x0000008400108947 */ /* 0x01afea0003800000 */
.L_x_168:
[----:B-1----:R-:W1:Y:S01]  /*35d0*/  LDS.128 R4, [R4+0x110] ;  /* 0x0001100004047984 */ /* 0x002e620000000c00 */
[----:B------:R-:W-:Y:S02]  /*35e0*/  VIADD R0, R0, 0xb0 ;  /* 0x000000b000007836 */ /* 0x000fe40000000000 */
[----:B------:R-:W-:Y:S01]  /*35f0*/  VIADD R8, R8, 0x1 ;  /* 0x0000000108087836 */ /* 0x000fe20000000000 */
[----:B------:R-:W-:Y:S01]  /*3600*/  @!PT LDS RZ, [RZ] ;  /* 0x00000000fffff984 */ /* 0x000fe20000000800 */
[----:B------:R-:W-:Y:S01]  /*3610*/  @!PT LDS RZ, [RZ] ;  /* 0x00000000fffff984 */ /* 0x000fe20000000800 */
[----:B------:R-:W-:Y:S01]  /*3620*/  @!PT LDS RZ, [RZ] ;  /* 0x00000000fffff984 */ /* 0x000fe20000000800 */
[----:B------:R-:W-:Y:S01]  /*3630*/  @!PT LDS RZ, [RZ] ;  /* 0x00000000fffff984 */ /* 0x000fe20000000800 */
[----:B------:R2:W-:Y:S06]  /*3640*/  MEMBAR.ALL.CTA ;  /* 0x0000000000007992 */ /* 0x0005ec0000008000 */
[----:B--2---:R-:W2:Y:S01]  /*3650*/  FENCE.VIEW.ASYNC.S ;  /* 0x00000000000073c6 */ /* 0x004ea20000000000 */
[----:B------:R-:W-:-:S04]  /*3660*/  PRMT R0, RZ, 0x654, R0 ;  /* 0x00000654ff007816 */ /* 0x000fc80000000000 */
[----:B--2---:R2:W-:Y:S01]  /*3670*/  SYNCS.ARRIVE.TRANS64.RED.A1T0 RZ, [R0+URZ], RZ ;  /* 0x000000ff00ff79a7 */ /* 0x0045e200081004ff */
[----:B-1----:R-:W-:Y:S01]  /*3680*/  LOP3.LUT P1, RZ, R6, 0x1, RZ, 0xc0, !PT ;  /* 0x0000000106ff7812 */ /* 0x002fe2000782c0ff */
[----:B--2---:R-:W-:-:S12]  /*3690*/  BRA.U UP2, `(.L_x_69) ;  /* 0x0000000502087547 */ /* 0x004fd8000b800000 */
[----:B------:R-:W1:Y:S01]  /*36a0*/  LDCU UR8, c[0x0][0x38c] ;  /* 0x00007180ff0877ac */ /* 0x000e620008000800 */
[----:B------:R-:W-:Y:S02]  /*36b0*/  PLOP3.LUT P2, PT, PT, PT, PT, 0x80, 0x8 ;  /* 0x000000000008781c */ /* 0x000fe40003f4f070 */
[----:B------:R-:W-:Y:S01]  /*36c0*/  SHF.L.U32 R5, R9, 0x1f, RZ ;  /* 0x0000001f09057819 */ /* 0x000fe200000006ff */
[----:B------:R-:W-:Y:S02]  /*36d0*/  ULEA UR9, UR19, UR7, 0x3 ;  /* 0x0000000713097291 */ /* 0x000fe4000f8e18ff */
[----:B------:R-:W-:Y:S02]  /*36e0*/  ULEA UR10, UR19, UR21, 0x8 ;  /* 0x00000015130a7291 */ /* 0x000fe4000f8e40ff */
[----:B-1----:R-:W-:-:S06]  /*36f0*/  UISETP.GE.AND UP0, UPT, UR8, 0x1, UPT ;  /* 0x000000010800788c */ /* 0x002fcc000bf06270 */
[----:B------:R-:W-:-:S05]  /*3700*/  PLOP3.LUT P0, PT, PT, PT, UP0, 0x80, 0x8 ;  /* 0x000000000008781c */ /* 0x000fca0003f0f008 */
[----:B------:R-:W-:-:S08]  /*3710*/  @UP0 ULEA UR8, UR18, UR7, 0x3 ;  /* 0x0000000712080291 */ /* 0x000fd0000f8e18ff */
[----:B------:R-:W-:-:S04]  /*3720*/  @P0 SHF.L.U32 R0, R2, 0x1f, RZ ;  /* 0x0000001f02000819 */ /* 0x000fc800000006ff */
[----:B------:R1:W2:Y:S01]  /*3730*/  @P0 SYNCS.PHASECHK.TRANS64.TRYWAIT P2, [UR8], R0 ;  /* 0x00000000ff0005a7 */ /* 0x0002a20008041108 */
[----:B------:R-:W3:Y:S02]  /*3740*/  SYNCS.PHASECHK.TRANS64.TRYWAIT P0, [UR9+0xd0], R5 ;  /* 0x0000d005ff0075a7 */ /* 0x000ee40008001109 */
[----:B-123--:R-:W-:Y:S05]  /*3750*/  @!P0 BRA `(.L_x_70) ;  /* 0x0000008000c08947 */ /* 0x00efea0003800000 */
.L_x_170:
[----:B------:R-:W-:Y:S01]  /*3760*/  UMOV UR16, UR17 ;  /* 0x0000001100107c82 */ /* 0x000fe20008000000 */
[----:B------:R-:W-:Y:S05]  /*3770*/  BRA.U !UP0, `(.L_x_71) ;  /* 0x0000000108c07547 */ /* 0x000fea000b800000 */
[----:B------:R-:W-:Y:S02]  /*3780*/  UIADD3 UR16, UPT, UPT, UR20, UR17, URZ ;  /* 0x0000001114107290 */ /* 0x000fe4000fffe0ff */
[----:B------:R-:W-:Y:S01]  /*3790*/  UPLOP3.LUT UP3, UPT, UPT, UPT, UPT, 0x40, 0x4 ;  /* 0x000000000004789c */ /* 0x000fe20003f6e870 */
[----:B------:R-:W-:Y:S01]  /*37a0*/  UMOV UR15, UR6 ;  /* 0x00000006000f7c82 */ /* 0x000fe20008000000 */
[----:B------:R-:W-:-:S09]  /*37b0*/  UMOV UR46, UR18 ;  /* 0x00000012002e7c82 */ /* 0x000fd20008000000 */
.L_x_74:
[----:B--2---:R-:W-:Y:S01]  /*37c0*/  ULEA UR8, UR46, UR7, 0x3 ;  /* 0x000000072e087291 */ /* 0x004fe2000f8e18ff */
[----:B---3--:R-:W-:Y:S11]  /*37d0*/  @P2 BRA `(.L_x_72) ;  /* 0x00000000000c2947 */ /* 0x008ff60003800000 */
[----:B-1----:R-:W-:Y:S04]  /*37e0*/  SHF.L.U32 R5, R2, 0x1f, RZ ;  /* 0x0000001f02057819 */ /* 0x002fe800000006ff */
[----:B------:R-:W1:Y:S02]  /*37f0*/  SYNCS.PHASECHK.TRANS64.TRYWAIT P0, [UR8], R5 ;  /* 0x00000005ff0075a7 */ /* 0x000e640008001108 */
[----:B-1----:R-:W-:Y:S05]  /*3800*/  @!P0 BRA `(.L_x_73) ;  /* 0x0000008000ac8947 */ /* 0x002fea0003800000 */
.L_x_72:
[----:B------:R-:W-:Y:S01]  /*3810*/  UISETP.NE.AND UP0, UPT, UR15, 0x1, UPT ;  /* 0x000000010f00788c */ /* 0x000fe2000bf05270 */
[----:B------:R-:W-:Y:S01]  /*3820*/  PLOP3.LUT P2, PT, PT, PT, PT, 0x80, 0x8 ;  /* 0x000000000008781c */ /* 0x000fe20003f4f070 */
[----:B------:R-:W-:Y:S02]  /*3830*/  UIADD3 UR18, UPT, UPT, UR46, 0x1, URZ ;  /* 0x000000012e127890 */ /* 0x000fe4000fffe0ff */
[----:B------:R-:W-:Y:S02]  /*3840*/  ULEA UR32, UR46, UR14, 0xa ;  /* 0x0000000e2e207291 */ /* 0x000fe4000f8e50ff */
[----:B------:R-:W-:Y:S01]  /*3850*/  UISETP.NE.AND UP1, UPT, UR18, 0x5, UPT ;  /* 0x000000051200788c */ /* 0x000fe2000bf25270 */
[----:B------:R-:W-:Y:S01]  /*3860*/  PLOP3.LUT P0, PT, PT, PT, UP0, 0x80, 0x8 ;  /* 0x000000000008781c */ /* 0x000fe20003f0f008 */
[----:B------:R-:W-:Y:S02]  /*3870*/  UIADD3 UR44, UPT, UPT, UR32, 0x2, URZ ;  /* 0x00000002202c7890 */ /* 0x000fe4000fffe0ff */
[----:B------:R-:W-:Y:S02]  /*3880*/  USEL UR31, URZ, 0x1, UP1 ;  /* 0x00000001ff1f7887 */ /* 0x000fe40008800000 */
[----:B------:R-:W-:Y:S02]  /*3890*/  USEL UR18, UR18, URZ, UP1 ;  /* 0x000000ff12127287 */ /* 0x000fe40008800000 */
[----:B------:R-:W-:Y:S02]  /*38a0*/  UIADD3 UR40, UPT, UPT, UR32, 0x4, URZ ;  /* 0x0000000420287890 */ /* 0x000fe4000fffe0ff */
[----:B------:R-:W-:Y:S01]  /*38b0*/  @UP0 ULEA UR30, UR18, UR7, 0x3 ;  /* 0x00000007121e0291 */ /* 0x000fe2000f8e18ff */
[----:B------:R-:W-:Y:S01]  /*38c0*/  LOP3.LUT R2, R2, UR31, RZ, 0x3c, !PT ;  /* 0x0000001f02027c12 */ /* 0x000fe2000f8e3cff */
[----:B------:R-:W-:Y:S02]  /*38d0*/  UIADD3 UR36, UPT, UPT, UR32, 0x6, URZ ;  /* 0x0000000620247890 */ /* 0x000fe4000fffe0ff */
[----:B------:R-:W-:Y:S01]  /*38e0*/  UIADD3 UR8, UPT, UPT, UR8, 0x28, URZ ;  /* 0x0000002808087890 */ /* 0x000fe2000fffe0ff */
[----:B-1----:R-:W-:Y:S01]  /*38f0*/  @P0 SHF.L.U32 R0, R2, 0x1f, RZ ;  /* 0x0000001f02000819 */ /* 0x002fe200000006ff */
[----:B------:R-:W-:Y:S02]  /*3900*/  UIADD3 UR17, UPT, UPT, UR17, 0x1, URZ ;  /* 0x0000000111117890 */ /* 0x000fe4000fffe0ff */
[----:B------:R-:W-:Y:S01]  /*3910*/  UIADD3 UR15, UPT, UPT, UR15, -0x1, URZ ;  /* 0xffffffff0f0f7890 */ /* 0x000fe2000fffe0ff */
[----:B------:R2:W3:Y:S01]  /*3920*/  @P0 SYNCS.PHASECHK.TRANS64.TRYWAIT P2, [UR30], R0 ;  /* 0x00000000ff0005a7 */ /* 0x0004e2000804111e */
[----:B------:R-:W-:Y:S02]  /*3930*/  ULEA UR30, UR46, UR13, 0xa ;  /* 0x0000000d2e1e7291 */ /* 0x000fe4000f8e50ff */
[----:B------:R-:W-:Y:S02]  /*3940*/  UISETP.NE.AND UP0, UPT, UR17, UR16, UPT ;  /* 0x000000101100728c */ /* 0x000fe4000bf05270 */
[----:B------:R-:W-:Y:S02]  /*3950*/  UIADD3 UR42, UPT, UPT, UR30, 0x2, URZ ;  /* 0x000000021e2a7890 */ /* 0x000fe4000fffe0ff */
[----:B------:R-:W-:Y:S02]  /*3960*/  UIADD3 UR38, UPT, UPT, UR30, 0x4, URZ ;  /* 0x000000041e267890 */ /* 0x000fe4000fffe0ff */
[----:B------:R-:W-:Y:S01]  /*3970*/  UIADD3 UR34, UPT, UPT, UR30, 0x6, URZ ;  /* 0x000000061e227890 */ /* 0x000fe2000fffe0ff */
[----:B------:R-:W-:Y:S01]  /*3980*/  UMOV UR33, 0x40004040 ;  /* 0x4000404000217882 */ /* 0x000fe20000000000 */
[----:B------:R-:W-:Y:S01]  /*3990*/  UMOV UR31, 0x40004040 ;  /* 0x40004040001f7882 */ /* 0x000fe20000000000 */
[----:B------:R-:W-:Y:S01]  /*39a0*/  UMOV UR45, 0x40004040 ;  /* 0x40004040002d7882 */ /* 0x000fe20000000000 */
[----:B------:R2:W-:Y:S01]  /*39b0*/  UTCHMMA.2CTA gdesc[UR30], gdesc[UR32], tmem[UR10], tmem[UR28], idesc[UR29], UP3 ;  /* 0x00ff1c201e0075ea */ /* 0x0005e20009a0000a */
[----:B------:R-:W-:Y:S01]  /*39c0*/  UPLOP3.LUT UP3, UPT, UPT, UPT, UPT, 0x80, 0x8 ;  /* 0x000000000008789c */ /* 0x000fe20003f6f070 */
[----:B------:R-:W-:Y:S01]  /*39d0*/  UMOV UR43, 0x40004040 ;  /* 0x40004040002b7882 */ /* 0x000fe20000000000 */
[----:B------:R-:W-:Y:S01]  /*39e0*/  UMOV UR41, 0x40004040 ;  /* 0x4000404000297882 */ /* 0x000fe20000000000 */
[----:B------:R2:W-:Y:S01]  /*39f0*/  UTCHMMA.2CTA gdesc[UR42], gdesc[UR44], tmem[UR10], tmem[UR26], idesc[UR27], UPT ;  /* 0x00ff1a2c2a0075ea */ /* 0x0005e2000ba0000a */
[----:B------:R-:W-:Y:S01]  /*3a00*/  UMOV UR39, 0x40004040 ;  /* 0x4000404000277882 */ /* 0x000fe20000000000 */
[----:B------:R-:W-:Y:S01]  /*3a10*/  UMOV UR37, 0x40004040 ;  /* 0x4000404000257882 */ /* 0x000fe20000000000 */
[----:B------:R-:W-:Y:S01]  /*3a20*/  UMOV UR35, 0x40004040 ;  /* 0x4000404000237882 */ /* 0x000fe20000000000 */
[----:B------:R2:W-:Y:S01]  /*3a30*/  UTCHMMA.2CTA gdesc[UR38], gdesc[UR40], tmem[UR10], tmem[UR24], idesc[UR25], UPT ;  /* 0x00ff1828260075ea */ /* 0x0005e2000ba0000a */
[----:B------:R2:W-:Y:S01]  /*3a40*/  UTCHMMA.2CTA gdesc[UR34], gdesc[UR36], tmem[UR10], tmem[UR22], idesc[UR23], UPT ;  /* 0x00ff1624220075ea */ /* 0x0005e2000ba0000a */
[----:B------:R2:W-:Y:S01]  /*3a50*/  UTCBAR.2CTA.MULTICAST [UR8], URZ, UR12 ;  /* 0x000000ff080073e9 */ /* 0x0005e2000820080c */
[----:B------:R-:W-:Y:S01]  /*3a60*/  UMOV UR46, UR18 ;  /* 0x00000012002e7c82 */ /* 0x000fe20008000000 */
[----:B------:R-:W-:Y:S05]  /*3a70*/  BRA.U UP0, `(.L_x_74) ;  /* 0xfffffffd00507547 */ /* 0x000fea000b83ffff */
.L_x_71:
[----:B------:R-:W-:Y:S01]  /*3a80*/  UIADD3 UR9, UPT, UPT, UR9, 0xc0, URZ ;  /* 0x000000c009097890 */ /* 0x000fe2000fffe0ff */
[----:B------:R-:W-:-:S08]  /*3a90*/  UMOV UR17, UR16 ;  /* 0x0000001000117c82 */ /* 0x000fd00008000000 */
[----:B------:R4:W-:Y:S01]  /*3aa0*/  UTCBAR.2CTA.MULTICAST [UR9], URZ, UR11 ;  /* 0x000000ff090073e9 */ /* 0x0009e2000820080b */
[----:B------:R-:W-:Y:S02]  /*3ab0*/  NOP ;  /* 0x0000000000007918 */ /* 0x000fe40000000000 */
.L_x_69:
[----:B------:R-:W-:Y:S01]  /*3ac0*/  UIADD3 UR19, UPT, UPT, UR19, 0x1, URZ ;  /* 0x0000000113137890 */ /* 0x000fe2000fffe0ff */
[----:B------:R-:W-:-:S03]  /*3ad0*/  ISETP.NE.AND P0, PT, R8, 0x2, PT ;  /* 0x000000020800780c */ /* 0x000fc60003f05270 */
[----:B------:R-:W-:Y:S01]  /*3ae0*/  UISETP.NE.AND UP0, UPT, UR19, 0x2, UPT ;  /* 0x000000021300788c */ /* 0x000fe2000bf05270 */
[----:B-12---:R-:W-:Y:S02]  /*3af0*/  SEL R0, RZ, 0x1, P0 ;  /* 0x00000001ff007807 */ /* 0x006fe40000000000 */
[----:B------:R-:W-:Y:S01]  /*3b00*/  SEL R8, R8, RZ, P0 ;  /* 0x000000ff08087207 */ /* 0x000fe20000000000 */
[----:B------:R-:W-:Y:S01]  /*3b10*/  USEL UR8, URZ, 0x1, UP0 ;  /* 0x00000001ff087887 */ /* 0x000fe20008000000 */
[----:B------:R-:W-:Y:S01]  /*3b20*/  LOP3.LUT R3, R3, R0, RZ, 0x3c, !PT ;  /* 0x0000000003037212 */ /* 0x000fe200078e3cff */
[----:B------:R-:W-:-:S04]  /*3b30*/  USEL UR19, UR19, URZ, UP0 ;  /* 0x000000ff13137287 */ /* 0x000fc80008000000 */
[----:B------:R-:W-:Y:S01]  /*3b40*/  LOP3.LUT R9, R9, UR8, RZ, 0x3c, !PT ;  /* 0x0000000809097c12 */ /* 0x000fe2000f8e3cff */
[----:B------:R-:W-:Y:S07]  /*3b50*/  @P1 BRA `(.L_x_75) ;  /* 0xfffffff800881947 */ /* 0x000fee000383ffff */
[----:B------:R-:W1:Y:S01]  /*3b60*/  S2UR UR6, SR_CgaCtaId ;  /* 0x00000000000679c3 */ /* 0x000e620000008800 */
[----:B------:R-:W-:Y:S01]  /*3b70*/  ELECT P0, URZ, PT ;  /* 0x0000000000ff782f */ /* 0x000fe20003800000 */
[----:B------:R-:W-:Y:S01]  /*3b80*/  HFMA2 R0, -RZ, RZ, 0, 5.9604644775390625e-08 ;  /* 0x00000001ff007431 */ /* 0x000fe200000001ff */
[----:B------:R-:W-:-:S05]  /*3b90*/  UMOV UR8, 0x40 ;  /* 0x0000004000087882 */ /* 0x000fca0000000000 */
[----:B------:R-:W-:Y:S01]  /*3ba0*/  UVIRTCOUNT.DEALLOC.SMPOOL 0x80 ;  /* 0x000000800000784c */ /* 0x000fe20000000000 */
[----:B------:R-:W-:Y:S02]  /*3bb0*/  UISETP.NE.AND UP0, UPT, UR5, URZ, UPT ;  /* 0x000000ff0500728c */ /* 0x000fe4000bf05270 */
[----:B-1----:R-:W-:-:S09]  /*3bc0*/  ULEA UR6, UR6, UR8, 0x18 ;  /* 0x0000000806067291 */ /* 0x002fd2000f8ec0ff */
[----:B------:R1:W-:Y:S01]  /*3bd0*/  @P0 STS.U8 [UR6+0x1c], R0 ;  /* 0x00001c00ff000988 */ /* 0x0003e20008000006 */
[----:B------:R-:W-:Y:S05]  /*3be0*/  BRA.U UP0, `(.L_x_76) ;  /* 0x0000000100587547 */ /* 0x000fea000b800000 */
[----:B------:R-:W-:Y:S01]  /*3bf0*/  UIADD3 UR8, UPT, UPT, UR7, 0xd0, URZ ;  /* 0x000000d007087890 */ /* 0x000fe2000fffe0ff */
[----:B------:R-:W-:-:S03]  /*3c00*/  SHF.L.U32 R3, R9, 0x1f, RZ ;  /* 0x0000001f09037819 */ /* 0x000fc600000006ff */
[----:B------:R-:W-:-:S09]  /*3c10*/  ULEA UR5, UR19, UR8, 0x3 ;  /* 0x0000000813057291 */ /* 0x000fd2000f8e18ff */
[----:B------:R-:W2:Y:S02]  /*3c20*/  SYNCS.PHASECHK.TRANS64.TRYWAIT P0, [UR5], R3 ;  /* 0x00000003ff0075a7 */ /* 0x000ea40008001105 */
[----:B--2---:R-:W-:Y:S05]  /*3c30*/  @!P0 BRA `(.L_x_77) ;  /* 0x0000007c00b88947 */ /* 0x004fea0003800000 */
.L_x_173:
[----:B----4-:R-:W-:-:S04]  /*3c40*/  UIADD3 UR9, UPT, UPT, UR19, 0x1, URZ ;  /* 0x0000000113097890 */ /* 0x010fc8000fffe0ff */
[----:B------:R-:W-:-:S04]  /*3c50*/  UISETP.NE.AND UP1, UPT, UR9, 0x2, UPT ;  /* 0x000000020900788c */ /* 0x000fc8000bf25270 */
[----:B------:R-:W-:Y:S02]  /*3c60*/  USEL UR5, URZ, 0x1, UP1 ;  /* 0x00000001ff057887 */ /* 0x000fe40008800000 */
[----:B------:R-:W-:-:S04]  /*3c70*/  USEL UR9, UR9, URZ, UP1 ;  /* 0x000000ff09097287 */ /* 0x000fc80008800000 */
[----:B------:R-:W-:Y:S01]  /*3c80*/  ULEA UR9, UR9, UR8, 0x3 ;  /* 0x0000000809097291 */ /* 0x000fe2000f8e18ff */
[----:B-1----:R-:W-:-:S04]  /*3c90*/  LOP3.LUT R3, R9, UR5, RZ, 0x3c, !PT ;  /* 0x0000000509037c12 */ /* 0x002fc8000f8e3cff */
[----:B------:R-:W-:Y:S01]  /*3ca0*/  SHF.L.U32 R3, R3, 0x1f, RZ ;  /* 0x0000001f03037819 */ /* 0x000fe200000006ff */
[----:B------:R-:W-:-:S04]  /*3cb0*/  IMAD.U32 R0, RZ, RZ, UR9 ;  /* 0x00000009ff007e24 */ /* 0x000fc8000f8e00ff */
[----:B------:R1:W2:Y:S03]  /*3cc0*/  SYNCS.PHASECHK.TRANS64.TRYWAIT P0, [R0+URZ], R3 ;  /* 0x00000003000075a7 */ /* 0x0002a600080011ff */
[----:B--2---:R-:W-:Y:S05]  /*3cd0*/  @!P0 NANOSLEEP.SYNCS 0x989680 ;  /* 0x009896800000895d */ /* 0x004fea0003900000 */
[----:B------:R-:W2:Y:S02]  /*3ce0*/  @!P0 SYNCS.PHASECHK.TRANS64 P0, [R0+URZ], R3 ;  /* 0x00000003000085a7 */ /* 0x000ea400080010ff */
[----:B--2---:R-:W-:Y:S05]  /*3cf0*/  @P0 BRA `(.L_x_78) ;  /* 0x0000000000200947 */ /* 0x004fea0003800000 */
.L_x_79:
[----:B--2---:R2:W4:Y:S02]  /*3d00*/  SYNCS.PHASECHK.TRANS64.TRYWAIT P0, [R0+URZ], R3 ;  /* 0x00000003000075a7 */ /* 0x00452400080011ff */
[----:B----4-:R-:W-:Y:S05]  /*3d10*/  @!P0 NANOSLEEP.SYNCS 0x989680 ;  /* 0x009896800000895d */ /* 0x010fea0003900000 */
[----:B------:R-:W4:Y:S02]  /*3d20*/  @!P0 SYNCS.PHASECHK.TRANS64 P0, [R0+URZ], R3 ;  /* 0x00000003000085a7 */ /* 0x000f2400080010ff */
[----:B----4-:R-:W-:Y:S05]  /*3d30*/  @!P0 BRA `(.L_x_79) ;  /* 0xfffffffc00f08947 */ /* 0x010fea000383ffff */
[----:B------:R-:W-:Y:S05]  /*3d40*/  BRA `(.L_x_78) ;  /* 0x00000000000c7947 */ /* 0x000fea0003800000 */
.L_x_76:
[----:B------:R-:W-:-:S04]  /*3d50*/  UIADD3 UR5, UPT, UPT, UR7, 0x100, URZ ;  /* 0x0000010007057890 */ /* 0x000fc8000fffe0ff */
[----:B------:R-:W-:-:S09]  /*3d60*/  UPRMT UR5, UR4, 0x654, UR5 ;  /* 0x0000065404057896 */ /* 0x000fd20008000005 */
[----:B------:R-:W-:Y:S03]  /*3d70*/  SYNCS.ARRIVE.TRANS64.RED.A1T0 RZ, [UR5], RZ ;  /* 0x000000ffffff79a7 */ /* 0x000fe60008100405 */
.L_x_78:
[----:B-12---:R-:W-:Y:S01]  /*3d80*/  SHF.L.U32 R3, RZ, 0x1f, RZ ;  /* 0x0000001fff037819 */ /* 0x006fe200000006ff */
[----:B------:R-:W-:Y:S01]  /*3d90*/  UIADD3 UR5, UPT, UPT, UR7, 0x100, URZ ;  /* 0x0000010007057890 */ /* 0x000fe2000fffe0ff */
[----:B------:R-:W-:Y:S02]  /*3da0*/  PLOP3.LUT P0, PT, PT, PT, UP0, 0x80, 0x8 ;  /* 0x000000000008781c */ /* 0x000fe40003f0f008 */
[----:B------:R-:W1:Y:S02]  /*3db0*/  SYNCS.PHASECHK.TRANS64.TRYWAIT P1, [UR7+0x100], R3 ;  /* 0x00010003ff0075a7 */ /* 0x000e640008021107 */
[----:B-1----:R-:W-:Y:S09]  /*3dc0*/  @!P1 BRA `(.L_x_80) ;  /* 0x0000007c006c9947 */ /* 0x002ff20003800000 */
.L_x_175:
[----:B------:R-:W-:Y:S01]  /*3dd0*/  @!UP0 UPRMT UR5, UR4, 0x654, UR5 ;  /* 0x0000065404058896 */ /* 0x000fe20008000005 */
[----:B------:R-:W-:Y:S02]  /*3de0*/  UMOV UR8, 0xffff ;  /* 0x0000ffff00087882 */ /* 0x000fe40000000000 */
[----:B------:R-:W-:-:S06]  /*3df0*/  UMOV UR4, 0x1 ;  /* 0x0000000100047882 */ /* 0x000fcc0000000000 */
[----:B------:R-:W-:Y:S01]  /*3e00*/  @!P0 SYNCS.ARRIVE.TRANS64.RED.A1T0 RZ, [UR5], RZ ;  /* 0x000000ffffff89a7 */ /* 0x000fe20008100405 */
[----:B------:R-:W-:Y:S01]  /*3e10*/  NOP ;  /* 0x0000000000007918 */ /* 0x000fe20000000000 */
[----:B-1----:R-:W1:Y:S01]  /*3e20*/  LDS R0, [UR6+0x14] ;  /* 0x00001406ff007984 */ /* 0x002e620008000800 */
[----:B------:R-:W-:-:S04]  /*3e30*/  ULOP3.LUT UR5, UR21, 0xffff, URZ, 0xc0, !UPT ;  /* 0x0000ffff15057892 */ /* 0x000fc8000f8ec0ff */
[----:B------:R-:W-:-:S04]  /*3e40*/  USHF.R.U32.HI UR5, URZ, 0x5, UR5 ;  /* 0x00000005ff057899 */ /* 0x000fc80008011605 */
[----:B------:R-:W-:Y:S02]  /*3e50*/  USHF.L.U32 UR8, UR8, UR5, URZ ;  /* 0x0000000508087299 */ /* 0x000fe400080006ff */
[----:B------:R-:W-:-:S04]  /*3e60*/  USHF.L.U32 UR4, UR4, UR5, URZ ;  /* 0x0000000504047299 */ /* 0x000fc800080006ff */
[----:B-1----:R-:W-:-:S04]  /*3e70*/  LOP3.LUT R0, R0, UR8, RZ, 0xc0, !PT ;  /* 0x0000000800007c12 */ /* 0x002fc8000f8ec0ff */
[----:B------:R-:W-:-:S13]  /*3e80*/  ISETP.NE.AND P0, PT, R0, UR8, PT ;  /* 0x0000000800007c0c */ /* 0x000fda000bf05270 */
[----:B------:R-:W-:Y:S05]  /*3e90*/  @P0 BRA `(.L_x_81) ;  /* 0x0000000000580947 */ /* 0x000fea0003800000 */
[----:B------:R-:W1:Y:S02]  /*3ea0*/  LDS R0, [UR6+0x18] ;  /* 0x00001806ff007984 */ /* 0x000e640008000800 */
[----:B-1----:R-:W-:-:S04]  /*3eb0*/  LOP3.LUT R0, R0, UR4, RZ, 0xc0, !PT ;  /* 0x0000000400007c12 */ /* 0x002fc8000f8ec0ff */
[----:B------:R-:W-:-:S13]  /*3ec0*/  ISETP.NE.AND P0, PT, R0, UR4, PT ;  /* 0x0000000400007c0c */ /* 0x000fda000bf05270 */
[----:B------:R-:W-:Y:S05]  /*3ed0*/  @P0 BRA `(.L_x_82) ;  /* 0x00000000003c0947 */ /* 0x000fea0003800000 */
[----:B------:R-:W1:Y:S01]  /*3ee0*/  S2R R2, SR_LANEID ;  /* 0x0000000000027919 */ /* 0x000e620000000000 */
[----:B------:R-:W-:Y:S01]  /*3ef0*/  ULOP3.LUT UR8, URZ, UR8, URZ, 0x33, !UPT ;  /* 0x00000008ff087292 */ /* 0x000fe2000f8e33ff */
[----:B------:R-:W-:Y:S01]  /*3f00*/  LOP3.LUT R4, RZ, UR4, RZ, 0x33, !PT ;  /* 0x00000004ff047c12 */ /* 0x000fe2000f8e33ff */
[----:B------:R-:W-:Y:S02]  /*3f10*/  VOTEU.ANY UR7, UPT, PT ;  /* 0x0000000000077886 */ /* 0x000fe400038e0100 */
[----:B------:R-:W-:Y:S01]  /*3f20*/  UFLO.U32 UR7, UR7 ;  /* 0x00000007000772bd */ /* 0x000fe200080e0000 */
[----:B------:R-:W2:Y:S01]  /*3f30*/  REDUX UR4, R4 ;  /* 0x00000000040473c4 */ /* 0x000ea20000000000 */
[----:B------:R-:W-:-:S06]  /*3f40*/  IMAD.U32 R0, RZ, RZ, UR8 ;  /* 0x00000008ff007e24 */ /* 0x000fcc000f8e00ff */
[----:B------:R1:W-:Y:S01]  /*3f50*/  UTCATOMSWS.AND URZ, UR8 ;  /* 0x0000000800ff79e3 */ /* 0x0003e20008000000 */
[----:B------:R-:W3:Y:S01]  /*3f60*/  REDUX UR5, R0 ;  /* 0x00000000000573c4 */ /* 0x000ee20000000000 */
[----:B-1----:R-:W-:Y:S01]  /*3f70*/  ISETP.EQ.U32.AND P0, PT, R2, UR7, PT ;  /* 0x0000000702007c0c */ /* 0x002fe2000bf02070 */
[----:B--2---:R-:W-:Y:S01]  /*3f80*/  IMAD.U32 R2, RZ, RZ, UR4 ;  /* 0x00000004ff027e24 */ /* 0x004fe2000f8e00ff */
[----:B---3--:R-:W-:-:S11]  /*3f90*/  MOV R3, UR5 ;  /* 0x0000000500037c02 */ /* 0x008fd60008000f00 */
[----:B------:R1:W-:Y:S04]  /*3fa0*/  @P0 ATOMS.AND RZ, [UR6+0x14], R3 ;  /* 0x00001403ffff098c */ /* 0x0003e8000a800006 */
[----:B------:R1:W-:Y:S01]  /*3fb0*/  @P0 ATOMS.AND RZ, [UR6+0x18], R2 ;  /* 0x00001802ffff098c */ /* 0x0003e2000a800006 */
[----:B------:R-:W-:Y:S05]  /*3fc0*/  BRA `(.L_x_83) ;  /* 0x0000000000147947 */ /* 0x000fea0003800000 */
.L_x_82:
[----:B------:R-:W-:Y:S02]  /*3fd0*/  MOV R2, 0x3ff0 ;  /* 0x00003ff000027802 */ /* 0x000fe40000000f00 */
[----:B---345:R-:W-:Y:S05]  /*3fe0*/  CALL.REL.NOINC `($__internal_0_$__cuda_sm10x_tcgen05_guardrail_trap_col_being_dealloced_not_returned_by_alloc) ;  /* 0x00000080004c7944 */ /* 0x038fea0003c00000 */
[----:B------:R-:W-:Y:S05]  /*3ff0*/  BRA `(.L_x_83) ;  /* 0x0000000000087947 */ /* 0x000fea0003800000 */
.L_x_81:
[----:B------:R-:W-:Y:S02]  /*4000*/  MOV R2, 0x4020 ;  /* 0x0000402000027802 */ /* 0x000fe40000000f00 */
[----:B---345:R-:W-:Y:S05]  /*4010*/  CALL.REL.NOINC `($__internal_2_$__cuda_sm10x_tcgen05_guardrail_trap_unallocated_columns_being_dealloced) ;  /* 0x0000008000587944 */ /* 0x038fea0003c00000 */
.L_x_83:
[----:B------:R-:W-:Y:S01]  /*4020*/  NOP ;  /* 0x0000000000007918 */ /* 0x000fe20000000000 */
[----:B----4-:R-:W-:Y:S05]  /*4030*/  EXIT ;  /* 0x000000000000794d */ /* 0x010fea0003800000 */
.L_x_56:
[----:B------:R-:W-:-:S09]  /*4040*/  UISETP.NE.OR UP5, UPT, UR10, 0x3, !UP5 ;  /* 0x000000030a00788c */ /* 0x000fd2000efa5670 */
[----:B------:R-:W-:Y:S05]  /*4050*/  BRA.U UP5, `(.L_x_84) ;  /* 0x0000001105147547 */ /* 0x000fea000b800000 */
[----:B------:R-:W1:Y:S01]  /*4060*/  LDC R0, c[0x0][0xb30] ;  /* 0x0002cc00ff007b82 */ /* 0x000e620000000800 */
[----:B------:R-:W2:Y:S01]  /*4070*/  LDCU.64 UR8, c[0x0][0x888] ;  /* 0x00011100ff0877ac */ /* 0x000ea20008000a00 */
[----:B------:R-:W-:Y:S02]  /*4080*/  HFMA2 R29, -RZ, RZ, 0, 0 ;  /* 0x00000000ff1d7431 */ /* 0x000fe400000001ff */
[----:B------:R-:W-:Y:S01]  /*4090*/  IMAD.MOV.U32 R31, RZ, RZ, 0x1 ;  /* 0x00000001ff1f7424 */ /* 0x000fe200078e00ff */
[----:B------:R-:W-:Y:S01]  /*40a0*/  MOV R23, 0x4000 ;  /* 0x0000400000177802 */ /* 0x000fe20000000f00 */
[----:B------:R-:W3:Y:S01]  /*40b0*/  LDCU.64 UR4, c[0x0][0x890] ;  /* 0x00011200ff0477ac */ /* 0x000ee20008000a00 */
[----:B------:R-:W-:Y:S01]  /*40c0*/  IMAD.MOV.U32 R30, RZ, RZ, RZ ;  /* 0x000000ffff1e7224 */ /* 0x000fe200078e00ff */
[----:B------:R-:W4:Y:S01]  /*40d0*/  LDC R19, c[0x0][0x370] ;  /* 0x0000dc00ff137b82 */ /* 0x000f220000000800 */
[----:B------:R-:W-:Y:S01]  /*40e0*/  UMOV UR7, 0x400 ;  /* 0x0000040000077882 */ /* 0x000fe20000000000 */
[----:B------:R-:W-:-:S02]  /*40f0*/  UPLOP3.LUT UP1, UPT, UPT, UPT, UPT, 0x40, 0x4 ;  /* 0x000000000004789c */ /* 0x000fc40003f2e870 */
[----:B------:R-:W-:-:S04]  /*4100*/  ULEA UR7, UR37, UR7, 0x18 ;  /* 0x0000000725077291 */ /* 0x000fc8000f8ec0ff */
[----:B------:R-:W4:Y:S01]  /*4110*/  LDC R2, c[0x0][0xb0c] ;  /* 0x0002c300ff027b82 */ /* 0x000f220000000800 */
[----:B------:R-:W-:Y:S02]  /*4120*/  UIADD3 UR13, UPT, UPT, UR7, 0x68, URZ ;  /* 0x00000068070d7890 */ /* 0x000fe4000fffe0ff */
[----:B--2---:R-:W-:Y:S02]  /*4130*/  UISETP.NE.U32.AND UP2, UPT, UR8, URZ, UPT ;  /* 0x000000ff0800728c */ /* 0x004fe4000bf45070 */
[----:B------:R-:W-:Y:S02]  /*4140*/  UIADD3 UR33, UPT, UPT, UR7, 0x50, URZ ;  /* 0x0000005007217890 */ /* 0x000fe4000fffe0ff */
[----:B---3--:R-:W-:Y:S01]  /*4150*/  UISETP.NE.U32.AND UP3, UPT, UR4, URZ, UPT ;  /* 0x000000ff0400728c */ /* 0x008fe2000bf65070 */
[----:B------:R-:W2:Y:S01]  /*4160*/  LDC R18, c[0x0][0xb20] ;  /* 0x0002c800ff127b82 */ /* 0x000ea20000000800 */
[----:B-1----:R-:W-:Y:S01]  /*4170*/  ISETP.NE.AND P1, PT, R0, 0x1, PT ;  /* 0x000000010000780c */ /* 0x002fe20003f25270 */
[----:B------:R-:W-:-:S02]  /*4180*/  UISETP.NE.AND.EX UP2, UPT, UR9, URZ, UPT, UP2 ;  /* 0x000000ff0900728c */ /* 0x000fc4000bf45320 */
[----:B------:R-:W-:Y:S02]  /*4190*/  UIADD3 UR25, UPT, UPT, UR7, 0x58, URZ ;  /* 0x0000005807197890 */ /* 0x000fe4000fffe0ff */
[----:B------:R-:W-:Y:S02]  /*41a0*/  UIADD3 UR17, UPT, UPT, UR7, 0x60, URZ ;  /* 0x0000006007117890 */ /* 0x000fe4000fffe0ff */
[----:B------:R-:W1:Y:S01]  /*41b0*/  LDC.64 R32, c[0x0][0x348] ;  /* 0x0000d200ff207b82 */ /* 0x000e620000000a00 */
[----:B------:R-:W-:Y:S02]  /*41c0*/  UPRMT UR13, UR37, 0x654, UR13 ;  /* 0x00000654250d7896 */ /* 0x000fe4000800000d */
[----:B------:R-:W-:-:S05]  /*41d0*/  UISETP.NE.AND.EX UP3, UPT, UR5, URZ, UPT, UP3 ;  /* 0x000000ff0500728c */ /* 0x000fca000bf65330 */
[----:B------:R-:W3:Y:S08]  /*41e0*/  LDC.64 R16, c[0x0][0xb10] ;  /* 0x0002c400ff107b82 */ /* 0x000ef00000000a00 */
[----:B------:R-:W1:Y:S08]  /*41f0*/  LDC.64 R6, c[0x0][0xb18] ;  /* 0x0002c600ff067b82 */ /* 0x000e700000000a00 */
[----:B------:R-:W1:Y:S08]  /*4200*/  LDC.64 R4, c[0x0][0xb28] ;  /* 0x0002ca00ff047b82 */ /* 0x000e700000000a00 */
[----:B--2-4-:R-:W1:Y:S02]  /*4210*/  LDC R22, c[0x0][0x374] ;  /* 0x0000dd00ff167b82 */ /* 0x014e640000000800 */
.L_x_95:
[C---:B------:R-:W-:Y:S02]  /*4220*/  LEA R0, R30.reuse, UR7, 0x3 ;  /* 0x000000071e007c11 */ /* 0x040fe4000f8e18ff */
[----:B------:R-:W-:Y:S02]  /*4230*/  SHF.L.U32 R3, R29, 0x1f, RZ ;  /* 0x0000001f1d037819 */ /* 0x000fe400000006ff */
[----:B------:R-:W-:Y:S02]  /*4240*/  LEA R24, R30, UR7, 0x4 ;  /* 0x000000071e187c11 */ /* 0x000fe4000f8e20ff */
[----:B--2---:R-:W2:Y:S02]  /*4250*/  SYNCS.PHASECHK.TRANS64.TRYWAIT P0, [R0+URZ+0xa0], R3 ;  /* 0x0000a003000075a7 */ /* 0x004ea400080011ff */
[----:B--2---:R-:W-:Y:S05]  /*4260*/  @!P0 BRA `(.L_x_85) ;  /* 0x00000078005c8947 */ /* 0x004fea0003800000 */
.L_x_176:
[----:B------:R-:W-:Y:S01]  /*4270*/  ISETP.GE.AND P0, PT, R72, 0x1, PT ;  /* 0x000000014800780c */ /* 0x000fe20003f06270 */
[----:B------:R-:W4:Y:S01]  /*4280*/  LDS.128 R24, [R24+0x110] ;  /* 0x0001100018187984 */ /* 0x000f220000000c00 */
[----:B--2---:R-:W-:Y:S01]  /*4290*/  VIADD R0, R0, 0xb0 ;  /* 0x000000b000007836 */ /* 0x004fe20000000000 */
[----:B------:R-:W-:Y:S01]  /*42a0*/  @!PT LDS RZ, [RZ] ;  /* 0x00000000fffff984 */ /* 0x000fe20000000800 */
[----:B------:R-:W-:Y:S01]  /*42b0*/  @!PT LDS RZ, [RZ] ;  /* 0x00000000fffff984 */ /* 0x000fe20000000800 */
[----:B------:R-:W-:Y:S01]  /*42c0*/  @!PT LDS RZ, [RZ] ;  /* 0x00000000fffff984 */ /* 0x000fe20000000800 */
[----:B------:R-:W-:Y:S01]  /*42d0*/  @!PT LDS RZ, [RZ] ;  /* 0x00000000fffff984 */ /* 0x000fe20000000800 */
[----:B------:R2:W-:Y:S06]  /*42e0*/  MEMBAR.ALL.CTA ;  /* 0x0000000000007992 */ /* 0x0005ec0000008000 */
[----:B--2---:R-:W2:Y:S01]  /*42f0*/  FENCE.VIEW.ASYNC.S ;  /* 0x00000000000073c6 */ /* 0x004ea20000000000 */
[----:B------:R-:W-:Y:S04]  /*4300*/  PRMT R0, RZ, 0x654, R0 ;  /* 0x00000654ff007816 */ /* 0x000fe80000000000 */
[----:B--2---:R2:W-:Y:S01]  /*4310*/  SYNCS.ARRIVE.TRANS64.RED.A1T0 RZ, [R0+URZ], RZ ;  /* 0x000000ff00ff79a7 */ /* 0x0045e200081004ff */
[----:B----4-:R-:W-:Y:S11]  /*4320*/  LOP3.LUT P3, RZ, R26, 0x1, RZ, 0xc0, !PT ;  /* 0x000000011aff7812 */ /* 0x010ff6000786c0ff */
[----:B------:R-:W-:Y:S02]  /*4330*/  @!UPT UIADD3 URZ, UPT, UPT, URZ, URZ, URZ ;  /* 0x000000fffffff290 */ /* 0x000fe4000fffe0ff */
[----:B------:R-:W-:Y:S02]  /*4340*/  @P3 MOV R13, R24 ;  /* 0x00000018000d3202 */ /* 0x000fe40000000f00 */
[----:B------:R-:W-:Y:S01]  /*4350*/  @P3 LOP3.LUT R8, R25, 0xffff, RZ, 0xc0, !PT ;  /* 0x0000ffff19083812 */ /* 0x000fe200078ec0ff */
[----:B--2---:R-:W-:Y:S06]  /*4360*/  @!P0 BRA `(.L_x_86) ;  /* 0x0000000000a48947 */ /* 0x004fec0003800000 */
[----:B-1----:R-:W-:Y:S01]  /*4370*/  IMAD.HI.U32 R35, R22, R7, RZ ;  /* 0x0000000716237227 */ /* 0x002fe200078e00ff */
[----:B------:R-:W-:Y:S02]  /*4380*/  ISETP.NE.AND P0, PT, R6, 0x1, PT ;  /* 0x000000010600780c */ /* 0x000fe40003f05270 */
[----:B------:R-:W-:Y:S01]  /*4390*/  ISETP.NE.AND P2, PT, R72, 0x1, PT ;  /* 0x000000014800780c */ /* 0x000fe20003f45270 */
[----:B---3--:R-:W-:Y:S01]  /*43a0*/  IMAD.HI.U32 R34, R19, R16, RZ ;  /* 0x0000001013227227 */ /* 0x008fe200078e00ff */
[----:B------:R-:W-:Y:S02]  /*43b0*/  SHF.R.U32.HI R35, RZ, R18, R35 ;  /* 0x00000012ff237219 */ /* 0x000fe40000011623 */
[----:B------:R-:W-:Y:S01]  /*43c0*/  ISETP.NE.AND P4, PT, R2, 0x1, PT ;  /* 0x000000010200780c */ /* 0x000fe20003f85270 */
[----:B------:R-:W-:Y:S01]  /*43d0*/  IMAD.HI.U32 R36, R13, R16, RZ ;  /* 0x000000100d247227 */ /* 0x000fe200078e00ff */
[----:B------:R-:W-:Y:S02]  /*43e0*/  SHF.R.U32.HI R34, RZ, R17, R34 ;  /* 0x00000011ff227219 */ /* 0x000fe40000011622 */
[----:B------:R-:W-:Y:S01]  /*43f0*/  SEL R3, R22, R35, !P0 ;  /* 0x0000002316037207 */ /* 0x000fe20004000000 */
[C---:B------:R-:W-:Y:S01]  /*4400*/  IMAD.HI.U32 R35, R8.reuse, R7, RZ ;  /* 0x0000000708237227 */ /* 0x040fe200078e00ff */
[----:B------:R-:W-:Y:S02]  /*4410*/  SEL R11, R19, R34, !P4 ;  /* 0x00000022130b7207 */ /* 0x000fe40006000000 */
[----:B------:R-:W-:Y:S01]  /*4420*/  SHF.R.U32.HI R36, RZ, R17, R36 ;  /* 0x00000011ff247219 */ /* 0x000fe20000011624 */
[----:B------:R-:W-:Y:S01]  /*4430*/  IMAD.HI.U32 R38, R3, R4, RZ ;  /* 0x0000000403267227 */ /* 0x000fe200078e00ff */
[----:B------:R-:W-:Y:S03]  /*4440*/  SHF.R.U32.HI R35, RZ, R18, R35 ;  /* 0x00000012ff237219 */ /* 0x000fe60000011623 */
[----:B------:R-:W-:Y:S01]  /*4450*/  IMAD.HI.U32 R34, R11, R4, RZ ;  /* 0x000000040b227227 */ /* 0x000fe200078e00ff */
[----:B------:R-:W-:Y:S02]  /*4460*/  @P2 SHF.R.U32.HI R3, RZ, R5, R38 ;  /* 0x00000005ff032219 */ /* 0x000fe40000011626 */
[----:B------:R-:W-:Y:S02]  /*4470*/  SEL R9, R8, R35, !P0 ;  /* 0x0000002308097207 */ /* 0x000fe40004000000 */
[----:B------:R-:W-:Y:S01]  /*4480*/  @P2 SHF.R.U32.HI R11, RZ, R5, R34 ;  /* 0x00000005ff0b2219 */ /* 0x000fe20000011622 */
[C---:B------:R-:W-:Y:S01]  /*4490*/  IMAD R10, R72.reuse, R3, RZ ;  /* 0x00000003480a7224 */ /* 0x040fe200078e02ff */
[----:B------:R-:W-:Y:S01]  /*44a0*/  SEL R3, R13, R36, !P4 ;  /* 0x000000240d037207 */ /* 0x000fe20006000000 */
[C---:B------:R-:W-:Y:S03]  /*44b0*/  IMAD.HI.U32 R14, R9.reuse, R4, RZ ;  /* 0x00000004090e7227 */ /* 0x040fe600078e00ff */
[----:B------:R-:W-:Y:S01]  /*44c0*/  ISETP.GE.AND P0, PT, R9, R10, PT ;  /* 0x0000000a0900720c */ /* 0x000fe20003f06270 */
[C---:B------:R-:W-:Y:S01]  /*44d0*/  IMAD R12, R72.reuse, R11, RZ ;  /* 0x0000000b480c7224 */ /* 0x040fe200078e02ff */
[-C--:B------:R-:W-:Y:S04]  /*44e0*/  SHF.R.U32.HI R14, RZ, R5.reuse, R14 ;  /* 0x00000005ff0e7219 */ /* 0x080fe8000001160e */
[----:B------:R-:W-:Y:S02]  /*44f0*/  ISETP.GE.OR P0, PT, R3, R12, P0 ;  /* 0x0000000c0300720c */ /* 0x000fe40000706670 */
[----:B------:R-:W-:Y:S05]  /*4500*/  SEL R15, R9, R14, !P2 ;  /* 0x0000000e090f7207 */ /* 0x000fea0005000000 */
[----:B------:R-:W-:Y:S04]  /*4510*/  IMAD.MOV R14, RZ, RZ, -R15 ;  /* 0x000000ffff0e7224 */ /* 0x000fe800078e0a0f */
[----:B------:R-:W-:Y:S02]  /*4520*/  IMAD R14, R72, R14, R9 ;  /* 0x0000000e480e7224 */ /* 0x000fe400078e0209 */
[C---:B------:R-:W-:Y:S05]  /*4530*/  @!P0 IMAD.HI.U32 R10, R3.reuse, R4, RZ ;  /* 0x00000004030a8227 */ /* 0x040fea00078e00ff */
[----:B------:R-:W-:Y:S04]  /*4540*/  @!P0 SHF.R.U32.HI R10, RZ, R5, R10 ;  /* 0x00000005ff0a8219 */ /* 0x000fe8000001160a */
[----:B------:R-:W-:Y:S01]  /*4550*/  @!P0 SEL R0, R3, R10, !P2 ;  /* 0x0000000a03008207 */ /* 0x000fe20005000000 */
[----:B------:R-:W-:Y:S03]  /*4560*/  IMAD.MOV R10, RZ, RZ, -R3 ;  /* 0x000000ffff0a7224 */ /* 0x000fe600078e0a03 */
[----:B------:R-:W-:Y:S01]  /*4570*/  @!P0 IADD3 R15, PT, PT, R15, -R0, RZ ;  /* 0x800000000f0f8210 */ /* 0x000fe20007ffe0ff */
[----:B------:R-:W-:Y:S01]  /*4580*/  @!P0 IMAD R0, R11, R14, R0 ;  /* 0x0000000e0b008224 */ /* 0x000fe200078e0200 */
[----:B------:R-:W-:Y:S01]  /*4590*/  IADD3 R11, PT, PT, -R9, RZ, RZ ;  /* 0x000000ff090b7210 */ /* 0x000fe20007ffe1ff */
[----:B------:R-:W-:Y:S02]  /*45a0*/  IMAD R13, R2, R10, R13 ;  /* 0x0000000a020d7224 */ /* 0x000fe400078e020d */
[----:B------:R-:W-:Y:S02]  /*45b0*/  @!P0 IMAD R9, R15, R72, R3 ;  /* 0x000000480f098224 */ /* 0x000fe400078e0203 */
[----:B------:R-:W-:Y:S02]  /*45c0*/  @!P0 IMAD.MOV.U32 R3, RZ, RZ, R0 ;  /* 0x000000ffff038224 */ /* 0x000fe400078e0000 */
[----:B------:R-:W-:Y:S02]  /*45d0*/  IMAD R8, R6, R11, R8 ;  /* 0x0000000b06087224 */ /* 0x000fe400078e0208 */
[----:B------:R-:W-:Y:S02]  /*45e0*/  IMAD R13, R3, R2, R13 ;  /* 0x00000002030d7224 */ /* 0x000fe400078e020d */
[----:B------:R-:W-:Y:S02]  /*45f0*/  IMAD R8, R9, R6, R8 ;  /* 0x0000000609087224 */ /* 0x000fe400078e0208 */
.L_x_86:
[----:B------:R-:W-:Y:S05]  /*4600*/  BRA.U UP1, `(.L_x_87) ;  /* 0x0000000101107547 */ /* 0x000fea000b800000 */
[----:B------:R-:W-:Y:S04]  /*4610*/  MOV R0, UR6 ;  /* 0x0000000600007c02 */ /* 0x000fe80008000f00 */
[----:B------:R-:W-:Y:S04]  /*4620*/  SHF.L.U32 R3, R0, 0x1f, RZ ;  /* 0x0000001f00037819 */ /* 0x000fe800000006ff */
[----:B------:R-:W2:Y:S02]  /*4630*/  SYNCS.PHASECHK.TRANS64.TRYWAIT P0, [UR7+0x98], R3 ;  /* 0x00009803ff0075a7 */ /* 0x000ea40008001107 */
[----:B--2---:R-:W-:Y:S05]  /*4640*/  @!P0 BRA `(.L_x_88) ;  /* 0x0000007400788947 */ /* 0x004fea0003800000 */
.L_x_87:
[----:B------:R-:W-:Y:S02]  /*4650*/  R2UR UR35, R21 ;  /* 0x00000000152372ca */ /* 0x000fe400000e0000 */
[----:B------:R-:W-:Y:S02]  /*4660*/  R2UR UR34, R20 ;  /* 0x00000000142272ca */ /* 0x000fe400000e0000 */
[----:B------:R-:W-:Y:S02]  /*4670*/  ISETP.NE.U32.AND P2, PT, RZ, UR4, PT ;  /* 0x00000004ff007c0c */ /* 0x000fe4000bf45070 */
[----:B------:R-:W-:Y:S02]  /*4680*/  SHF.L.U32 R12, R31, 0x1f, RZ ;  /* 0x0000001f1f0c7819 */ /* 0x000fe400000006ff */
[----:B------:R-:W-:Y:S05]  /*4690*/  ISETP.NE.AND.EX P2, PT, RZ, UR5, PT, P2 ;  /* 0x00000005ff007c0c */ /* 0x000fea000bf45320 */
[----:B------:R-:W-:Y:S02]  /*46a0*/  USHF.L.U32 UR35, UR35, 0x7, URZ ;  /* 0x0000000723237899 */ /* 0x000fe400080006ff */
[----:B------:R-:W-:Y:S01]  /*46b0*/  USHF.L.U32 UR34, UR34, 0x8, URZ ;  /* 0x0000000822227899 */ /* 0x000fe200080006ff */
[----:B------:R-:W-:Y:S11]  /*46c0*/  BRA.U !UP3, `(.L_x_89) ;  /* 0x000000010b347547 */ /* 0x000ff6000b800000 */
[----:B------:R-:W-:Y:S01]  /*46d0*/  UPLOP3.LUT UP0, UPT, UPT, UPT, UP2, 0x80, 0x8 ;  /* 0x000000000008789c */ /* 0x000fe20003f0f020 */
[----:B--2---:R-:W-:Y:S02]  /*46e0*/  HFMA2 R0, -RZ, RZ, 0, 5.9604644775390625e-08 ;  /* 0x00000001ff007431 */ /* 0x004fe400000001ff */
[----:B------:R-:W-:Y:S03]  /*46f0*/  IMAD.MOV.U32 R155, RZ, RZ, 0x1 ;  /* 0x00000001ff9b7424 */ /* 0x000fe600078e00ff */
[----:B------:R-:W-:Y:S05]  /*4700*/  PLOP3.LUT P0, PT, PT, PT, UP0, 0x80, 0x8 ;  /* 0x000000000008781c */ /* 0x000fea0003f0f008 */
[----:B------:R-:W2:Y:S01]  /*4710*/  @UP0 LDCU.64 UR10, c[0x0][0x888] ;  /* 0x00011100ff0a07ac */ /* 0x000ea20008000a00 */
[----:B------:R-:W-:Y:S07]  /*4720*/  @UP0 UIMAD UR8, UR36, UR4, URZ ;  /* 0x00000004240802a4 */ /* 0x000fee000f8e02ff */
[----:B------:R-:W-:Y:S01]  /*4730*/  @!P0 PRMT R155, R0, 0x7610, R155 ;  /* 0x00007610009b8816 */ /* 0x000fe2000000009b */
[----:B--2---:R-:W-:Y:S03]  /*4740*/  @UP0 UIMAD.WIDE UR10, UR8, 0x4, UR10 ;  /* 0x00000004080a08a5 */ /* 0x004fe6000f8e020a */
[----:B------:R-:W2:Y:S03]  /*4750*/  @!UP0 LDCU UR8, c[0x0][0x880] ;  /* 0x00011000ff0887ac */ /* 0x000ea60008000800 */
[----:B------:R-:W-:Y:S01]  /*4760*/  IMAD.U32 R10, RZ, RZ, UR10 ;  /* 0x0000000aff0a7e24 */ /* 0x000fe2000f8e00ff */
[----:B------:R-:W-:Y:S05]  /*4770*/  MOV R11, UR11 ;  /* 0x0000000b000b7c02 */ /* 0x000fea0008000f00 */
[----:B-----5:R4:W5:Y:S02]  /*4780*/  @P0 LDG.E R81, desc[UR46][R10.64] ;  /* 0x0000002e0a510981 */ /* 0x020964000c1e1900 */
[----:B--2-4-:R-:W-:Y:S07]  /*4790*/  @!P0 IMAD.U32 R81, RZ, RZ, UR8 ;  /* 0x00000008ff518e24 */ /* 0x014fee000f8e00ff */
.L_x_89:
[----:B-----5:R-:W-:Y:S01]  /*47a0*/  @!P2 FSETP.EQ.AND P0, PT, R81, RZ, PT ;  /* 0x000000ff5100a20b */ /* 0x020fe20003f02000 */
[----:B------:R-:W-:Y:S01]  /*47b0*/  @!UPT UIADD3 URZ, UPT, UPT, URZ, URZ, URZ ;  /* 0x000000fffffff290 */ /* 0x000fe2000fffe0ff */
[----:B------:R-:W-:Y:S11]  /*47c0*/  @!P2 BRA `(.L_x_90) ;  /* 0x000000000014a947 */ /* 0x000ff60003800000 */
[----:B------:R-:W-:Y:S02]  /*47d0*/  LOP3.LUT P2, RZ, R155, 0xff, RZ, 0xc0, !PT ;  /* 0x000000ff9bff7812 */ /* 0x000fe4000784c0ff */
[----:B------:R-:W-:Y:S04]  /*47e0*/  PLOP3.LUT P0, PT, PT, PT, UP0, 0x80, 0x8 ;  /* 0x000000000008781c */ /* 0x000fe80003f0f008 */
[----:B------:R-:W-:Y:S07]  /*47f0*/  PLOP3.LUT P0, PT, P0, PT, PT, 0x8, 0x80 ;  /* 0x000000000080781c */ /* 0x000fee000070e170 */
[----:B------:R-:W-:Y:S11]  /*4800*/  @P2 FSETP.EQ.AND P0, PT, R81, RZ, PT ;  /* 0x000000ff5100220b */ /* 0x000ff60003f02000 */
[----:B------:R-:W-:Y:S02]  /*4810*/  @!UPT UIADD3 URZ, UPT, UPT, URZ, URZ, URZ ;  /* 0x000000fffffff290 */ /* 0x000fe4000fffe0ff */
.L_x_90:
[----:B------:R-:W4:Y:S01]  /*4820*/  SYNCS.PHASECHK.TRANS64.TRYWAIT P2, [UR7+0x70], R12 ;  /* 0x0000700cff0075a7 */ /* 0x000f220008041107 */
[----:B------:R-:W-:Y:S04]  /*4830*/  ELECT P4, URZ, PT ;  /* 0x0000000000ff782f */ /* 0x000fe80003880000 */
[----:B------:R-:W-:Y:S11]  /*4840*/  PLOP3.LUT P4, PT, P0, P4, PT, 0xf2, 0x2f ;  /* 0x00000000002f781c */ /* 0x000ff60000789e72 */
[----:B------:R-:W-:Y:S02]  /*4850*/  @!UPT UIADD3 URZ, UPT, UPT, URZ, URZ, URZ ;  /* 0x000000fffffff290 */ /* 0x000fe4000fffe0ff */
[----:B-1----:R-:W-:Y:S05]  /*4860*/  @!P4 IADD3 R9, P0, PT, R32, 0x580, RZ ;  /* 0x000005802009c810 */ /* 0x002fea0007f1e0ff */
[----:B--2---:R-:W-:Y:S01]  /*4870*/  @!P4 IMAD.X R0, RZ, RZ, R33, P0 ;  /* 0x000000ffff00c224 */ /* 0x004fe200000e0621 */
[----:B----4-:R-:W-:Y:S07]  /*4880*/  @!P2 BRA `(.L_x_91) ;  /* 0x000000740000a947 */ /* 0x010fee0003800000 */
.L_x_179:
[----:B------:R-:W-:Y:S01]  /*4890*/  @!P4 R2UR UR8, R0 ;  /* 0x000000000008c2ca */ /* 0x000fe200000e0000 */
[----:B------:R-:W-:Y:S01]  /*48a0*/  VOTEU.ALL UP1, P4 ;  /* 0x0000000000ff7886 */ /* 0x000fe20002020000 */
[----:B------:R-:W-:Y:S01]  /*48b0*/  @!P4 R2UR UR9, R9 ;  /* 0x000000000909c2ca */ /* 0x000fe200000e0000 */
[----:B------:R-:W-:Y:S01]  /*48c0*/  @!P4 IMAD.MOV.U32 R0, RZ, RZ, 0x4000 ;  /* 0x00004000ff00c424 */ /* 0x000fe200078e00ff */
[----:B------:R-:W-:Y:S01]  /*48d0*/  UMOV UR10, 0x0 ;  /* 0x00000000000a7882 */ /* 0x000fe20000000000 */
[----:B------:R-:W-:Y:S01]  /*48e0*/  UMOV UR11, 0x10000000 ;  /* 0x10000000000b7882 */ /* 0x000fe20000000000 */
[----:B------:R-:W-:Y:S01]  /*48f0*/  @!UP1 UIADD3 UR32, UPT, UPT, UR7, 0x400, URZ ;  /* 0x0000040007209890 */ /* 0x000fe2000fffe0ff */
[----:B------:R-:W-:Y:S01]  /*4900*/  @!P4 IADD3 R9, P0, PT, R32, 0x580, RZ ;  /* 0x000005802009c810 */ /* 0x000fe20007f1e0ff */
[----:B------:R-:W-:Y:S05]  /*4910*/  VOTEU.ALL UP1, P4 ;  /* 0x0000000000ff7886 */ /* 0x000fea0002020000 */
[----:B------:R-:W-:Y:S01]  /*4920*/  IMAD.U32 R11, RZ, RZ, UR8 ;  /* 0x00000008ff0b7e24 */ /* 0x000fe2000f8e00ff */
[----:B------:R-:W-:Y:S01]  /*4930*/  UPRMT UR8, UR37, 0x654, UR33 ;  /* 0x0000065425087896 */ /* 0x000fe20008000021 */
[----:B------:R-:W-:Y:S03]  /*4940*/  IMAD.U32 R10, RZ, RZ, UR9 ;  /* 0x00000009ff0a7e24 */ /* 0x000fe6000f8e00ff */
[----:B------:R-:W-:Y:S02]  /*4950*/  @!P4 R2UR UR15, R11 ;  /* 0x000000000b0fc2ca */ /* 0x000fe400000e0000 */
[----:B------:R-:W-:Y:S11]  /*4960*/  @!P4 R2UR UR14, R10 ;  /* 0x000000000a0ec2ca */ /* 0x000ff600000e0000 */
[----:B------:R-:W-:Y:S02]  /*4970*/  @!UPT UIADD3 URZ, UPT, UPT, URZ, URZ, URZ ;  /* 0x000000fffffff290 */ /* 0x000fe4000fffe0ff */
[----:B------:R2:W-:Y:S01]  /*4980*/  @!UP1 UTMALDG.3D [UR32], [UR14], desc[UR10] ;  /* 0x00000a200e0095b4 */ /* 0x0005e20008011000 */
[----:B------:R4:W-:Y:S01]  /*4990*/  @!P4 SYNCS.ARRIVE.TRANS64.RED.A0TR RZ, [UR7+0x50], R0 ;  /* 0x00005000ffffc9a7 */ /* 0x0009e20008300407 */
[----:B------:R-:W-:Y:S01]  /*49a0*/  SYNCS.ARRIVE.TRANS64.RED.A1T0 RZ, [UR8], RZ ;  /* 0x000000ffffff79a7 */ /* 0x000fe20008100408 */
[----:B----4-:R-:W-:Y:S01]  /*49b0*/  @!P4 IMAD.X R0, RZ, RZ, R33, P0 ;  /* 0x000000ffff00c224 */ /* 0x010fe200000e0621 */
[----:B------:R-:W4:Y:S02]  /*49c0*/  SYNCS.PHASECHK.TRANS64.TRYWAIT P2, [UR7+0x78], R12 ;  /* 0x0000780cff0075a7 */ /* 0x000f240008041107 */
[----:B--2-4-:R-:W-:Y:S05]  /*49d0*/  @!P2 BRA `(.L_x_92) ;  /* 0x0000007000c4a947 */ /* 0x014fea0003800000 */
.L_x_181:
        /* <DEDUP_REMOVED lines=8> */
[----:B------:R-:W-:Y:S01]  /*4a60*/  @!UP1 UIADD3 UR24, UPT, UPT, UR7, 0x4400, URZ ;  /* 0x0000440007189890 */ /* 0x000fe2000fffe0ff */
[----:B------:R-:W-:Y:S01]  /*4a70*/  VOTEU.ALL UP1, P4 ;  /* 0x0000000000ff7886 */ /* 0x000fe20002020000 */
[----:B------:R-:W-:Y:S01]  /*4a80*/  UMOV UR27, UR35 ;  /* 0x00000023001b7c82 */ /* 0x000fe20008000000 */
[----:B------:R-:W-:Y:S02]  /*4a90*/  UMOV UR28, UR36 ;  /* 0x00000024001c7c82 */ /* 0x000fe40008000000 */
[----:B------:R-:W-:Y:S01]  /*4aa0*/  IMAD.U32 R11, RZ, RZ, UR8 ;  /* 0x00000008ff0b7e24 */ /* 0x000fe2000f8e00ff */
[----:B------:R-:W-:Y:S01]  /*4ab0*/  UPRMT UR8, UR37, 0x654, UR25 ;  /* 0x0000065425087896 */ /* 0x000fe20008000019 */
[----:B------:R-:W-:Y:S02]  /*4ac0*/  IMAD.U32 R10, RZ, RZ, UR9 ;  /* 0x00000009ff0a7e24 */ /* 0x000fe4000f8e00ff */
[----:B------:R-:W-:Y:S01]  /*4ad0*/  @!P4 IMAD.X R20, RZ, RZ, R33, P0 ;  /* 0x000000ffff14c224 */ /* 0x000fe200000e0621 */
[----:B------:R-:W-:Y:S02]  /*4ae0*/  @!P4 R2UR UR15, R11 ;  /* 0x000000000b0fc2ca */ /* 0x000fe400000e0000 */
[----:B------:R-:W-:Y:S11]  /*4af0*/  @!P4 R2UR UR14, R10 ;  /* 0x000000000a0ec2ca */ /* 0x000ff600000e0000 */
[----:B------:R-:W-:Y:S02]  /*4b00*/  @!UPT UIADD3 URZ, UPT, UPT, URZ, URZ, URZ ;  /* 0x000000fffffff290 */ /* 0x000fe4000fffe0ff */
[----:B------:R2:W-:Y:S01]  /*4b10*/  @!UP1 UTMALDG.3D [UR24], [UR14], desc[UR10] ;  /* 0x00000a180e0095b4 */ /* 0x0005e20008011000 */
[----:B------:R2:W-:Y:S01]  /*4b20*/  @!P4 SYNCS.ARRIVE.TRANS64.RED.A0TR RZ, [UR7+0x58], R0 ;  /* 0x00005800ffffc9a7 */ /* 0x0005e20008300407 */
[----:B------:R-:W-:Y:S01]  /*4b30*/  SYNCS.ARRIVE.TRANS64.RED.A1T0 RZ, [UR8], RZ ;  /* 0x000000ffffff79a7 */ /* 0x000fe20008100408 */
[----:B------:R-:W4:Y:S02]  /*4b40*/  SYNCS.PHASECHK.TRANS64.TRYWAIT P2, [UR7+0x80], R12 ;  /* 0x0000800cff0075a7 */ /* 0x000f240008041107 */
[----:B--2-4-:R-:W-:Y:S05]  /*4b50*/  @!P2 BRA `(.L_x_93) ;  /* 0x00000070007ca947 */ /* 0x014fea0003800000 */
.L_x_183:
[----:B------:R-:W2:Y:S01]  /*4b60*/  LDC.64 R14, c[0x0][0xb10] ;  /* 0x0002c400ff0e7b82 */ /* 0x000ea20000000a00 */
[----:B------:R-:W-:Y:S01]  /*4b70*/  @!P4 R2UR UR8, R20 ;  /* 0x000000001408c2ca */ /* 0x000fe200000e0000 */
[----:B------:R-:W-:Y:S01]  /*4b80*/  VOTEU.ALL UP1, P4 ;  /* 0x0000000000ff7886 */ /* 0x000fe20002020000 */
[----:B------:R-:W-:Y:S01]  /*4b90*/  @!P4 R2UR UR9, R21 ;  /* 0x000000001509c2ca */ /* 0x000fe200000e0000 */
[----:B------:R-:W-:Y:S01]  /*4ba0*/  UMOV UR10, 0x0 ;  /* 0x00000000000a7882 */ /* 0x000fe20000000000 */
[----:B------:R-:W-:Y:S03]  /*4bb0*/  UMOV UR11, 0x10000000 ;  /* 0x10000000000b7882 */ /* 0x000fe60000000000 */
[----:B------:R-:W4:Y:S01]  /*4bc0*/  LDC.64 R10, c[0x0][0xb18] ;  /* 0x0002c600ff0a7b82 */ /* 0x000f220000000a00 */
[----:B------:R-:W-:Y:S01]  /*4bd0*/  @!UP1 UIADD3 UR18, UPT, UPT, UR34, 0x80, URZ ;  /* 0x0000008022129890 */ /* 0x000fe2000fffe0ff */
[----:B------:R-:W-:Y:S01]  /*4be0*/  @P3 SHF.R.U32.HI R28, RZ, 0x10, R25 ;  /* 0x00000010ff1c3819 */ /* 0x000fe20000011619 */
[----:B------:R-:W-:Y:S01]  /*4bf0*/  @!UP1 UIADD3 UR16, UPT, UPT, UR7, 0x8400, URZ ;  /* 0x0000840007109890 */ /* 0x000fe2000fffe0ff */
[----:B------:R-:W-:Y:S01]  /*4c00*/  VIADD R30, R30, 0x1 ;  /* 0x000000011e1e7836 */ /* 0x000fe20000000000 */
[----:B------:R-:W-:Y:S03]  /*4c10*/  VOTEU.ALL UP1, P4 ;  /* 0x0000000000ff7886 */ /* 0x000fe60002020000 */
[----:B------:R-:W5:Y:S01]  /*4c20*/  @!P1 LDC R0, c[0x0][0xb20] ;  /* 0x0002c800ff009b82 */ /* 0x000f620000000800 */
[----:B------:R-:W-:Y:S01]  /*4c30*/  UMOV UR19, UR35 ;  /* 0x0000002300137c82 */ /* 0x000fe20008000000 */
[----:B------:R-:W-:Y:S01]  /*4c40*/  IMAD.U32 R21, RZ, RZ, UR8 ;  /* 0x00000008ff157e24 */ /* 0x000fe2000f8e00ff */
[----:B------:R-:W-:Y:S05]  /*4c50*/  UMOV UR20, UR36 ;  /* 0x0000002400147c82 */ /* 0x000fea0008000000 */
[----:B-1----:R-:W1:Y:S01]  /*4c60*/  @!P1 LDC R3, c[0x0][0xb0c] ;  /* 0x0002c300ff039b82 */ /* 0x002e620000000800 */
[----:B------:R-:W-:Y:S01]  /*4c70*/  IMAD.U32 R20, RZ, RZ, UR9 ;  /* 0x00000009ff147e24 */ /* 0x000fe2000f8e00ff */
[----:B------:R-:W-:Y:S01]  /*4c80*/  UPRMT UR8, UR37, 0x654, UR17 ;  /* 0x0000065425087896 */ /* 0x000fe20008000011 */
[----:B------:R-:W-:Y:S03]  /*4c90*/  @!P4 R2UR UR15, R21 ;  /* 0x00000000150fc2ca */ /* 0x000fe600000e0000 */
[----:B------:R-:W-:Y:S01]  /*4ca0*/  @!P4 R2UR UR14, R20 ;  /* 0x00000000140ec2ca */ /* 0x000fe200000e0000 */
[----:B------:R-:W-:Y:S11]  /*4cb0*/  @!P4 IMAD.MOV.U32 R20, RZ, RZ, 0x4000 ;  /* 0x00004000ff14c424 */ /* 0x000ff600078e00ff */
[----:B------:R-:W-:Y:S01]  /*4cc0*/  @!UPT UIADD3 URZ, UPT, UPT, URZ, URZ, URZ ;  /* 0x000000fffffff290 */ /* 0x000fe2000fffe0ff */
[----:B------:R1:W-:Y:S01]  /*4cd0*/  @!UP1 UTMALDG.3D [UR16], [UR14], desc[UR10] ;  /* 0x00000a100e0095b4 */ /* 0x0003e20008011000 */
[----:B------:R1:W-:Y:S02]  /*4ce0*/  @!P4 SYNCS.ARRIVE.TRANS64.RED.A0TR RZ, [UR7+0x60], R20 ;  /* 0x00006014ffffc9a7 */ /* 0x0003e40008300407 */
[----:B-1----:R-:W-:Y:S01]  /*4cf0*/  @!P1 ISETP.NE.AND P2, PT, R3, 0x1, PT ;  /* 0x000000010300980c */ /* 0x002fe20003f45270 */
[C---:B--2---:R-:W-:Y:S01]  /*4d00*/  @!P1 IMAD.HI.U32 R14, R13.reuse, R14, RZ ;  /* 0x0000000e0d0e9227 */ /* 0x044fe200078e00ff */
[----:B----4-:R-:W-:Y:S03]  /*4d10*/  @!P1 ISETP.NE.AND P0, PT, R10, 0x1, PT ;  /* 0x000000010a00980c */ /* 0x010fe60003f05270 */
[C---:B------:R-:W-:Y:S01]  /*4d20*/  @!P1 IMAD.HI.U32 R11, R8.reuse, R11, RZ ;  /* 0x0000000b080b9227 */ /* 0x040fe200078e00ff */
[----:B------:R-:W-:Y:S04]  /*4d30*/  @!P1 SHF.R.U32.HI R14, RZ, R15, R14 ;  /* 0x0000000fff0e9219 */ /* 0x000fe8000001160e */
[----:B-----5:R-:W-:Y:S01]  /*4d40*/  @!P1 SHF.R.U32.HI R9, RZ, R0, R11 ;  /* 0x00000000ff099219 */ /* 0x020fe2000001160b */
[----:B------:R-:W-:Y:S01]  /*4d50*/  SYNCS.ARRIVE.TRANS64.RED.A1T0 RZ, [UR8], RZ ;  /* 0x000000ffffff79a7 */ /* 0x000fe20008100408 */
[----:B------:R-:W-:Y:S02]  /*4d60*/  @!P1 SEL R14, R13, R14, !P2 ;  /* 0x0000000e0d0e9207 */ /* 0x000fe40005000000 */
[----:B------:R-:W-:Y:S01]  /*4d70*/  @!P1 SEL R9, R8, R9, !P0 ;  /* 0x0000000908099207 */ /* 0x000fe20004000000 */
[----:B------:R-:W1:Y:S04]  /*4d80*/  SYNCS.PHASECHK.TRANS64.TRYWAIT P5, [UR7+0x88], R12 ;  /* 0x0000880cff0075a7 */ /* 0x000e6800080a1107 */
[----:B------:R-:W-:Y:S02]  /*4d90*/  @!P1 IMAD.IADD R0, R9, 0x1, -R14 ;  /* 0x0000000109009824 */ /* 0x000fe400078e0a0e */
[----:B------:R-:W-:Y:S02]  /*4da0*/  @!P1 IMAD.IADD R9, R14, 0x1, -R9 ;  /* 0x000000010e099824 */ /* 0x000fe400078e0a09 */
[----:B------:R-:W-:Y:S02]  /*4db0*/  @!P1 IMAD R13, R0, R3, R13 ;  /* 0x00000003000d9224 */ /* 0x000fe400078e020d */
[----:B------:R-:W-:Y:S01]  /*4dc0*/  @!P1 IMAD R8, R9, R10, R8 ;  /* 0x0000000a09089224 */ /* 0x000fe200078e0208 */
[----:B-1----:R-:W-:Y:S06]  /*4dd0*/  @!P5 BRA `(.L_x_94) ;  /* 0x0000006c00f4d947 */ /* 0x002fec0003800000 */
.L_x_185:
[----:B-1----:R-:W-:Y:S01]  /*4de0*/  @!P4 IADD3 R3, P0, PT, R32, 0x580, RZ ;  /* 0x000005802003c810 */ /* 0x002fe20007f1e0ff */
[----:B------:R-:W-:Y:S01]  /*4df0*/  VOTEU.ALL UP1, P4 ;  /* 0x0000000000ff7886 */ /* 0x000fe20002020000 */
[----:B------:R-:W-:Y:S01]  /*4e00*/  UMOV UR18, 0x0 ;  /* 0x0000000000127882 */ /* 0x000fe20000000000 */
[----:B------:R-:W-:Y:S01]  /*4e10*/  UMOV UR19, 0x10000000 ;  /* 0x1000000000137882 */ /* 0x000fe20000000000 */
[----:B------:R-:W-:Y:S01]  /*4e20*/  @!P4 R2UR UR9, R3 ;  /* 0x000000000309c2ca */ /* 0x000fe200000e0000 */
[----:B------:R-:W-:Y:S01]  /*4e30*/  @!P4 IMAD.X R0, RZ, RZ, R33, P0 ;  /* 0x000000ffff00c224 */ /* 0x000fe200000e0621 */
[----:B------:R-:W-:Y:S01]  /*4e40*/  @!UP1 UIADD3 UR10, UPT, UPT, UR34, 0xc0, URZ ;  /* 0x000000c0220a9890 */ /* 0x000fe2000fffe0ff */
[----:B------:R-:W-:Y:S01]  /*4e50*/  ISETP.NE.AND P0, PT, R30, 0x2, PT ;  /* 0x000000021e00780c */ /* 0x000fe20003f05270 */
[----:B------:R-:W-:Y:S01]  /*4e60*/  UMOV UR11, UR35 ;  /* 0x00000023000b7c82 */ /* 0x000fe20008000000 */
[----:B------:R-:W-:Y:S01]  /*4e70*/  UMOV UR12, UR36 ;  /* 0x00000024000c7c82 */ /* 0x000fe20008000000 */
[----:B------:R-:W-:Y:S01]  /*4e80*/  @!P4 R2UR UR8, R0 ;  /* 0x000000000008c2ca */ /* 0x000fe200000e0000 */
[----:B------:R-:W-:Y:S01]  /*4e90*/  IMAD.IADD R20, R8, 0x1, R154 ;  /* 0x0000000108147824 */ /* 0x000fe200078e029a */
[----:B------:R-:W-:Y:S01]  /*4ea0*/  @P3 R2UR UR36, R28 ;  /* 0x000000001c2432ca */ /* 0x000fe200000e0000 */
[----:B------:R-:W-:Y:S01]  /*4eb0*/  IMAD.IADD R21, R13, 0x1, R156 ;  /* 0x000000010d157824 */ /* 0x000fe200078e029c */
[----:B------:R-:W-:Y:S02]  /*4ec0*/  SEL R0, RZ, 0x1, P0 ;  /* 0x00000001ff007807 */ /* 0x000fe40000000000 */
[----:B------:R-:W-:Y:S01]  /*4ed0*/  LOP3.LUT R31, R31, 0x1, RZ, 0x3c, !PT ;  /* 0x000000011f1f7812 */ /* 0x000fe200078e3cff */
[----:B------:R-:W-:Y:S01]  /*4ee0*/  IMAD.U32 R10, RZ, RZ, UR9 ;  /* 0x00000009ff0a7e24 */ /* 0x000fe2000f8e00ff */
[----:B------:R-:W-:Y:S01]  /*4ef0*/  @!UP1 UIADD3 UR9, UPT, UPT, UR7, 0x68, URZ ;  /* 0x0000006807099890 */ /* 0x000fe2000fffe0ff */
[----:B------:R-:W-:Y:S02]  /*4f00*/  LOP3.LUT R29, R29, R0, RZ, 0x3c, !PT ;  /* 0x000000001d1d7212 */ /* 0x000fe400078e3cff */
[----:B------:R-:W-:Y:S02]  /*4f10*/  SEL R30, R30, RZ, P0 ;  /* 0x000000ff1e1e7207 */ /* 0x000fe40000000000 */
[----:B------:R-:W-:Y:S01]  /*4f20*/  IMAD.U32 R11, RZ, RZ, UR8 ;  /* 0x00000008ff0b7e24 */ /* 0x000fe2000f8e00ff */
[----:B------:R-:W-:Y:S01]  /*4f30*/  @!P4 R2UR UR14, R10 ;  /* 0x000000000a0ec2ca */ /* 0x000fe200000e0000 */
[----:B------:R-:W-:Y:S01]  /*4f40*/  @!UP1 UIADD3 UR8, UPT, UPT, UR7, 0xc400, URZ ;  /* 0x0000c40007089890 */ /* 0x000fe2000fffe0ff */
[----:B------:R-:W-:Y:S02]  /*4f50*/  VOTEU.ALL UP1, P4 ;  /* 0x0000000000ff7886 */ /* 0x000fe40002020000 */
[----:B------:R-:W-:Y:S11]  /*4f60*/  @!P4 R2UR UR15, R11 ;  /* 0x000000000b0fc2ca */ /* 0x000ff600000e0000 */
[----:B------:R-:W-:Y:S02]  /*4f70*/  @!UPT UIADD3 URZ, UPT, UPT, URZ, URZ, URZ ;  /* 0x000000fffffff290 */ /* 0x000fe4000fffe0ff */
[----:B------:R2:W-:Y:S01]  /*4f80*/  @!UP1 UTMALDG.3D [UR8], [UR14], desc[UR18] ;  /* 0x000012080e0095b4 */ /* 0x0005e20008011000 */
[----:B------:R2:W-:Y:S01]  /*4f90*/  @!P4 SYNCS.ARRIVE.TRANS64.RED.A0TR RZ, [UR7+0x68], R23 ;  /* 0x00006817ffffc9a7 */ /* 0x0005e20008300407 */
[----:B------:R-:W-:Y:S01]  /*4fa0*/  UPLOP3.LUT UP1, UPT, UPT, UPT, UPT, 0x80, 0x8 ;  /* 0x000000000008789c */ /* 0x000fe20003f2f070 */
[----:B------:R-:W-:Y:S01]  /*4fb0*/  SYNCS.ARRIVE.TRANS64.RED.A1T0 RZ, [UR13], RZ ;  /* 0x000000ffffff79a7 */ /* 0x000fe2000810040d */
[----:B------:R-:W-:Y:S09]  /*4fc0*/  @P3 BRA `(.L_x_95) ;  /* 0xfffffff000943947 */ /* 0x000ff2000383ffff */
[----:B------:R-:W-:-:S04]  /*4fd0*/  SHF.L.U32 R3, R31, 0x1f, RZ ;  /* 0x0000001f1f037819 */ /* 0x000fc800000006ff */
[----:B------:R-:W1:Y:S02]  /*4fe0*/  SYNCS.PHASECHK.TRANS64.TRYWAIT P0, [UR7+0x70], R3 ;  /* 0x00007003ff0075a7 */ /* 0x000e640008001107 */
[----:B-1----:R-:W-:Y:S05]  /*4ff0*/  @!P0 BRA `(.L_x_96) ;  /* 0x0000006c00848947 */ /* 0x002fea0003800000 */
.L_x_187:
[----:B------:R-:W4:Y:S02]  /*5000*/  SYNCS.PHASECHK.TRANS64.TRYWAIT P0, [UR7+0x78], R3 ;  /* 0x00007803ff0075a7 */ /* 0x000f240008001107 */
[----:B----4-:R-:W-:Y:S05]  /*5010*/  @!P0 BRA `(.L_x_97) ;  /* 0x0000006c00948947 */ /* 0x010fea0003800000 */
.L_x_189:
[----:B------:R-:W4:Y:S02]  /*5020*/  SYNCS.PHASECHK.TRANS64.TRYWAIT P0, [UR7+0x80], R3 ;  /* 0x00008003ff0075a7 */ /* 0x000f240008001107 */
[----:B----4-:R-:W-:Y:S05]  /*5030*/  @!P0 BRA `(.L_x_98) ;  /* 0x0000006c00a48947 */ /* 0x010fea0003800000 */
.L_x_191:
[----:B-1----:R-:W-:-:S07]  /*5040*/  MOV R0, UR7 ;  /* 0x0000000700007c02 */ /* 0x002fce0008000f00 */
.L_x_99:
[----:B-1----:R-:W-:-:S04]  /*5050*/  SHF.L.U32 R3, R31, 0x1f, RZ ;  /* 0x0000001f1f037819 */ /* 0x002fc800000006ff */
[----:B------:R1:W4:Y:S03]  /*5060*/  SYNCS.PHASECHK.TRANS64.TRYWAIT P0, [R0+URZ+0x88], R3 ;  /* 0x00008803000075a7 */ /* 0x00032600080011ff */
[----:B----4-:R-:W-:Y:S05]  /*5070*/  @!P0 NANOSLEEP.SYNCS 0x989680 ;  /* 0x009896800000895d */ /* 0x010fea0003900000 */
[----:B------:R-:W4:Y:S02]  /*5080*/  @!P0 SYNCS.PHASECHK.TRANS64 P0, [R0+URZ+0x88], R3 ;  /* 0x00008803000085a7 */ /* 0x000f2400080010ff */
[----:B--2-4-:R-:W-:Y:S05]  /*5090*/  @P0 EXIT ;  /* 0x000000000000094d */ /* 0x014fea0003800000 */
[----:B------:R-:W-:Y:S05]  /*50a0*/  BRA `(.L_x_99) ;  /* 0xfffffffc00e87947 */ /* 0x000fea000383ffff */
.L_x_84:
[----:B------:R-:W-:-:S06]  /*50b0*/  UISETP.GE.AND UP1, UPT, UR10, 0x4, UPT ;  /* 0x000000040a00788c */ /* 0x000fcc000bf26270 */
[----:B------:R-:W-:-:S13]  /*50c0*/  PLOP3.LUT P0, PT, PT, PT, UP1, 0x80, 0x8 ;  /* 0x000000000008781c */ /* 0x000fda0003f0f018 */
[----:B------:R-:W-:Y:S05]  /*50d0*/  @!P0 EXIT ;  /* 0x000000000000894d */ /* 0x000fea0003800000 */
[----:B------:R-:W-:Y:S01]  /*50e0*/  BAR.SYNC.DEFER_BLOCKING 0x6, 0xa0 ;  /* 0x0182800000007b1d */ /* 0x000fe20000010000 */
[C---:B------:R-:W-:Y:S01]  /*50f0*/  IMAD.SHL.U32 R3, R170.reuse, 0x40, RZ ;  /* 0x00000040aa037824 */ /* 0x040fe200078e00ff */
[C---:B------:R-:W-:Y:S01]  /*5100*/  LOP3.LUT R161, R170.reuse, 0x1, RZ, 0xc0, !PT ;  /* 0x00000001aaa17812 */ /* 0x040fe200078ec0ff */
[C---:B------:R-:W-:Y:S02]  /*5110*/  IMAD.U32 R79, R170.reuse, 0x10000, RZ ;  /* 0x00010000aa4f7824 */ /* 0x040fe400078e00ff */
[----:B------:R-:W-:Y:S02]  /*5120*/  HFMA2 R167, -RZ, RZ, 0, 5.9604644775390625e-08 ;  /* 0x00000001ffa77431 */ /* 0x000fe400000001ff */
[C---:B------:R-:W-:Y:S01]  /*5130*/  IMAD.SHL.U32 R160, R170.reuse, 0x8, RZ ;  /* 0x00000008aaa07824 */ /* 0x040fe200078e00ff */
[----:B------:R-:W-:Y:S01]  /*5140*/  UMOV UR48, 0x400 ;  /* 0x0000040000307882 */ /* 0x000fe20000000000 */
[----:B------:R-:W1:Y:S01]  /*5150*/  LDC R159, c[0x0][0x370] ;  /* 0x0000dc00ff9f7b82 */ /* 0x000e620000000800 */
[----:B------:R-:W-:Y:S01]  /*5160*/  ULEA UR48, UR37, UR48, 0x18 ;  /* 0x0000003025307291 */ /* 0x000fe2000f8ec0ff */
[----:B------:R-:W-:Y:S01]  /*5170*/  ISETP.NE.U32.AND P0, PT, R161, 0x1, PT ;  /* 0x00000001a100780c */ /* 0x000fe20003f05070 */
[----:B------:R-:W-:Y:S01]  /*5180*/  IMAD.MOV.U32 R169, RZ, RZ, 0x2 ;  /* 0x00000002ffa97424 */ /* 0x000fe200078e00ff */
[----:B------:R-:W-:Y:S01]  /*5190*/  LOP3.LUT R5, R3, 0x1c0, RZ, 0xc0, !PT ;  /* 0x000001c003057812 */ /* 0x000fe200078ec0ff */
[----:B------:R-:W-:Y:S01]  /*51a0*/  UIADD3 UR4, UPT, UPT, UR48, 0x400, URZ ;  /* 0x0000040030047890 */ /* 0x000fe2000fffe0ff */
[----:B------:R-:W-:Y:S01]  /*51b0*/  LOP3.LUT R79, R79, 0x600000, RZ, 0xc0, !PT ;  /* 0x006000004f4f7812 */ /* 0x000fe200078ec0ff */
[----:B------:R-:W-:Y:S01]  /*51c0*/  IMAD.MOV.U32 R168, RZ, RZ, 0x4 ;  /* 0x00000004ffa87424 */ /* 0x000fe200078e00ff */
[----:B------:R-:W2:Y:S01]  /*51d0*/  LDC R74, c[0x0][0xb0c] ;  /* 0x0002c300ff4a7b82 */ /* 0x000ea20000000800 */
[----:B------:R-:W-:Y:S01]  /*51e0*/  R2P PR, R170, 0x6 ;  /* 0x00000006aa007804 */ /* 0x000fe20000000000 */
[----:B------:R-:W-:Y:S01]  /*51f0*/  IMAD.MOV.U32 R76, RZ, RZ, RZ ;  /* 0x000000ffff4c7224 */ /* 0x000fe200078e00ff */
[----:B------:R-:W-:Y:S01]  /*5200*/  LOP3.LUT R160, R5, 0x38, R160, 0xf8, !PT ;  /* 0x0000003805a07812 */ /* 0x000fe200078ef8a0 */
[----:B------:R-:W-:Y:S01]  /*5210*/  IMAD.MOV.U32 R166, RZ, RZ, RZ ;  /* 0x000000ffffa67224 */ /* 0x000fe200078e00ff */
[----:B------:R-:W-:Y:S01]  /*5220*/  P2R R2, PR, RZ, 0x1 ;  /* 0x00000001ff027803 */ /* 0x000fe20000000000 */
[----:B------:R-:W-:Y:S01]  /*5230*/  IMAD.MOV.U32 R173, RZ, RZ, RZ ;  /* 0x000000ffffad7224 */ /* 0x000fe200078e00ff */
[----:B------:R-:W-:Y:S01]  /*5240*/  LOP3.LUT R160, R160, 0x1e00, R3, 0xf8, !PT ;  /* 0x00001e00a0a07812 */ /* 0x000fe200078ef803 */
[----:B------:R-:W3:Y:S01]  /*5250*/  LDC R157, c[0x0][0xb20] ;  /* 0x0002c800ff9d7b82 */ /* 0x000ee20000000800 */
[----:B------:R-:W4:Y:S01]  /*5260*/  LDS R0, [UR48+0x130] ;  /* 0x00013030ff007984 */ /* 0x000f220008000800 */
[----:B------:R-:W-:Y:S01]  /*5270*/  LOP3.LUT R170, R170, 0x60, RZ, 0xc0, !PT ;  /* 0x00000060aaaa7812 */ /* 0x000fe200078ec0ff */
[----:B------:R-:W-:Y:S01]  /*5280*/  IMAD.U32 R163, RZ, RZ, UR4 ;  /* 0x00000004ffa37e24 */ /* 0x000fe2000f8e00ff */
[----:B------:R-:W-:Y:S01]  /*5290*/  MOV R165, RZ ;  /* 0x000000ff00a57202 */ /* 0x000fe20000000f00 */
[----:B------:R-:W1:Y:S01]  /*52a0*/  LDCU.64 UR52, c[0x0][0x348] ;  /* 0x00006900ff3477ac */ /* 0x000e620008000a00 */
[----:B------:R-:W-:-:S02]  /*52b0*/  SEL R169, R169, 0xfffffffe, !P1 ;  /* 0xfffffffea9a97807 */ /* 0x000fc40004800000 */
[----:B------:R-:W1:Y:S01]  /*52c0*/  LDC R73, c[0x0][0xb30] ;  /* 0x0002cc00ff497b82 */ /* 0x000e620000000800 */
[----:B------:R-:W-:Y:S01]  /*52d0*/  SEL R168, R168, 0xfffffffc, !P2 ;  /* 0xfffffffca8a87807 */ /* 0x000fe20005000000 */
[----:B------:R-:W1:Y:S01]  /*52e0*/  LDCU.64 UR38, c[0x0][0x888] ;  /* 0x00011100ff2677ac */ /* 0x000e620008000a00 */
[----:B------:R-:W1:Y:S05]  /*52f0*/  LDCU.64 UR44, c[0x0][0x890] ;  /* 0x00011200ff2c77ac */ /* 0x000e6a0008000a00 */
[----:B------:R-:W1:Y:S01]  /*5300*/  LDC.64 R152, c[0x0][0xb10] ;  /* 0x0002c400ff987b82 */ /* 0x000e620000000a00 */
[----:B------:R-:W-:Y:S01]  /*5310*/  UMOV UR49, URZ ;  /* 0x000000ff00317c82 */ /* 0x000fe20008000000 */
[----:B------:R-:W-:-:S06]  /*5320*/  UMOV UR51, URZ ;  /* 0x000000ff00337c82 */ /* 0x000fcc0008000000 */
[----:B------:R-:W1:Y:S08]  /*5330*/  LDC.64 R70, c[0x0][0xb18] ;  /* 0x0002c600ff467b82 */ /* 0x000e700000000a00 */
[----:B------:R-:W1:Y:S08]  /*5340*/  LDC.64 R68, c[0x0][0xb28] ;  /* 0x0002ca00ff447b82 */ /* 0x000e700000000a00 */
[----:B------:R-:W1:Y:S01]  /*5350*/  LDC.64 R150, c[0x0][0x8b0] ;  /* 0x00022c00ff967b82 */ /* 0x000e620000000a00 */
[----:B----4-:R-:W-:-:S07]  /*5360*/  IMAD.IADD R79, R0, 0x1, R79 ;  /* 0x00000001004f7824 */ /* 0x010fce00078e024f */
[----:B------:R-:W4:Y:S08]  /*5370*/  LDC.64 R148, c[0x0][0x8a8] ;  /* 0x00022a00ff947b82 */ /* 0x000f300000000a00 */
[----:B--23--:R-:W1:Y:S02]  /*5380*/  LDC R158, c[0x0][0x374] ;  /* 0x0000dd00ff9e7b82 */ /* 0x00ce640000000800 */
.L_x_143:
[----:B------:R-:W-:Y:S02]  /*5390*/  LEA R0, R173, UR48, 0x3 ;  /* 0x00000030ad007c11 */ /* 0x000fe4000f8e18ff */
[----:B------:R-:W-:Y:S02]  /*53a0*/  SHF.L.U32 R3, R165, 0x1f, RZ ;  /* 0x0000001fa5037819 */ /* 0x000fe400000006ff */
[----:B-1----:R-:W-:Y:S02]  /*53b0*/  LEA R16, R173, UR48, 0x4 ;  /* 0x00000030ad107c11 */ /* 0x002fe4000f8e20ff */
[----:B------:R-:W2:Y:S02]  /*53c0*/  SYNCS.PHASECHK.TRANS64.TRYWAIT P0, [R0+URZ+0xa0], R3 ;  /* 0x0000a003000075a7 */ /* 0x000ea400080011ff */
[----:B--23--:R-:W-:Y:S05]  /*53d0*/  @!P0 BRA `(.L_x_100) ;  /* 0x0000006800d48947 */ /* 0x00cfea0003800000 */
.L_x_192:
[----:B------:R-:W3:Y:S01]  /*53e0*/  LDC.64 R12, c[0x0][0xb10] ;  /* 0x0002c400ff0c7b82 */ /* 0x000ee20000000a00 */
[----:B------:R-:W4:Y:S01]  /*53f0*/  LDS.128 R16, [R16+0x110] ;  /* 0x0001100010107984 */ /* 0x000f220000000c00 */
[----:B-1----:R-:W-:Y:S01]  /*5400*/  ISETP.NE.AND P1, PT, R73, 0x1, PT ;  /* 0x000000014900780c */ /* 0x002fe20003f25270 */
[----:B--2---:R-:W-:Y:S01]  /*5410*/  VIADD R0, R0, 0xb0 ;  /* 0x000000b000007836 */ /* 0x004fe20000000000 */
[----:B------:R-:W-:Y:S04]  /*5420*/  ISETP.GE.AND P0, PT, R72, 0x1, PT ;  /* 0x000000014800780c */ /* 0x000fe80003f06270 */
[----:B------:R-:W1:Y:S01]  /*5430*/  LDC.64 R10, c[0x0][0xb18] ;  /* 0x0002c600ff0a7b82 */ /* 0x000e620000000a00 */
[----:B------:R-:W-:Y:S01]  /*5440*/  PRMT R0, RZ, 0x654, R0 ;  /* 0x00000654ff007816 */ /* 0x000fe20000000000 */
[----:B------:R-:W-:Y:S01]  /*5450*/  @!PT LDS RZ, [RZ] ;  /* 0x00000000fffff984 */ /* 0x000fe20000000800 */
[----:B------:R-:W-:Y:S01]  /*5460*/  @!PT LDS RZ, [RZ] ;  /* 0x00000000fffff984 */ /* 0x000fe20000000800 */
[----:B------:R-:W-:Y:S01]  /*5470*/  @!PT LDS RZ, [RZ] ;  /* 0x00000000fffff984 */ /* 0x000fe20000000800 */
[----:B------:R-:W-:Y:S01]  /*5480*/  @!PT LDS RZ, [RZ] ;  /* 0x00000000fffff984 */ /* 0x000fe20000000800 */
[----:B------:R2:W-:Y:S06]  /*5490*/  MEMBAR.ALL.CTA ;  /* 0x0000000000007992 */ /* 0x0005ec0000008000 */
[----:B--2---:R-:W2:Y:S01]  /*54a0*/  FENCE.VIEW.ASYNC.S ;  /* 0x00000000000073c6 */ /* 0x004ea20000000000 */
[----:B------:R-:W1:Y:S08]  /*54b0*/  @!P1 LDC R14, c[0x0][0xb20] ;  /* 0x0002c800ff0e9b82 */ /* 0x000e700000000800 */
[----:B------:R-:W1:Y:S01]  /*54c0*/  @!P1 LDC R9, c[0x0][0xb0c] ;  /* 0x0002c300ff099b82 */ /* 0x000e620000000800 */
[----:B--2---:R2:W-:Y:S01]  /*54d0*/  SYNCS.ARRIVE.TRANS64.RED.A1T0 RZ, [R0+URZ], RZ ;  /* 0x000000ff00ff79a7 */ /* 0x0045e200081004ff */
[----:B----4-:R-:W-:Y:S04]  /*54e0*/  LOP3.LUT P4, RZ, R18, 0x1, RZ, 0xc0, !PT ;  /* 0x0000000112ff7812 */ /* 0x010fe8000788c0ff */
[----:B------:R-:W-:Y:S09]  /*54f0*/  P2R R171, PR, RZ, 0x10 ;  /* 0x00000010ffab7803 */ /* 0x000ff20000000000 */
[----:B------:R-:W-:Y:S02]  /*5500*/  @P4 MOV R77, R16 ;  /* 0x00000010004d4202 */ /* 0x000fe40000000f00 */
[----:B------:R-:W-:Y:S01]  /*5510*/  @P4 LOP3.LUT R75, R17, 0xffff, RZ, 0xc0, !PT ;  /* 0x0000ffff114b4812 */ /* 0x000fe200078ec0ff */
[----:B--23--:R-:W-:Y:S06]  /*5520*/  @!P0 BRA `(.L_x_101) ;  /* 0x0000000000a48947 */ /* 0x00cfec0003800000 */
[----:B------:R-:W-:Y:S01]  /*5530*/  IMAD.HI.U32 R24, R158, R71, RZ ;  /* 0x000000479e187227 */ /* 0x000fe200078e00ff */
[----:B------:R-:W-:Y:S02]  /*5540*/  ISETP.NE.AND P0, PT, R70, 0x1, PT ;  /* 0x000000014600780c */ /* 0x000fe40003f05270 */
[----:B------:R-:W-:Y:S01]  /*5550*/  ISETP.NE.AND P2, PT, R72, 0x1, PT ;  /* 0x000000014800780c */ /* 0x000fe20003f45270 */
[-C--:B------:R-:W-:Y:S01]  /*5560*/  IMAD.HI.U32 R22, R159, R152.reuse, RZ ;  /* 0x000000989f167227 */ /* 0x080fe200078e00ff */
[----:B------:R-:W-:Y:S02]  /*5570*/  SHF.R.U32.HI R23, RZ, R157, R24 ;  /* 0x0000009dff177219 */ /* 0x000fe40000011618 */
[----:B------:R-:W-:Y:S01]  /*5580*/  ISETP.NE.AND P3, PT, R74, 0x1, PT ;  /* 0x000000014a00780c */ /* 0x000fe20003f65270 */
[----:B------:R-:W-:Y:S01]  /*5590*/  IMAD.HI.U32 R28, R75, R71, RZ ;  /* 0x000000474b1c7227 */ /* 0x000fe200078e00ff */
[----:B------:R-:W-:Y:S02]  /*55a0*/  SHF.R.U32.HI R22, RZ, R153, R22 ;  /* 0x00000099ff167219 */ /* 0x000fe40000011616 */
[----:B------:R-:W-:Y:S01]  /*55b0*/  SEL R3, R158, R23, !P0 ;  /* 0x000000179e037207 */ /* 0x000fe20004000000 */
[----:B------:R-:W-:Y:S01]  /*55c0*/  IMAD.HI.U32 R26, R77, R152, RZ ;  /* 0x000000984d1a7227 */ /* 0x000fe200078e00ff */
[----:B------:R-:W-:Y:S03]  /*55d0*/  SEL R7, R159, R22, !P3 ;  /* 0x000000169f077207 */ /* 0x000fe60005800000 */
[-C--:B------:R-:W-:Y:S01]  /*55e0*/  IMAD.HI.U32 R22, R3, R68.reuse, RZ ;  /* 0x0000004403167227 */ /* 0x080fe200078e00ff */
[----:B------:R-:W-:Y:S03]  /*55f0*/  SHF.R.U32.HI R26, RZ, R153, R26 ;  /* 0x00000099ff1a7219 */ /* 0x000fe6000001161a */
[----:B------:R-:W-:Y:S01]  /*5600*/  IMAD.HI.U32 R24, R7, R68, RZ ;  /* 0x0000004407187227 */ /* 0x000fe200078e00ff */
[----:B------:R-:W-:Y:S02]  /*5610*/  @P2 SHF.R.U32.HI R3, RZ, R69, R22 ;  /* 0x00000045ff032219 */ /* 0x000fe40000011616 */
[----:B------:R-:W-:Y:S02]  /*5620*/  SHF.R.U32.HI R22, RZ, R157, R28 ;  /* 0x0000009dff167219 */ /* 0x000fe4000001161c */
[----:B------:R-:W-:Y:S01]  /*5630*/  @P2 SHF.R.U32.HI R7, RZ, R69, R24 ;  /* 0x00000045ff072219 */ /* 0x000fe20000011618 */
[C---:B------:R-:W-:Y:S01]  /*5640*/  IMAD R2, R72.reuse, R3, RZ ;  /* 0x0000000348027224 */ /* 0x040fe200078e02ff */
[----:B------:R-:W-:Y:S02]  /*5650*/  SEL R5, R75, R22, !P0 ;  /* 0x000000164b057207 */ /* 0x000fe40004000000 */
[----:B------:R-:W-:Y:S01]  /*5660*/  SEL R3, R77, R26, !P3 ;  /* 0x0000001a4d037207 */ /* 0x000fe20005800000 */
[----:B------:R-:W-:Y:S01]  /*5670*/  IMAD R4, R72, R7, RZ ;  /* 0x0000000748047224 */ /* 0x000fe200078e02ff */
[C---:B------:R-:W-:Y:S01]  /*5680*/  ISETP.GE.AND P0, PT, R5.reuse, R2, PT ;  /* 0x000000020500720c */ /* 0x040fe20003f06270 */
[----:B------:R-:W-:Y:S03]  /*5690*/  IMAD.HI.U32 R6, R5, R68, RZ ;  /* 0x0000004405067227 */ /* 0x000fe600078e00ff */
[----:B------:R-:W-:Y:S01]  /*56a0*/  ISETP.GE.OR P0, PT, R3, R4, P0 ;  /* 0x000000040300720c */ /* 0x000fe20000706670 */
[----:B------:R-:W-:Y:S01]  /*56b0*/  IMAD.MOV R4, RZ, RZ, -R3 ;  /* 0x000000ffff047224 */ /* 0x000fe200078e0a03 */
[-C--:B------:R-:W-:Y:S03]  /*56c0*/  SHF.R.U32.HI R6, RZ, R69.reuse, R6 ;  /* 0x00000045ff067219 */ /* 0x080fe60000011606 */
[----:B------:R-:W-:Y:S01]  /*56d0*/  IMAD R77, R74, R4, R77 ;  /* 0x000000044a4d7224 */ /* 0x000fe200078e024d */
[----:B------:R-:W-:Y:S05]  /*56e0*/  SEL R15, R5, R6, !P2 ;  /* 0x00000006050f7207 */ /* 0x000fea0005000000 */
[----:B------:R-:W-:Y:S02]  /*56f0*/  IMAD.MOV R6, RZ, RZ, -R15 ;  /* 0x000000ffff067224 */ /* 0x000fe400078e0a0f */
[C---:B------:R-:W-:Y:S04]  /*5700*/  @!P0 IMAD.HI.U32 R2, R3.reuse, R68, RZ ;  /* 0x0000004403028227 */ /* 0x040fe800078e00ff */
[----:B------:R-:W-:Y:S01]  /*5710*/  IMAD R6, R72, R6, R5 ;  /* 0x0000000648067224 */ /* 0x000fe200078e0205 */
[----:B------:R-:W-:Y:S04]  /*5720*/  @!P0 SHF.R.U32.HI R2, RZ, R69, R2 ;  /* 0x00000045ff028219 */ /* 0x000fe80000011602 */
[----:B------:R-:W-:Y:S02]  /*5730*/  @!P0 SEL R0, R3, R2, !P2 ;  /* 0x0000000203008207 */ /* 0x000fe40005000000 */
[----:B------:R-:W-:Y:S02]  /*5740*/  IADD3 R2, PT, PT, -R5, RZ, RZ ;  /* 0x000000ff05027210 */ /* 0x000fe40007ffe1ff */
[----:B------:R-:W-:Y:S01]  /*5750*/  @!P0 IADD3 R8, PT, PT, R15, -R0, RZ ;  /* 0x800000000f088210 */ /* 0x000fe20007ffe0ff */
[----:B------:R-:W-:Y:S02]  /*5760*/  @!P0 IMAD R0, R7, R6, R0 ;  /* 0x0000000607008224 */ /* 0x000fe400078e0200 */
[----:B------:R-:W-:Y:S02]  /*5770*/  IMAD R75, R70, R2, R75 ;  /* 0x00000002464b7224 */ /* 0x000fe400078e024b */
[----:B------:R-:W-:Y:S02]  /*5780*/  @!P0 IMAD R5, R8, R72, R3 ;  /* 0x0000004808058224 */ /* 0x000fe400078e0203 */
[----:B------:R-:W-:Y:S04]  /*5790*/  @!P0 IMAD.MOV.U32 R3, RZ, RZ, R0 ;  /* 0x000000ffff038224 */ /* 0x000fe800078e0000 */
[----:B------:R-:W-:Y:S02]  /*57a0*/  IMAD R77, R3, R74, R77 ;  /* 0x0000004a034d7224 */ /* 0x000fe400078e024d */
[----:B------:R-:W-:Y:S07]  /*57b0*/  IMAD R75, R5, R70, R75 ;  /* 0x00000046054b7224 */ /* 0x000fee00078e024b */
.L_x_101:
[----:B-1----:R-:W-:Y:S01]  /*57c0*/  @!P1 ISETP.NE.AND P0, PT, R10, 0x1, PT ;  /* 0x000000010a00980c */ /* 0x002fe20003f05270 */
[----:B------:R-:W-:Y:S01]  /*57d0*/  @!P1 IMAD.HI.U32 R3, R75, R11, RZ ;  /* 0x0000000b4b039227 */ /* 0x000fe200078e00ff */
[----:B------:R-:W-:Y:S01]  /*57e0*/  R2UR UR42, R21 ;  /* 0x00000000152a72ca */ /* 0x000fe200000e0000 */
[----:B------:R-:W-:Y:S01]  /*57f0*/  BSSY.RECONVERGENT B6, `(.L_x_102) ;  /* 0x0000031000067945 */ /* 0x000fe20003800200 */
[----:B------:R-:W-:Y:S01]  /*5800*/  R2UR UR41, R20 ;  /* 0x00000000142972ca */ /* 0x000fe200000e0000 */
[----:B------:R-:W-:Y:S01]  /*5810*/  @!P1 IMAD.HI.U32 R0, R77, R12, RZ ;  /* 0x0000000c4d009227 */ /* 0x000fe200078e00ff */
[----:B------:R-:W-:Y:S02]  /*5820*/  @!P1 SHF.R.U32.HI R2, RZ, R14, R3 ;  /* 0x0000000eff029219 */ /* 0x000fe40000011603 */
[----:B------:R-:W-:Y:S01]  /*5830*/  @!P1 ISETP.NE.AND P2, PT, R9, 0x1, PT ;  /* 0x000000010900980c */ /* 0x000fe20003f45270 */
[----:B------:R-:W-:Y:S01]  /*5840*/  VIADD R173, R173, 0x1 ;  /* 0x00000001adad7836 */ /* 0x000fe20000000000 */
[----:B------:R-:W-:Y:S02]  /*5850*/  @!P1 SEL R2, R75, R2, !P0 ;  /* 0x000000024b029207 */ /* 0x000fe40004000000 */
[----:B------:R-:W-:Y:S02]  /*5860*/  @!P1 SHF.R.U32.HI R0, RZ, R13, R0 ;  /* 0x0000000dff009219 */ /* 0x000fe40000011600 */
[----:B------:R-:W-:Y:S01]  /*5870*/  LOP3.LUT P0, RZ, R163, 0x3f0, RZ, 0xc0, !PT ;  /* 0x000003f0a3ff7812 */ /* 0x000fe2000780c0ff */
[----:B------:R-:W-:Y:S01]  /*5880*/  USHF.L.U32 UR42, UR42, 0x7, URZ ;  /* 0x000000072a2a7899 */ /* 0x000fe200080006ff */
[----:B------:R-:W-:Y:S01]  /*5890*/  @!P1 SEL R3, R77, R0, !P2 ;  /* 0x000000004d039207 */ /* 0x000fe20005000000 */
[----:B------:R-:W-:Y:S01]  /*58a0*/  USHF.L.U32 UR41, UR41, 0x8, URZ ;  /* 0x0000000829297899 */ /* 0x000fe200080006ff */
[----:B------:R-:W-:Y:S03]  /*58b0*/  @P4 SHF.R.U32.HI R164, RZ, 0x10, R17 ;  /* 0x00000010ffa44819 */ /* 0x000fe60000011611 */
[----:B------:R-:W-:Y:S02]  /*58c0*/  @!P1 IMAD.IADD R0, R2, 0x1, -R3 ;  /* 0x0000000102009824 */ /* 0x000fe400078e0a03 */
[----:B------:R-:W-:Y:S02]  /*58d0*/  @!P1 IMAD.IADD R2, R3, 0x1, -R2 ;  /* 0x0000000103029824 */ /* 0x000fe400078e0a02 */
[----:B------:R-:W-:Y:S02]  /*58e0*/  @!P1 IMAD R77, R0, R9, R77 ;  /* 0x00000009004d9224 */ /* 0x000fe400078e024d */
[----:B------:R-:W-:Y:S01]  /*58f0*/  @!P1 IMAD R75, R2, R10, R75 ;  /* 0x0000000a024b9224 */ /* 0x000fe200078e024b */
[----:B------:R-:W-:Y:S06]  /*5900*/  @!P0 BRA `(.L_x_103) ;  /* 0x00000000007c8947 */ /* 0x000fec0003800000 */
[----:B------:R-:W1:Y:S01]  /*5910*/  LDCU.64 UR8, c[0x4][0x80] ;  /* 0x01001000ff0877ac */ /* 0x000e620008000a00 */
[----:B------:R-:W-:Y:S01]  /*5920*/  MOV R2, 0x0 ;  /* 0x0000000000027802 */ /* 0x000fe20000000f00 */
[----:B------:R-:W-:Y:S02]  /*5930*/  HFMA2 R12, -RZ, RZ, 0, 5.9604644775390625e-08 ;  /* 0x00000001ff0c7431 */ /* 0x000fe400000001ff */
[----:B------:R-:W-:Y:S01]  /*5940*/  IMAD.MOV.U32 R8, RZ, RZ, 0x70 ;  /* 0x00000070ff087424 */ /* 0x000fe200078e00ff */
[----:B------:R2:W3:Y:S01]  /*5950*/  LDC.64 R14, c[0x4][R2] ;  /* 0x01000000020e7b82 */ /* 0x0004e20000000a00 */
[----:B------:R-:W4:Y:S01]  /*5960*/  LDCU.64 UR6, c[0x4][0x88] ;  /* 0x01001100ff0677ac */ /* 0x000f220008000a00 */
[----:B------:R-:W-:Y:S01]  /*5970*/  IMAD.MOV.U32 R13, RZ, RZ, RZ ;  /* 0x000000ffff0d7224 */ /* 0x000fe200078e00ff */
[----:B------:R-:W2:Y:S01]  /*5980*/  LDCU.64 UR4, c[0x4][0x8] ;  /* 0x01000100ff0477ac */ /* 0x000ea20008000a00 */
[----:B-1----:R-:W-:Y:S01]  /*5990*/  MOV R5, UR9 ;  /* 0x0000000900057c02 */ /* 0x002fe20008000f00 */
[----:B------:R-:W-:Y:S01]  /*59a0*/  IMAD.U32 R4, RZ, RZ, UR8 ;  /* 0x00000008ff047e24 */ /* 0x000fe2000f8e00ff */
[----:B----4-:R-:W-:Y:S01]  /*59b0*/  MOV R7, UR7 ;  /* 0x0000000700077c02 */ /* 0x010fe20008000f00 */
[----:B------:R-:W-:Y:S01]  /*59c0*/  IMAD.U32 R6, RZ, RZ, UR6 ;  /* 0x00000006ff067e24 */ /* 0x000fe2000f8e00ff */
[----:B--2---:R-:W-:Y:S01]  /*59d0*/  MOV R11, UR5 ;  /* 0x00000005000b7c02 */ /* 0x004fe20008000f00 */
[----:B------:R-:W-:Y:S02]  /*59e0*/  IMAD.U32 R10, RZ, RZ, UR4 ;  /* 0x00000004ff0a7e24 */ /* 0x000fe4000f8e00ff */
[----:B------:R-:W-:Y:S07]  /*59f0*/  LEPC R20, `(.L_x_104) ;  /* 0x000000001014794e */ /* 0x000fee0000000000 */
[----:B---3-5:R-:W-:Y:S05]  /*5a00*/  CALL.ABS.NOINC R14 ;  /* 0x000000000e007343 */ /* 0x028fea0003c00000 */
.L_x_104:
[----:B------:R-:W1:Y:S01]  /*5a10*/  LDCU.64 UR8, c[0x4][0x80] ;  /* 0x01001000ff0877ac */ /* 0x000e620008000a00 */
[----:B------:R-:W2:Y:S01]  /*5a20*/  LDC.64 R2, c[0x4][R2] ;  /* 0x0100000002027b82 */ /* 0x000ea20000000a00 */
[----:B------:R-:W-:Y:S02]  /*5a30*/  HFMA2 R12, -RZ, RZ, 0, 5.9604644775390625e-08 ;  /* 0x00000001ff0c7431 */ /* 0x000fe400000001ff */
[----:B------:R-:W-:Y:S02]  /*5a40*/  IMAD.MOV.U32 R8, RZ, RZ, 0x70 ;  /* 0x00000070ff087424 */ /* 0x000fe400078e00ff */
[----:B------:R-:W-:Y:S01]  /*5a50*/  IMAD.MOV.U32 R13, RZ, RZ, RZ ;  /* 0x000000ffff0d7224 */ /* 0x000fe200078e00ff */
[----:B------:R-:W3:Y:S01]  /*5a60*/  LDCU.64 UR6, c[0x4][0x88] ;  /* 0x01001100ff0677ac */ /* 0x000ee20008000a00 */
[----:B------:R-:W4:Y:S01]  /*5a70*/  LDCU.64 UR4, c[0x4][0x8] ;  /* 0x01000100ff0477ac */ /* 0x000f220008000a00 */
[----:B-1----:R-:W-:Y:S02]  /*5a80*/  MOV R4, UR8 ;  /* 0x0000000800047c02 */ /* 0x002fe40008000f00 */
[----:B------:R-:W-:Y:S02]  /*5a90*/  MOV R5, UR9 ;  /* 0x0000000900057c02 */ /* 0x000fe40008000f00 */
[----:B---3--:R-:W-:Y:S01]  /*5aa0*/  MOV R7, UR7 ;  /* 0x0000000700077c02 */ /* 0x008fe20008000f00 */
[----:B------:R-:W-:Y:S01]  /*5ab0*/  IMAD.U32 R6, RZ, RZ, UR6 ;  /* 0x00000006ff067e24 */ /* 0x000fe2000f8e00ff */
[----:B----4-:R-:W-:Y:S01]  /*5ac0*/  MOV R11, UR5 ;  /* 0x00000005000b7c02 */ /* 0x010fe20008000f00 */
[----:B------:R-:W-:Y:S02]  /*5ad0*/  IMAD.U32 R10, RZ, RZ, UR4 ;  /* 0x00000004ff0a7e24 */ /* 0x000fe4000f8e00ff */
[----:B------:R-:W-:Y:S07]  /*5ae0*/  LEPC R20, `(.L_x_103) ;  /* 0x000000001014794e */ /* 0x000fee0000000000 */
[----:B--2---:R-:W-:Y:S05]  /*5af0*/  CALL.ABS.NOINC R2 ;  /* 0x0000000002007343 */ /* 0x004fea0003c00000 */
.L_x_103:
[----:B------:R-:W-:Y:S05]  /*5b00*/  BSYNC.RECONVERGENT B6 ;  /* 0x0000000000067941 */ /* 0x000fea0003800200 */
.L_x_102:
[----:B------:R-:W-:Y:S01]  /*5b10*/  ISETP.NE.U32.AND P4, PT, R150, RZ, PT ;  /* 0x000000ff9600720c */ /* 0x000fe20003f85070 */
[----:B------:R-:W-:Y:S01]  /*5b20*/  UISETP.NE.AND UP2, UPT, UR50, URZ, UPT ;  /* 0x000000ff3200728c */ /* 0x000fe2000bf45270 */
[----:B------:R-:W-:Y:S01]  /*5b30*/  ISETP.NE.U32.AND P2, PT, RZ, UR38, PT ;  /* 0x00000026ff007c0c */ /* 0x000fe2000bf45070 */
[----:B------:R-:W-:Y:S01]  /*5b40*/  UISETP.NE.U32.AND UP1, UPT, UR44, URZ, UPT ;  /* 0x000000ff2c00728c */ /* 0x000fe2000bf25070 */
[----:B------:R-:W-:Y:S01]  /*5b50*/  ISETP.NE.AND.EX P4, PT, R151, RZ, PT, P4 ;  /* 0x000000ff9700720c */ /* 0x000fe20003f85340 */
[----:B------:R-:W-:Y:S01]  /*5b60*/  UPLOP3.LUT UP0, UPT, UPT, UPT, UPT, 0x40, 0x4 ;  /* 0x000000000004789c */ /* 0x000fe20003f0e870 */
[----:B------:R-:W-:Y:S01]  /*5b70*/  ISETP.NE.AND.EX P2, PT, RZ, UR39, PT, P2 ;  /* 0x00000027ff007c0c */ /* 0x000fe2000bf45320 */
[----:B------:R-:W-:Y:S01]  /*5b80*/  UISETP.NE.AND.EX UP1, UPT, UR45, URZ, UPT, UP1 ;  /* 0x000000ff2d00728c */ /* 0x000fe2000bf25310 */
[----:B------:R-:W-:Y:S04]  /*5b90*/  PLOP3.LUT P1, PT, PT, PT, UP2, 0x80, 0x8 ;  /* 0x000000000008781c */ /* 0x000fe80003f2f028 */
[----:B------:R-:W-:Y:S06]  /*5ba0*/  @UP2 UPLOP3.LUT UP0, UPT, UPT, UPT, UP1, 0x80, 0x8 ;  /* 0x000000000008289c */ /* 0x000fec0003f0f010 */
[----:B------:R-:W-:Y:S01]  /*5bb0*/  PLOP3.LUT P0, PT, PT, PT, UP0, 0x80, 0x8 ;  /* 0x000000000008781c */ /* 0x000fe20003f0f008 */
[----:B------:R-:W-:Y:S01]  /*5bc0*/  @!UPT UIADD3 URZ, UPT, UPT, URZ, URZ, URZ ;  /* 0x000000fffffff290 */ /* 0x000fe2000fffe0ff */
[----:B------:R-:W-:Y:S11]  /*5bd0*/  BRA.U !UP1, `(.L_x_105) ;  /* 0x0000000109387547 */ /* 0x000ff6000b800000 */
[----:B------:R-:W-:Y:S01]  /*5be0*/  UISETP.NE.U32.AND UP0, UPT, UR38, URZ, UPT ;  /* 0x000000ff2600728c */ /* 0x000fe2000bf05070 */
[----:B------:R-:W-:Y:S02]  /*5bf0*/  HFMA2 R0, -RZ, RZ, 0, 5.9604644775390625e-08 ;  /* 0x00000001ff007431 */ /* 0x000fe400000001ff */
[----:B------:R-:W-:Y:S01]  /*5c00*/  IMAD.MOV.U32 R155, RZ, RZ, 0x1 ;  /* 0x00000001ff9b7424 */ /* 0x000fe200078e00ff */
[----:B------:R-:W-:Y:S06]  /*5c10*/  UISETP.NE.AND.EX UP0, UPT, UR39, URZ, UPT, UP0 ;  /* 0x000000ff2700728c */ /* 0x000fec000bf05300 */
[----:B------:R-:W-:Y:S05]  /*5c20*/  PLOP3.LUT P3, PT, PT, PT, UP0, 0x80, 0x8 ;  /* 0x000000000008781c */ /* 0x000fea0003f6f008 */
[----:B------:R-:W1:Y:S01]  /*5c30*/  @UP0 LDCU.64 UR6, c[0x0][0x888] ;  /* 0x00011100ff0607ac */ /* 0x000e620008000a00 */
[----:B------:R-:W-:Y:S07]  /*5c40*/  @UP0 UIMAD UR4, UR36, UR44, URZ ;  /* 0x0000002c240402a4 */ /* 0x000fee000f8e02ff */
[----:B------:R-:W-:Y:S01]  /*5c50*/  @!P3 PRMT R155, R0, 0x7610, R155 ;  /* 0x00007610009bb816 */ /* 0x000fe2000000009b */
[----:B-1----:R-:W-:Y:S03]  /*5c60*/  @UP0 UIMAD.WIDE UR6, UR4, 0x4, UR6 ;  /* 0x00000004040608a5 */ /* 0x002fe6000f8e0206 */
[----:B------:R-:W1:Y:S03]  /*5c70*/  @!UP0 LDCU UR4, c[0x0][0x880] ;  /* 0x00011000ff0487ac */ /* 0x000e660008000800 */
[----:B------:R-:W-:Y:S01]  /*5c80*/  IMAD.U32 R2, RZ, RZ, UR6 ;  /* 0x00000006ff027e24 */ /* 0x000fe2000f8e00ff */
[----:B------:R-:W-:Y:S05]  /*5c90*/  MOV R3, UR7 ;  /* 0x0000000700037c02 */ /* 0x000fea0008000f00 */
[----:B-----5:R2:W5:Y:S02]  /*5ca0*/  @P3 LDG.E R81, desc[UR46][R2.64] ;  /* 0x0000002e02513981 */ /* 0x020564000c1e1900 */
[----:B-12---:R-:W-:Y:S02]  /*5cb0*/  @!P3 IMAD.U32 R81, RZ, RZ, UR4 ;  /* 0x00000004ff51be24 */ /* 0x006fe4000f8e00ff */
.L_x_105:
[----:B------:R-:W-:Y:S05]  /*5cc0*/  @!P4 BRA `(.L_x_106) ;  /* 0x000000000020c947 */ /* 0x000fea0003800000 */
[----:B------:R-:W-:Y:S04]  /*5cd0*/  ISETP.NE.U32.AND P3, PT, R148, RZ, PT ;  /* 0x000000ff9400720c */ /* 0x000fe80003f65070 */
[----:B------:R-:W-:Y:S11]  /*5ce0*/  ISETP.NE.AND.EX P3, PT, R149, RZ, PT, P3 ;  /* 0x000000ff9500720c */ /* 0x000ff60003f65330 */
[----:B------:R-:W-:Y:S02]  /*5cf0*/  @!UPT UIADD3 URZ, UPT, UPT, URZ, URZ, URZ ;  /* 0x000000fffffff290 */ /* 0x000fe4000fffe0ff */
[----:B------:R-:W1:Y:S01]  /*5d00*/  @P3 LDC.64 R2, c[0x0][0x8a8] ;  /* 0x00022a00ff023b82 */ /* 0x000e620000000a00 */
[----:B------:R-:W-:Y:S04]  /*5d10*/  @P3 IMAD R0, R150, UR36, RZ ;  /* 0x0000002496003c24 */ /* 0x000fe8000f8e02ff */
[----:B-1----:R-:W-:Y:S05]  /*5d20*/  @P3 IMAD.WIDE R2, R0, 0x4, R2 ;  /* 0x0000000400023825 */ /* 0x002fea00078e0202 */
[----:B-----5:R1:W5:Y:S02]  /*5d30*/  @P3 LDG.E R78, desc[UR46][R2.64] ;  /* 0x0000002e024e3981 */ /* 0x020364000c1e1900 */
[----:B-1----:R-:W2:Y:S02]  /*5d40*/  @!P3 LDC R78, c[0x0][0x8a0] ;  /* 0x00022800ff4ebb82 */ /* 0x002ea40000000800 */
.L_x_106:
[----:B-----5:R-:W-:Y:S01]  /*5d50*/  FSETP.NEU.AND P3, PT, R81, RZ, PT ;  /* 0x000000ff5100720b */ /* 0x020fe20003f6d000 */
[----:B------:R-:W-:Y:S01]  /*5d60*/  IMAD.SHL.U32 R182, R160, 0x2, RZ ;  /* 0x00000002a0b67824 */ /* 0x000fe200078e00ff */
[----:B------:R-:W-:Y:S01]  /*5d70*/  SEL R3, RZ, 0xffffffff, P2 ;  /* 0xffffffffff037807 */ /* 0x000fe20001000000 */
[----:B------:R-:W-:Y:S01]  /*5d80*/  IMAD.SHL.U32 R100, R168, 0x10, RZ ;  /* 0x00000010a8647824 */ /* 0x000fe200078e00ff */
[----:B------:R-:W-:Y:S01]  /*5d90*/  @P1 LOP3.LUT P2, RZ, R155, 0xff, RZ, 0xc0, !PT ;  /* 0x000000ff9bff1812 */ /* 0x000fe2000784c0ff */
[----:B------:R-:W-:Y:S01]  /*5da0*/  VIADD R181, R182, UR48 ;  /* 0x00000030b6b57c36 */ /* 0x000fe20008000000 */
[----:B------:R-:W-:Y:S01]  /*5db0*/  @P1 SEL R2, RZ, 0xffffffff, P3 ;  /* 0xffffffffff021807 */ /* 0x000fe20001800000 */
[----:B------:R-:W-:Y:S01]  /*5dc0*/  IMAD.MOV.U32 R108, RZ, RZ, -0x10 ;  /* 0xfffffff0ff6c7424 */ /* 0x000fe200078e00ff */
[----:B------:R-:W-:Y:S01]  /*5dd0*/  LOP3.LUT R167, R167, 0x1, RZ, 0x3c, !PT ;  /* 0x00000001a7a77812 */ /* 0x000fe200078e3cff */
[----:B------:R-:W-:Y:S01]  /*5de0*/  IMAD.SHL.U32 R102, R169, 0x10, RZ ;  /* 0x00000010a9667824 */ /* 0x000fe200078e00ff */
[----:B------:R-:W-:Y:S01]  /*5df0*/  @P0 SEL R2, R3, R2, !P2 ;  /* 0x0000000203020207 */ /* 0x000fe20005000000 */
[C---:B------:R-:W-:Y:S01]  /*5e00*/  IMAD.IADD R177, R181.reuse, 0x1, R100 ;  /* 0x00000001b5b17824 */ /* 0x040fe200078e0264 */
[----:B------:R-:W-:Y:S01]  /*5e10*/  LEA R183, R76, UR48, 0x3 ;  /* 0x000000304cb77c11 */ /* 0x000fe2000f8e18ff */
[----:B------:R-:W-:Y:S01]  /*5e20*/  IMAD.IADD R180, R181, 0x1, R102 ;  /* 0x00000001b5b47824 */ /* 0x000fe200078e0266 */
[----:B------:R-:W-:Y:S01]  /*5e30*/  @P1 LOP3.LUT R2, R2, 0x1, RZ, 0xc0, !PT ;  /* 0x0000000102021812 */ /* 0x000fe200078ec0ff */
[----:B------:R-:W-:Y:S01]  /*5e40*/  IMAD.IADD R175, R102, 0x1, R177 ;  /* 0x0000000166af7824 */ /* 0x000fe200078e02b1 */
[----:B------:R-:W-:Y:S01]  /*5e50*/  SHF.L.U32 R0, R166, 0x1f, RZ ;  /* 0x0000001fa6007819 */ /* 0x000fe200000006ff */
[----:B------:R-:W-:Y:S01]  /*5e60*/  BSSY B1, `(.L_x_107) ;  /* 0x000004a000017945 */ /* 0x000fe20003800000 */
[----:B------:R-:W-:Y:S01]  /*5e70*/  ISETP.NE.U32.OR P4, PT, R2, 0x1, !P1 ;  /* 0x000000010200780c */ /* 0x000fe20004f85470 */
[----:B------:R-:W-:Y:S01]  /*5e80*/  IMAD.MOV.U32 R101, RZ, RZ, 0x1 ;  /* 0x00000001ff657424 */ /* 0x000fe200078e00ff */
[----:B------:R-:W-:Y:S01]  /*5e90*/  PLOP3.LUT P2, PT, PT, PT, UP1, 0x80, 0x8 ;  /* 0x000000000008781c */ /* 0x000fe20003f4f018 */
[----:B------:R-:W-:Y:S01]  /*5ea0*/  IMAD R80, R76, 0x100, R79 ;  /* 0x000001004c507824 */ /* 0x000fe200078e024f */
[----:B------:R-:W-:Y:S01]  /*5eb0*/  SEL R2, RZ, 0xffffffff, P3 ;  /* 0xffffffffff027807 */ /* 0x000fe20001800000 */
[----:B------:R-:W-:Y:S01]  /*5ec0*/  IMAD.MOV.U32 R87, RZ, RZ, RZ ;  /* 0x000000ffff577224 */ /* 0x000fe200078e00ff */
[----:B------:R-:W-:Y:S02]  /*5ed0*/  LOP3.LUT P3, R172, R155, 0xff, RZ, 0xc0, !PT ;  /* 0x000000ff9bac7812 */ /* 0x000fe4000786c0ff */
[----:B------:R-:W-:Y:S02]  /*5ee0*/  CS2R R146, SRZ ;  /* 0x0000000000927805 */ /* 0x000fe4000001ff00 */
[----:B------:R-:W-:Y:S02]  /*5ef0*/  P2R R179, PR, RZ, 0x10 ;  /* 0x00000010ffb37803 */ /* 0x000fe40000000000 */
[----:B------:R-:W-:Y:S02]  /*5f00*/  CS2R R144, SRZ ;  /* 0x0000000000907805 */ /* 0x000fe4000001ff00 */
[----:B------:R-:W-:Y:S02]  /*5f10*/  CS2R R138, SRZ ;  /* 0x00000000008a7805 */ /* 0x000fe4000001ff00 */
[----:B------:R-:W-:Y:S02]  /*5f20*/  CS2R R136, SRZ ;  /* 0x0000000000887805 */ /* 0x000fe4000001ff00 */
[----:B------:R-:W-:Y:S02]  /*5f30*/  CS2R R130, SRZ ;  /* 0x0000000000827805 */ /* 0x000fe4000001ff00 */
[----:B------:R-:W-:Y:S02]  /*5f40*/  @P4 SHF.L.U32 R4, R167, 0x1f, RZ ;  /* 0x0000001fa7044819 */ /* 0x000fe400000006ff */
[----:B------:R-:W-:Y:S02]  /*5f50*/  CS2R R128, SRZ ;  /* 0x0000000000807805 */ /* 0x000fe4000001ff00 */
[----:B------:R-:W-:Y:S02]  /*5f60*/  @P2 SEL R2, R3, R2, !P3 ;  /* 0x0000000203022207 */ /* 0x000fe40005800000 */
[----:B------:R-:W-:Y:S01]  /*5f70*/  CS2R R122, SRZ ;  /* 0x00000000007a7805 */ /* 0x000fe2000001ff00 */
[----:B------:R-:W1:Y:S01]  /*5f80*/  @P4 SYNCS.PHASECHK.TRANS64.TRYWAIT P1, [UR48+0x50], R4 ;  /* 0x00005004ff0045a7 */ /* 0x000e620008021130 */
[----:B------:R-:W-:Y:S02]  /*5f90*/  CS2R R120, SRZ ;  /* 0x0000000000787805 */ /* 0x000fe4000001ff00 */
[----:B------:R-:W-:Y:S02]  /*5fa0*/  LOP3.LUT R2, R2, 0x1, RZ, 0xc0, !PT ;  /* 0x0000000102027812 */ /* 0x000fe400078ec0ff */
[----:B------:R-:W-:Y:S02]  /*5fb0*/  CS2R R114, SRZ ;  /* 0x0000000000727805 */ /* 0x000fe4000001ff00 */
[----:B------:R-:W-:Y:S02]  /*5fc0*/  CS2R R112, SRZ ;  /* 0x0000000000707805 */ /* 0x000fe4000001ff00 */
[----:B------:R-:W-:Y:S02]  /*5fd0*/  CS2R R106, SRZ ;  /* 0x00000000006a7805 */ /* 0x000fe4000001ff00 */
[----:B------:R-:W-:Y:S02]  /*5fe0*/  ISETP.NE.U32.AND P2, PT, R2, 0x1, PT ;  /* 0x000000010200780c */ /* 0x000fe40003f45070 */
[----:B------:R-:W-:Y:S02]  /*5ff0*/  CS2R R104, SRZ ;  /* 0x0000000000687805 */ /* 0x000fe4000001ff00 */
[----:B------:R-:W-:Y:S02]  /*6000*/  CS2R R98, SRZ ;  /* 0x0000000000627805 */ /* 0x000fe4000001ff00 */
[----:B------:R-:W-:Y:S02]  /*6010*/  CS2R R96, SRZ ;  /* 0x0000000000607805 */ /* 0x000fe4000001ff00 */
[----:B------:R-:W-:Y:S02]  /*6020*/  P2R R103, PR, RZ, 0x4 ;  /* 0x00000004ff677803 */ /* 0x000fe40000000000 */
[----:B------:R-:W-:Y:S02]  /*6030*/  CS2R R90, SRZ ;  /* 0x00000000005a7805 */ /* 0x000fe4000001ff00 */
[----:B------:R-:W-:Y:S02]  /*6040*/  ISETP.NE.U32.AND P2, PT, R161, 0x1, PT ;  /* 0x00000001a100780c */ /* 0x000fe40003f45070 */
[----:B------:R-:W-:Y:S01]  /*6050*/  CS2R R88, SRZ ;  /* 0x0000000000587805 */ /* 0x000fe2000001ff00 */
[----:B------:R3:W4:Y:S01]  /*6060*/  SYNCS.PHASECHK.TRANS64.TRYWAIT P0, [R183+URZ+0xc0], R0 ;  /* 0x0000c000b70075a7 */ /* 0x00072200080011ff */
[----:B------:R-:W-:Y:S05]  /*6070*/  SEL R108, R108, 0x10, !P2 ;  /* 0x000000106c6c7807 */ /* 0x000fea0005000000 */
[----:B------:R-:W-:Y:S02]  /*6080*/  IMAD.IADD R181, R181, 0x1, R108 ;  /* 0x00000001b5b57824 */ /* 0x000fe400078e026c */
[C---:B------:R-:W-:Y:S02]  /*6090*/  IMAD.IADD R178, R108.reuse, 0x1, R180 ;  /* 0x000000016cb27824 */ /* 0x040fe400078e02b4 */
[C---:B------:R-:W-:Y:S02]  /*60a0*/  IMAD.IADD R176, R108.reuse, 0x1, R177 ;  /* 0x000000016cb07824 */ /* 0x040fe400078e02b1 */
[----:B------:R-:W-:Y:S01]  /*60b0*/  IMAD.IADD R174, R108, 0x1, R175 ;  /* 0x000000016cae7824 */ /* 0x000fe200078e02af */
[----:B-1----:R-:W-:Y:S01]  /*60c0*/  @P4 SEL R101, RZ, 0x1, !P1 ;  /* 0x00000001ff654807 */ /* 0x002fe20004800000 */
[----:B---3--:R-:W-:Y:S06]  /*60d0*/  @!P4 BRA `(.L_x_108) ;  /* 0x000000000088c947 */ /* 0x008fec0003800000 */
[----:B------:R-:W-:Y:S01]  /*60e0*/  IMAD.MOV.U32 R147, RZ, RZ, RZ ;  /* 0x000000ffff937224 */ /* 0x000fe200078e00ff */
[----:B------:R-:W-:Y:S01]  /*60f0*/  ISETP.NE.AND P1, PT, R101, RZ, PT ;  /* 0x000000ff6500720c */ /* 0x000fe20003f25270 */
[----:B------:R-:W-:Y:S01]  /*6100*/  BSSY B0, `(.L_x_109) ;  /* 0x0000014000007945 */ /* 0x000fe20003800000 */
[----:B------:R-:W-:Y:S02]  /*6110*/  CS2R R90, SRZ ;  /* 0x00000000005a7805 */ /* 0x000fe4000001ff00 */
        /* <DEDUP_REMOVED lines=13> */
[----:B------:R-:W-:Y:S01]  /*61f0*/  CS2R R144, SRZ ;  /* 0x0000000000907805 */ /* 0x000fe2000001ff00 */
[----:B------:R-:W-:Y:S06]  /*6200*/  @P1 BRA `(.L_x_110) ;  /* 0x00000000000c1947 */ /* 0x000fec0003800000 */
[----:B------:R-:W-:Y:S04]  /*6210*/  SHF.L.U32 R3, R167, 0x1f, RZ ;  /* 0x0000001fa7037819 */ /* 0x000fe800000006ff */
[----:B------:R-:W1:Y:S02]  /*6220*/  SYNCS.PHASECHK.TRANS64.TRYWAIT P1, [UR48+0x50], R3 ;  /* 0x00005003ff0075a7 */ /* 0x000e640008021130 */
[----:B-1----:R-:W-:Y:S05]  /*6230*/  @!P1 BRA `(.L_x_111) ;  /* 0x0000005c00509947 */ /* 0x002fea0003800000 */
.L_x_110:
[----:B------:R-:W-:Y:S05]  /*6240*/  BSYNC B0 ;  /* 0x0000000000007941 */ /* 0x000fea0003800000 */
.L_x_109:
[----:B------:R-:W-:Y:S01]  /*6250*/  ISETP.NE.AND P1, PT, R103, RZ, PT ;  /* 0x000000ff6700720c */ /* 0x000fe20003f25270 */
[----:B------:R-:W-:Y:S11]  /*6260*/  HFMA2 R87, -RZ, RZ, 0, 5.9604644775390625e-08 ;  /* 0x00000001ff577431 */ /* 0x000ff600000001ff */
[----:B------:R-:W-:Y:S01]  /*6270*/  @!UPT UIADD3 URZ, UPT, UPT, URZ, URZ, URZ ;  /* 0x000000fffffff290 */ /* 0x000fe2000fffe0ff */
[----:B------:R3:W1:Y:S04]  /*6280*/  @P1 LDS.128 R88, [R182+UR48+0x400] ;  /* 0x00040030b6581984 */ /* 0x0006680008000c00 */
[----:B------:R3:W1:Y:S04]  /*6290*/  @P1 LDS.128 R96, [R181+0x400] ;  /* 0x00040000b5601984 */ /* 0x0006680000000c00 */
[----:B------:R3:W1:Y:S04]  /*62a0*/  @P1 LDS.128 R104, [R180+0x400] ;  /* 0x00040000b4681984 */ /* 0x0006680000000c00 */
[----:B------:R3:W1:Y:S04]  /*62b0*/  @P1 LDS.128 R112, [R178+0x400] ;  /* 0x00040000b2701984 */ /* 0x0006680000000c00 */
[----:B------:R3:W1:Y:S04]  /*62c0*/  @P1 LDS.128 R120, [R177+0x400] ;  /* 0x00040000b1781984 */ /* 0x0006680000000c00 */
[----:B------:R3:W1:Y:S04]  /*62d0*/  @P1 LDS.128 R128, [R176+0x400] ;  /* 0x00040000b0801984 */ /* 0x0006680000000c00 */
[----:B------:R3:W1:Y:S04]  /*62e0*/  @P1 LDS.128 R136, [R175+0x400] ;  /* 0x00040000af881984 */ /* 0x0006680000000c00 */
[----:B------:R3:W1:Y:S02]  /*62f0*/  @P1 LDS.128 R144, [R174+0x400] ;  /* 0x00040000ae901984 */ /* 0x0006640000000c00 */
.L_x_108:
[----:B------:R-:W-:Y:S05]  /*6300*/  BSYNC B1 ;  /* 0x0000000000017941 */ /* 0x000fea0003800000 */
.L_x_107:
[----:B-1----:R-:W-:Y:S04]  /*6310*/  SHF.R.U32.HI R3, RZ, 0x15, R80 ;  /* 0x00000015ff037819 */ /* 0x002fe80000011650 */
[----:B------:R-:W-:Y:S01]  /*6320*/  LOP3.LUT P1, RZ, R3, 0x3, R162, 0x48, !PT ;  /* 0x0000000303ff7812 */ /* 0x000fe200078248a2 */
[----:B------:R-:W-:Y:S01]  /*6330*/  @!UPT UIADD3 URZ, UPT, UPT, URZ, URZ, URZ ;  /* 0x000000fffffff290 */ /* 0x000fe2000fffe0ff */
[----:B----4-:R-:W-:Y:S11]  /*6340*/  @P0 BRA `(.L_x_112) ;  /* 0x0000000000080947 */ /* 0x010ff60003800000 */
[----:B------:R-:W1:Y:S02]  /*6350*/  SYNCS.PHASECHK.TRANS64.TRYWAIT P0, [R183+URZ+0xc0], R0 ;  /* 0x0000c000b70075a7 */ /* 0x000e6400080011ff */
[----:B-1----:R-:W-:Y:S05]  /*6360*/  @!P0 BRA `(.L_x_113) ;  /* 0x0000005c001c8947 */ /* 0x002fea0003800000 */
.L_x_112:
[----:B------:R-:W-:Y:S05]  /*6370*/  @!P1 BRA `(.L_x_114) ;  /* 0x0000000000409947 */ /* 0x000fea0003800000 */
[----:B------:R-:W4:Y:S01]  /*6380*/  LDCU.64 UR8, c[0x4][0x70] ;  /* 0x01000e00ff0877ac */ /* 0x000f220008000a00 */
[----:B------:R-:W-:Y:S01]  /*6390*/  MOV R3, 0x0 ;  /* 0x0000000000037802 */ /* 0x000fe20000000f00 */
[----:B------:R-:W-:Y:S02]  /*63a0*/  HFMA2 R12, -RZ, RZ, 0, 5.9604644775390625e-08 ;  /* 0x00000001ff0c7431 */ /* 0x000fe400000001ff */
[----:B------:R-:W-:Y:S02]  /*63b0*/  IMAD.MOV.U32 R8, RZ, RZ, 0x192 ;  /* 0x00000192ff087424 */ /* 0x000fe400078e00ff */
[----:B------:R-:W-:Y:S01]  /*63c0*/  IMAD.MOV.U32 R13, RZ, RZ, RZ ;  /* 0x000000ffff0d7224 */ /* 0x000fe200078e00ff */
[----:B------:R-:W5:Y:S01]  /*63d0*/  LDCU.64 UR6, c[0x4][0x78] ;  /* 0x01000f00ff0677ac */ /* 0x000f620008000a00 */
[----:B------:R-:W1:Y:S01]  /*63e0*/  LDC.64 R2, c[0x4][R3] ;  /* 0x0100000003027b82 */ /* 0x000e620000000a00 */
[----:B------:R-:W2:Y:S01]  /*63f0*/  LDCU.64 UR4, c[0x4][0x10] ;  /* 0x01000200ff0477ac */ /* 0x000ea20008000a00 */
[----:B----4-:R-:W-:Y:S01]  /*6400*/  MOV R5, UR9 ;  /* 0x0000000900057c02 */ /* 0x010fe20008000f00 */
[----:B------:R-:W-:Y:S01]  /*6410*/  IMAD.U32 R4, RZ, RZ, UR8 ;  /* 0x00000008ff047e24 */ /* 0x000fe2000f8e00ff */
[----:B-----5:R-:W-:Y:S01]  /*6420*/  MOV R7, UR7 ;  /* 0x0000000700077c02 */ /* 0x020fe20008000f00 */
[----:B------:R-:W-:Y:S01]  /*6430*/  IMAD.U32 R6, RZ, RZ, UR6 ;  /* 0x00000006ff067e24 */ /* 0x000fe2000f8e00ff */
[----:B--2---:R-:W-:Y:S01]  /*6440*/  MOV R11, UR5 ;  /* 0x00000005000b7c02 */ /* 0x004fe20008000f00 */
[----:B------:R-:W-:Y:S02]  /*6450*/  IMAD.U32 R10, RZ, RZ, UR4 ;  /* 0x00000004ff0a7e24 */ /* 0x000fe4000f8e00ff */
[----:B------:R-:W-:Y:S07]  /*6460*/  LEPC R20, `(.L_x_114) ;  /* 0x000000001014794e */ /* 0x000fee0000000000 */
[----:B-1-3--:R-:W-:Y:S05]  /*6470*/  CALL.ABS.NOINC R2 ;  /* 0x0000000002007343 */ /* 0x00afea0003c00000 */
.L_x_114:
[----:B------:R-:W-:Y:S01]  /*6480*/  SHF.L.U32 R82, R88, 0x10, RZ ;  /* 0x0000001058527819 */ /* 0x000fe200000006ff */
[----:B------:R-:W-:Y:S05]  /*6490*/  WARPSYNC.ALL ;  /* 0x0000000000007948 */ /* 0x000fea0003800000 */
[----:B------:R-:W-:Y:S01]  /*64a0*/  R2UR UR4, R80 ;  /* 0x00000000500472ca */ /* 0x000fe200000e0000 */
[----:B------:R-:W-:Y:S01]  /*64b0*/  BSSY.RECONVERGENT B0, `(.L_x_115) ;  /* 0x00000fc000007945 */ /* 0x000fe20003800200 */
[----:B------:R-:W-:Y:S02]  /*64c0*/  LOP3.LUT R83, R88, 0xffff0000, RZ, 0xc0, !PT ;  /* 0xffff000058537812 */ /* 0x000fe400078ec0ff */
[----:B------:R-:W-:Y:S02]  /*64d0*/  LOP3.LUT R84, R89, 0xffff0000, RZ, 0xc0, !PT ;  /* 0xffff000059547812 */ /* 0x000fe400078ec0ff */
[C---:B------:R-:W-:Y:S02]  /*64e0*/  SHF.L.U32 R85, R107.reuse, 0x10, RZ ;  /* 0x000000106b557819 */ /* 0x040fe400000006ff */
[----:B------:R-:W-:Y:S02]  /*64f0*/  LOP3.LUT R86, R107, 0xffff0000, RZ, 0xc0, !PT ;  /* 0xffff00006b567812 */ /* 0x000fe400078ec0ff */
[----:B------:R-:W-:Y:S03]  /*6500*/  ISETP.NE.AND P0, PT, R170, RZ, PT ;  /* 0x000000ffaa00720c */ /* 0x000fe60003f05270 */
[----:B------:R-:W1:Y:S02]  /*6510*/  LDTM.x64 R4, tmem[UR4] ;  /* 0x00000004000479ee */ /* 0x000e640008340000 */
[C---:B-12---:R-:W-:Y:S01]  /*6520*/  FMUL R0, R78.reuse, R4 ;  /* 0x000000044e007220 */ /* 0x046fe20000400000 */
[C---:B------:R-:W-:Y:S01]  /*6530*/  FMUL R2, R78.reuse, R5 ;  /* 0x000000054e027220 */ /* 0x040fe20000400000 */
[C---:B------:R-:W-:Y:S01]  /*6540*/  FMUL R3, R78.reuse, R6 ;  /* 0x000000064e037220 */ /* 0x040fe20000400000 */
[----:B------:R-:W-:Y:S01]  /*6550*/  FMUL R7, R78, R7 ;  /* 0x000000074e077220 */ /* 0x000fe20000400000 */
[----:B------:R-:W-:Y:S01]  /*6560*/  FFMA R0, R81, R82, R0 ;  /* 0x0000005251007223 */ /* 0x000fe20000000000 */
[----:B------:R-:W-:Y:S01]  /*6570*/  SHF.L.U32 R82, R89, 0x10, RZ ;  /* 0x0000001059527819 */ /* 0x000fe200000006ff */
[C---:B------:R-:W-:Y:S01]  /*6580*/  FFMA R2, R81.reuse, R83, R2 ;  /* 0x0000005351027223 */ /* 0x040fe20000000002 */
[----:B------:R-:W-:Y:S01]  /*6590*/  SHF.L.U32 R83, R90, 0x10, RZ ;  /* 0x000000105a537819 */ /* 0x000fe200000006ff */
[C---:B------:R-:W-:Y:S01]  /*65a0*/  FMUL R4, R78.reuse, R8 ;  /* 0x000000084e047220 */ /* 0x040fe20000400000 */
[----:B------:R-:W-:Y:S01]  /*65b0*/  FMUL R5, R78, R9 ;  /* 0x000000094e057220 */ /* 0x000fe20000400000 */
[C---:B------:R-:W-:Y:S01]  /*65c0*/  FFMA R3, R81.reuse, R82, R3 ;  /* 0x0000005251037223 */ /* 0x040fe20000000003 */
[----:B------:R-:W-:Y:S01]  /*65d0*/  LOP3.LUT R82, R90, 0xffff0000, RZ, 0xc0, !PT ;  /* 0xffff00005a527812 */ /* 0x000fe200078ec0ff */
[----:B------:R-:W-:Y:S01]  /*65e0*/  FFMA R7, R81, R84, R7 ;  /* 0x0000005451077223 */ /* 0x000fe20000000007 */
[----:B------:R-:W-:Y:S01]  /*65f0*/  LOP3.LUT R84, R91, 0xffff0000, RZ, 0xc0, !PT ;  /* 0xffff00005b547812 */ /* 0x000fe200078ec0ff */
[----:B------:R-:W-:Y:S01]  /*6600*/  FFMA R4, R81, R83, R4 ;  /* 0x0000005351047223 */ /* 0x000fe20000000004 */
[----:B------:R-:W-:Y:S01]  /*6610*/  SHF.L.U32 R83, R91, 0x10, RZ ;  /* 0x000000105b537819 */ /* 0x000fe200000006ff */
[----:B------:R-:W-:Y:S01]  /*6620*/  FMUL R6, R78, R10 ;  /* 0x0000000a4e067220 */ /* 0x000fe20000400000 */
[----:B------:R-:W-:Y:S01]  /*6630*/  F2FP.BF16.F32.PACK_AB R92, R2, R0 ;  /* 0x00000000025c723e */ /* 0x000fe200000010ff */
[----:B------:R-:W-:Y:S01]  /*6640*/  FMUL R11, R78, R11 ;  /* 0x0000000b4e0b7220 */ /* 0x000fe20000400000 */
[----:B------:R-:W-:Y:S01]  /*6650*/  F2FP.BF16.F32.PACK_AB R93, R7, R3 ;  /* 0x00000003075d723e */ /* 0x000fe200000010ff */
[C---:B------:R-:W-:Y:S01]  /*6660*/  FFMA R5, R81.reuse, R82, R5 ;  /* 0x0000005251057223 */ /* 0x040fe20000000005 */
[----:B------:R-:W-:Y:S01]  /*6670*/  SHF.L.U32 R82, R96, 0x10, RZ ;  /* 0x0000001060527819 */ /* 0x000fe200000006ff */
[----:B------:R-:W-:Y:S01]  /*6680*/  FFMA R6, R81, R83, R6 ;  /* 0x0000005351067223 */ /* 0x000fe20000000006 */
[----:B------:R-:W-:Y:S01]  /*6690*/  SHF.L.U32 R83, R98, 0x10, RZ ;  /* 0x0000001062537819 */ /* 0x000fe200000006ff */
[----:B------:R-:W-:Y:S01]  /*66a0*/  FMUL R8, R78, R12 ;  /* 0x0000000c4e087220 */ /* 0x000fe20000400000 */
[----:B------:R-:W-:Y:S01]  /*66b0*/  F2FP.BF16.F32.PACK_AB R94, R5, R4 ;  /* 0x00000004055e723e */ /* 0x000fe200000010ff */
[C---:B------:R-:W-:Y:S01]  /*66c0*/  FFMA R11, R81.reuse, R84, R11 ;  /* 0x00000054510b7223 */ /* 0x040fe2000000000b */
[----:B------:R-:W-:Y:S01]  /*66d0*/  LOP3.LUT R84, R96, 0xffff0000, RZ, 0xc0, !PT ;  /* 0xffff000060547812 */ /* 0x000fe200078ec0ff */
[C---:B------:R-:W-:Y:S01]  /*66e0*/  FMUL R9, R78.reuse, R13 ;  /* 0x0000000d4e097220 */ /* 0x040fe20000400000 */
[----:B------:R-:W-:Y:S01]  /*66f0*/  FFMA R8, R81, R82, R8 ;  /* 0x0000005251087223 */ /* 0x000fe20000000008 */
[----:B------:R-:W-:Y:S01]  /*6700*/  SHF.L.U32 R82, R97, 0x10, RZ ;  /* 0x0000001061527819 */ /* 0x000fe200000006ff */
[C---:B------:R-:W-:Y:S01]  /*6710*/  FMUL R10, R78.reuse, R14 ;  /* 0x0000000e4e0a7220 */ /* 0x040fe20000400000 */
[----:B------:R-:W-:Y:S01]  /*6720*/  F2FP.BF16.F32.PACK_AB R95, R11, R6 ;  /* 0x000000060b5f723e */ /* 0x000fe200000010ff */
[----:B------:R-:W-:Y:S01]  /*6730*/  FFMA R9, R81, R84, R9 ;  /* 0x0000005451097223 */ /* 0x000fe20000000009 */
[----:B------:R-:W-:Y:S01]  /*6740*/  LOP3.LUT R84, R97, 0xffff0000, RZ, 0xc0, !PT ;  /* 0xffff000061547812 */ /* 0x000fe200078ec0ff */
[----:B------:R-:W-:Y:S01]  /*6750*/  FMUL R15, R78, R15 ;  /* 0x0000000f4e0f7220 */ /* 0x000fe20000400000 */
[----:B------:R-:W-:Y:S01]  /*6760*/  FFMA R10, R81, R82, R10 ;  /* 0x00000052510a7223 */ /* 0x000fe2000000000a */
[----:B------:R-:W-:Y:S01]  /*6770*/  LOP3.LUT R82, R98, 0xffff0000, RZ, 0xc0, !PT ;  /* 0xffff000062527812 */ /* 0x000fe200078ec0ff */
[C---:B------:R-:W-:Y:S01]  /*6780*/  FMUL R12, R78.reuse, R16 ;  /* 0x000000104e0c7220 */ /* 0x040fe20000400000 */
[----:B------:R-:W-:Y:S01]  /*6790*/  F2FP.BF16.F32.PACK_AB R116, R9, R8 ;  /* 0x000000080974723e */ /* 0x000fe200000010ff */
[----:B------:R-:W-:Y:S01]  /*67a0*/  FMUL R13, R78, R17 ;  /* 0x000000114e0d7220 */ /* 0x000fe20000400000 */
[----:B------:R-:W-:Y:S01]  /*67b0*/  FFMA R15, R81, R84, R15 ;  /* 0x00000054510f7223 */ /* 0x000fe2000000000f */
[----:B------:R-:W-:Y:S01]  /*67c0*/  LOP3.LUT R84, R99, 0xffff0000, RZ, 0xc0, !PT ;  /* 0xffff000063547812 */ /* 0x000fe200078ec0ff */
[----:B------:R-:W-:Y:S01]  /*67d0*/  FFMA R12, R81, R83, R12 ;  /* 0x00000053510c7223 */ /* 0x000fe2000000000c */
[----:B------:R-:W-:Y:S01]  /*67e0*/  SHF.L.U32 R83, R99, 0x10, RZ ;  /* 0x0000001063537819 */ /* 0x000fe200000006ff */
[----:B------:R-:W-:Y:S01]  /*67f0*/  FFMA R13, R81, R82, R13 ;  /* 0x00000052510d7223 */ /* 0x000fe2000000000d */
[----:B------:R-:W-:Y:S01]  /*6800*/  SHF.L.U32 R82, R104, 0x10, RZ ;  /* 0x0000001068527819 */ /* 0x000fe200000006ff */
[C---:B------:R-:W-:Y:S01]  /*6810*/  FMUL R14, R78.reuse, R18 ;  /* 0x000000124e0e7220 */ /* 0x040fe20000400000 */
[----:B------:R-:W-:Y:S01]  /*6820*/  F2FP.BF16.F32.PACK_AB R117, R15, R10 ;  /* 0x0000000a0f75723e */ /* 0x000fe200000010ff */
[C---:B------:R-:W-:Y:S01]  /*6830*/  FMUL R19, R78.reuse, R19 ;  /* 0x000000134e137220 */ /* 0x040fe20000400000 */
[----:B------:R-:W-:Y:S01]  /*6840*/  F2FP.BF16.F32.PACK_AB R118, R13, R12 ;  /* 0x0000000c0d76723e */ /* 0x000fe200000010ff */
[----:B------:R-:W-:Y:S01]  /*6850*/  FMUL R16, R78, R20 ;  /* 0x000000144e107220 */ /* 0x000fe20000400000 */
[C---:B------:R-:W-:Y:S01]  /*6860*/  FFMA R14, R81.reuse, R83, R14 ;  /* 0x00000053510e7223 */ /* 0x040fe2000000000e */
[----:B------:R-:W-:Y:S01]  /*6870*/  SHF.L.U32 R83, R106, 0x10, RZ ;  /* 0x000000106a537819 */ /* 0x000fe200000006ff */
[C---:B------:R-:W-:Y:S01]  /*6880*/  FFMA R19, R81.reuse, R84, R19 ;  /* 0x0000005451137223 */ /* 0x040fe20000000013 */
[----:B------:R-:W-:Y:S01]  /*6890*/  LOP3.LUT R84, R104, 0xffff0000, RZ, 0xc0, !PT ;  /* 0xffff000068547812 */ /* 0x000fe200078ec0ff */
[----:B------:R-:W-:Y:S01]  /*68a0*/  FFMA R16, R81, R82, R16 ;  /* 0x0000005251107223 */ /* 0x000fe20000000010 */
[----:B------:R-:W-:Y:S01]  /*68b0*/  SHF.L.U32 R82, R105, 0x10, RZ ;  /* 0x0000001069527819 */ /* 0x000fe200000006ff */
[C---:B------:R-:W-:Y:S01]  /*68c0*/  FMUL R17, R78.reuse, R21 ;  /* 0x000000154e117220 */ /* 0x040fe20000400000 */
[----:B------:R-:W-:Y:S01]  /*68d0*/  F2FP.BF16.F32.PACK_AB R119, R19, R14 ;  /* 0x0000000e1377723e */ /* 0x000fe200000010ff */
[C---:B------:R-:W-:Y:S01]  /*68e0*/  FMUL R18, R78.reuse, R22 ;  /* 0x000000164e127220 */ /* 0x040fe20000400000 */
[----:B------:R-:W-:Y:S01]  /*68f0*/  FMUL R23, R78, R23 ;  /* 0x000000174e177220 */ /* 0x000fe20000400000 */
[C---:B------:R-:W-:Y:S01]  /*6900*/  FFMA R17, R81.reuse, R84, R17 ;  /* 0x0000005451117223 */ /* 0x040fe20000000011 */
[----:B------:R-:W-:Y:S01]  /*6910*/  LOP3.LUT R84, R106, 0xffff0000, RZ, 0xc0, !PT ;  /* 0xffff00006a547812 */ /* 0x000fe200078ec0ff */
[----:B------:R-:W-:Y:S01]  /*6920*/  FFMA R18, R81, R82, R18 ;  /* 0x0000005251127223 */ /* 0x000fe20000000012 */
[----:B------:R-:W-:Y:S01]  /*6930*/  LOP3.LUT R82, R105, 0xffff0000, RZ, 0xc0, !PT ;  /* 0xffff000069527812 */ /* 0x000fe200078ec0ff */
[C---:B------:R-:W-:Y:S01]  /*6940*/  FMUL R20, R78.reuse, R24 ;  /* 0x000000184e147220 */ /* 0x040fe20000400000 */
[----:B------:R-:W-:Y:S01]  /*6950*/  F2FP.BF16.F32.PACK_AB R124, R17, R16 ;  /* 0x00000010117c723e */ /* 0x000fe200000010ff */
[C---:B------:R-:W-:Y:S01]  /*6960*/  FMUL R21, R78.reuse, R25 ;  /* 0x000000194e157220 */ /* 0x040fe20000400000 */
[----:B------:R-:W-:Y:S01]  /*6970*/  FMUL R22, R78, R26 ;  /* 0x0000001a4e167220 */ /* 0x000fe20000400000 */
[C---:B------:R-:W-:Y:S01]  /*6980*/  FFMA R23, R81.reuse, R82, R23 ;  /* 0x0000005251177223 */ /* 0x040fe20000000017 */
[----:B------:R-:W-:Y:S01]  /*6990*/  SHF.L.U32 R82, R112, 0x10, RZ ;  /* 0x0000001070527819 */ /* 0x000fe200000006ff */
[C---:B------:R-:W-:Y:S01]  /*69a0*/  FMUL R27, R78.reuse, R27 ;  /* 0x0000001b4e1b7220 */ /* 0x040fe20000400000 */
[----:B------:R-:W-:Y:S01]  /*69b0*/  FFMA R20, R81, R83, R20 ;  /* 0x0000005351147223 */ /* 0x000fe20000000014 */
[----:B------:R-:W-:Y:S01]  /*69c0*/  SHF.L.U32 R83, R113, 0x10, RZ ;  /* 0x0000001071537819 */ /* 0x000fe200000006ff */
[----:B------:R-:W-:Y:S01]  /*69d0*/  FMUL R24, R78, R28 ;  /* 0x0000001c4e187220 */ /* 0x000fe20000400000 */
[----:B------:R-:W-:Y:S01]  /*69e0*/  F2FP.BF16.F32.PACK_AB R125, R23, R18 ;  /* 0x00000012177d723e */ /* 0x000fe200000010ff */
[C---:B------:R-:W-:Y:S01]  /*69f0*/  FFMA R21, R81.reuse, R84, R21 ;  /* 0x0000005451157223 */ /* 0x040fe20000000015 */
[----:B------:R-:W-:Y:S01]  /*6a00*/  LOP3.LUT R84, R112, 0xffff0000, RZ, 0xc0, !PT ;  /* 0xffff000070547812 */ /* 0x000fe200078ec0ff */
[----:B------:R-:W-:Y:S01]  /*6a10*/  FFMA R22, R81, R85, R22 ;  /* 0x0000005551167223 */ /* 0x000fe20000000016 */
[----:B------:R-:W-:Y:S01]  /*6a20*/  SHF.L.U32 R85, R115, 0x10, RZ ;  /* 0x0000001073557819 */ /* 0x000fe200000006ff */
[----:B------:R-:W-:Y:S01]  /*6a30*/  FFMA R27, R81, R86, R27 ;  /* 0x00000056511b7223 */ /* 0x000fe2000000001b */
[----:B------:R-:W-:Y:S01]  /*6a40*/  F2FP.BF16.F32.PACK_AB R126, R21, R20 ;  /* 0x00000014157e723e */ /* 0x000fe200000010ff */
[----:B------:R-:W-:Y:S01]  /*6a50*/  FFMA R24, R81, R82, R24 ;  /* 0x0000005251187223 */ /* 0x000fe20000000018 */
[----:B------:R-:W-:Y:S01]  /*6a60*/  LOP3.LUT R82, R113, 0xffff0000, RZ, 0xc0, !PT ;  /* 0xffff000071527812 */ /* 0x000fe200078ec0ff */
[C---:B------:R-:W-:Y:S01]  /*6a70*/  FMUL R25, R78.reuse, R29 ;  /* 0x0000001d4e197220 */ /* 0x040fe20000400000 */
[----:B------:R-:W-:Y:S01]  /*6a80*/  F2FP.BF16.F32.PACK_AB R127, R27, R22 ;  /* 0x000000161b7f723e */ /* 0x000fe200000010ff */
[C---:B------:R-:W-:Y:S01]  /*6a90*/  FMUL R26, R78.reuse, R30 ;  /* 0x0000001e4e1a7220 */ /* 0x040fe20000400000 */
[----:B------:R-:W-:Y:S01]  /*6aa0*/  LOP3.LUT R86, R147, 0xffff0000, RZ, 0xc0, !PT ;  /* 0xffff000093567812 */ /* 0x000fe200078ec0ff */
[----:B------:R-:W-:Y:S01]  /*6ab0*/  FMUL R31, R78, R31 ;  /* 0x0000001f4e1f7220 */ /* 0x000fe20000400000 */
[----:B------:R-:W-:Y:S01]  /*6ac0*/  FFMA R25, R81, R84, R25 ;  /* 0x0000005451197223 */ /* 0x000fe20000000019 */
[----:B------:R-:W-:Y:S01]  /*6ad0*/  LOP3.LUT R84, R115, 0xffff0000, RZ, 0xc0, !PT ;  /* 0xffff000073547812 */ /* 0x000fe200078ec0ff */
[C---:B------:R-:W-:Y:S01]  /*6ae0*/  FFMA R26, R81.reuse, R83, R26 ;  /* 0x00000053511a7223 */ /* 0x040fe2000000001a */
[C---:B------:R-:W-:Y:S01]  /*6af0*/  SHF.L.U32 R83, R114.reuse, 0x10, RZ ;  /* 0x0000001072537819 */ /* 0x040fe200000006ff */
[C---:B------:R-:W-:Y:S01]  /*6b00*/  FFMA R31, R81.reuse, R82, R31 ;  /* 0x00000052511f7223 */ /* 0x040fe2000000001f */
[----:B------:R-:W-:Y:S01]  /*6b10*/  LOP3.LUT R82, R114, 0xffff0000, RZ, 0xc0, !PT ;  /* 0xffff000072527812 */ /* 0x000fe200078ec0ff */
[C---:B------:R-:W-:Y:S01]  /*6b20*/  FMUL R28, R78.reuse, R32 ;  /* 0x000000204e1c7220 */ /* 0x040fe20000400000 */
[C---:B------:R-:W-:Y:S01]  /*6b30*/  FMUL R29, R78.reuse, R33 ;  /* 0x000000214e1d7220 */ /* 0x040fe20000400000 */
[C---:B------:R-:W-:Y:S01]  /*6b40*/  FMUL R30, R78.reuse, R34 ;  /* 0x000000224e1e7220 */ /* 0x040fe20000400000 */
[----:B------:R-:W-:Y:S01]  /*6b50*/  FMUL R35, R78, R35 ;  /* 0x000000234e237220 */ /* 0x000fe20000400000 */
[----:B------:R-:W-:Y:S01]  /*6b60*/  FFMA R28, R81, R83, R28 ;  /* 0x00000053511c7223 */ /* 0x000fe2000000001c */
[----:B------:R-:W-:Y:S01]  /*6b70*/  SHF.L.U32 R83, R121, 0x10, RZ ;  /* 0x0000001079537819 */ /* 0x000fe200000006ff */
[C---:B------:R-:W-:Y:S01]  /*6b80*/  FFMA R29, R81.reuse, R82, R29 ;  /* 0x00000052511d7223 */ /* 0x040fe2000000001d */
[C---:B------:R-:W-:Y:S01]  /*6b90*/  SHF.L.U32 R82, R120.reuse, 0x10, RZ ;  /* 0x0000001078527819 */ /* 0x040fe200000006ff */
[----:B------:R-:W-:Y:S01]  /*6ba0*/  FFMA R30, R81, R85, R30 ;  /* 0x00000055511e7223 */ /* 0x000fe2000000001e */
[----:B------:R-:W-:Y:S01]  /*6bb0*/  SHF.L.U32 R85, R123, 0x10, RZ ;  /* 0x000000107b557819 */ /* 0x000fe200000006ff */
[C---:B------:R-:W-:Y:S01]  /*6bc0*/  FFMA R35, R81.reuse, R84, R35 ;  /* 0x0000005451237223 */ /* 0x040fe20000000023 */
[----:B------:R-:W-:Y:S01]  /*6bd0*/  LOP3.LUT R84, R120, 0xffff0000, RZ, 0xc0, !PT ;  /* 0xffff000078547812 */ /* 0x000fe200078ec0ff */
[C---:B------:R-:W-:Y:S01]  /*6be0*/  FMUL R32, R78.reuse, R36 ;  /* 0x000000244e207220 */ /* 0x040fe20000400000 */
[C---:B------:R-:W-:Y:S01]  /*6bf0*/  FMUL R33, R78.reuse, R37 ;  /* 0x000000254e217220 */ /* 0x040fe20000400000 */
[----:B------:R-:W-:Y:S01]  /*6c00*/  FMUL R34, R78, R38 ;  /* 0x000000264e227220 */ /* 0x000fe20000400000 */
[----:B------:R1:W-:Y:S01]  /*6c10*/  STS.128 [R182+UR48+0x400], R92 ;  /* 0x0004005cb6007988 */ /* 0x0003e20008000c30 */
[----:B------:R-:W-:Y:S01]  /*6c20*/  FFMA R32, R81, R82, R32 ;  /* 0x0000005251207223 */ /* 0x000fe20000000020 */
[----:B------:R-:W-:Y:S01]  /*6c30*/  LOP3.LUT R82, R121, 0xffff0000, RZ, 0xc0, !PT ;  /* 0xffff000079527812 */ /* 0x000fe200078ec0ff */
[C---:B------:R-:W-:Y:S01]  /*6c40*/  FFMA R33, R81.reuse, R84, R33 ;  /* 0x0000005451217223 */ /* 0x040fe20000000021 */
[----:B------:R-:W-:Y:S01]  /*6c50*/  LOP3.LUT R84, R122, 0xffff0000, RZ, 0xc0, !PT ;  /* 0xffff00007a547812 */ /* 0x000fe200078ec0ff */
[----:B------:R-:W-:Y:S01]  /*6c60*/  FMUL R39, R78, R39 ;  /* 0x000000274e277220 */ /* 0x000fe20000400000 */
[C---:B------:R-:W-:Y:S01]  /*6c70*/  FFMA R34, R81.reuse, R83, R34 ;  /* 0x0000005351227223 */ /* 0x040fe20000000022 */
[----:B------:R-:W-:Y:S01]  /*6c80*/  SHF.L.U32 R83, R122, 0x10, RZ ;  /* 0x000000107a537819 */ /* 0x000fe200000006ff */
[C---:B------:R-:W-:Y:S01]  /*6c90*/  FMUL R36, R78.reuse, R40 ;  /* 0x000000284e247220 */ /* 0x040fe20000400000 */
[----:B------:R-:W-:Y:S01]  /*6ca0*/  FFMA R39, R81, R82, R39 ;  /* 0x0000005251277223 */ /* 0x000fe20000000027 */
[----:B------:R-:W-:Y:S01]  /*6cb0*/  LOP3.LUT R82, R123, 0xffff0000, RZ, 0xc0, !PT ;  /* 0xffff00007b527812 */ /* 0x000fe200078ec0ff */
[C---:B------:R-:W-:Y:S01]  /*6cc0*/  FMUL R37, R78.reuse, R41 ;  /* 0x000000294e257220 */ /* 0x040fe20000400000 */
[C---:B------:R-:W-:Y:S01]  /*6cd0*/  FMUL R38, R78.reuse, R42 ;  /* 0x0000002a4e267220 */ /* 0x040fe20000400000 */
[----:B------:R-:W-:Y:S01]  /*6ce0*/  FMUL R43, R78, R43 ;  /* 0x0000002b4e2b7220 */ /* 0x000fe20000400000 */
[C---:B------:R-:W-:Y:S01]  /*6cf0*/  FFMA R36, R81.reuse, R83, R36 ;  /* 0x0000005351247223 */ /* 0x040fe20000000024 */
[C---:B------:R-:W-:Y:S01]  /*6d00*/  SHF.L.U32 R83, R128.reuse, 0x10, RZ ;  /* 0x0000001080537819 */ /* 0x040fe200000006ff */
[----:B------:R2:W-:Y:S01]  /*6d10*/  STS.128 [R181+0x400], R116 ;  /* 0x00040074b5007388 */ /* 0x0005e20000000c00 */
[----:B------:R-:W-:Y:S01]  /*6d20*/  FFMA R37, R81, R84, R37 ;  /* 0x0000005451257223 */ /* 0x000fe20000000025 */
[----:B------:R-:W-:Y:S01]  /*6d30*/  LOP3.LUT R84, R129, 0xffff0000, RZ, 0xc0, !PT ;  /* 0xffff000081547812 */ /* 0x000fe200078ec0ff */
[----:B------:R-:W-:Y:S01]  /*6d40*/  FFMA R38, R81, R85, R38 ;  /* 0x0000005551267223 */ /* 0x000fe20000000026 */
[----:B------:R-:W-:Y:S01]  /*6d50*/  SHF.L.U32 R85, R129, 0x10, RZ ;  /* 0x0000001081557819 */ /* 0x000fe200000006ff */
        /* <DEDUP_REMOVED lines=8> */
[----:B------:R4:W-:Y:S01]  /*6de0*/  STS.128 [R180+0x400], R124 ;  /* 0x0004007cb4007388 */ /* 0x0009e20000000c00 */
[C---:B------:R-:W-:Y:S01]  /*6df0*/  FFMA R41, R81.reuse, R82, R41 ;  /* 0x0000005251297223 */ /* 0x040fe20000000029 */
[C---:B------:R-:W-:Y:S01]  /*6e00*/  SHF.L.U32 R82, R130.reuse, 0x10, RZ ;  /* 0x0000001082527819 */ /* 0x040fe200000006ff */
[----:B------:R-:W-:Y:S01]  /*6e10*/  FFMA R42, R81, R85, R42 ;  /* 0x00000055512a7223 */ /* 0x000fe2000000002a */
[----:B------:R-:W-:Y:S01]  /*6e20*/  SHF.L.U32 R85, R137, 0x10, RZ ;  /* 0x0000001089557819 */ /* 0x000fe200000006ff */
[----:B------:R-:W-:Y:S01]  /*6e30*/  FFMA R47, R81, R84, R47 ;  /* 0x00000054512f7223 */ /* 0x000fe2000000002f */
[----:B------:R-:W-:Y:S01]  /*6e40*/  LOP3.LUT R84, R130, 0xffff0000, RZ, 0xc0, !PT ;  /* 0xffff000082547812 */ /* 0x000fe200078ec0ff */
[C---:B------:R-:W-:Y:S01]  /*6e50*/  FMUL R44, R78.reuse, R48 ;  /* 0x000000304e2c7220 */ /* 0x040fe20000400000 */
[----:B-1----:R-:W-:Y:S01]  /*6e60*/  F2FP.BF16.F32.PACK_AB R92, R25, R24 ;  /* 0x00000018195c723e */ /* 0x002fe200000010ff */
[C---:B------:R-:W-:Y:S01]  /*6e70*/  FMUL R45, R78.reuse, R49 ;  /* 0x000000314e2d7220 */ /* 0x040fe20000400000 */
[----:B------:R-:W-:Y:S01]  /*6e80*/  F2FP.BF16.F32.PACK_AB R93, R31, R26 ;  /* 0x0000001a1f5d723e */ /* 0x000fe200000010ff */
[----:B------:R-:W-:Y:S01]  /*6e90*/  FMUL R46, R78, R50 ;  /* 0x000000324e2e7220 */ /* 0x000fe20000400000 */
[----:B------:R-:W-:Y:S01]  /*6ea0*/  F2FP.BF16.F32.PACK_AB R94, R29, R28 ;  /* 0x0000001c1d5e723e */ /* 0x000fe200000010ff */
[----:B------:R-:W-:Y:S01]  /*6eb0*/  FFMA R44, R81, R82, R44 ;  /* 0x00000052512c7223 */ /* 0x000fe2000000002c */
[----:B------:R-:W-:Y:S01]  /*6ec0*/  LOP3.LUT R82, R131, 0xffff0000, RZ, 0xc0, !PT ;  /* 0xffff000083527812 */ /* 0x000fe200078ec0ff */
[----:B------:R-:W-:Y:S01]  /*6ed0*/  FFMA R45, R81, R84, R45 ;  /* 0x00000054512d7223 */ /* 0x000fe2000000002d */
[----:B------:R-:W-:Y:S01]  /*6ee0*/  LOP3.LUT R84, R136, 0xffff0000, RZ, 0xc0, !PT ;  /* 0xffff000088547812 */ /* 0x000fe200078ec0ff */
[----:B------:R-:W-:Y:S01]  /*6ef0*/  FMUL R51, R78, R51 ;  /* 0x000000334e337220 */ /* 0x000fe20000400000 */
[----:B------:R-:W-:Y:S01]  /*6f00*/  F2FP.BF16.F32.PACK_AB R95, R35, R30 ;  /* 0x0000001e235f723e */ /* 0x000fe200000010ff */
[----:B------:R-:W-:Y:S01]  /*6f10*/  FFMA R46, R81, R83, R46 ;  /* 0x00000053512e7223 */ /* 0x000fe2000000002e */
[----:B------:R-:W-:Y:S01]  /*6f20*/  SHF.L.U32 R83, R136, 0x10, RZ ;  /* 0x0000001088537819 */ /* 0x000fe200000006ff */
[C---:B------:R-:W-:Y:S01]  /*6f30*/  FMUL R48, R78.reuse, R52 ;  /* 0x000000344e307220 */ /* 0x040fe20000400000 */
[----:B--2---:R-:W-:Y:S01]  /*6f40*/  F2FP.BF16.F32.PACK_AB R116, R33, R32 ;  /* 0x000000202174723e */ /* 0x004fe200000010ff */
[----:B------:R-:W-:Y:S01]  /*6f50*/  FFMA R51, R81, R82, R51 ;  /* 0x0000005251337223 */ /* 0x000fe20000000033 */
[----:B------:R-:W-:Y:S01]  /*6f60*/  LOP3.LUT R82, R137, 0xffff0000, RZ, 0xc0, !PT ;  /* 0xffff000089527812 */ /* 0x000fe200078ec0ff */
[----:B------:R1:W-:Y:S01]  /*6f70*/  STS.128 [R178+0x400], R92 ;  /* 0x0004005cb2007388 */ /* 0x0003e20000000c00 */
[----:B------:R-:W-:Y:S01]  /*6f80*/  F2FP.BF16.F32.PACK_AB R117, R39, R34 ;  /* 0x000000222775723e */ /* 0x000fe200000010ff */
[C---:B------:R-:W-:Y:S01]  /*6f90*/  FMUL R49, R78.reuse, R53 ;  /* 0x000000354e317220 */ /* 0x040fe20000400000 */
[----:B------:R-:W-:Y:S01]  /*6fa0*/  F2FP.BF16.F32.PACK_AB R118, R37, R36 ;  /* 0x000000242576723e */ /* 0x000fe200000010ff */
[C---:B------:R-:W-:Y:S01]  /*6fb0*/  FMUL R50, R78.reuse, R54 ;  /* 0x000000364e327220 */ /* 0x040fe20000400000 */
[----:B------:R-:W-:Y:S01]  /*6fc0*/  F2FP.BF16.F32.PACK_AB R119, R43, R38 ;  /* 0x000000262b77723e */ /* 0x000fe200000010ff */
[----:B------:R-:W-:Y:S01]  /*6fd0*/  FMUL R55, R78, R55 ;  /* 0x000000374e377220 */ /* 0x000fe20000400000 */
[----:B----4-:R-:W-:Y:S01]  /*6fe0*/  F2FP.BF16.F32.PACK_AB R124, R41, R40 ;  /* 0x00000028297c723e */ /* 0x010fe200000010ff */
[C---:B------:R-:W-:Y:S01]  /*6ff0*/  FFMA R48, R81.reuse, R83, R48 ;  /* 0x0000005351307223 */ /* 0x040fe20000000030 */
[C---:B------:R-:W-:Y:S01]  /*7000*/  FFMA R49, R81.reuse, R84, R49 ;  /* 0x0000005451317223 */ /* 0x040fe20000000031 */
[----:B------:R1:W-:Y:S01]  /*7010*/  STS.128 [R177+0x400], R116 ;  /* 0x00040074b1007388 */ /* 0x0003e20000000c00 */
[C---:B------:R-:W-:Y:S01]  /*7020*/  SHF.L.U32 R83, R138.reuse, 0x10, RZ ;  /* 0x000000108a537819 */ /* 0x040fe200000006ff */
[----:B------:R-:W-:Y:S01]  /*7030*/  FFMA R50, R81, R85, R50 ;  /* 0x0000005551327223 */ /* 0x000fe20000000032 */
[----:B------:R-:W-:Y:S01]  /*7040*/  SHF.L.U32 R85, R139, 0x10, RZ ;  /* 0x000000108b557819 */ /* 0x000fe200000006ff */
[----:B------:R-:W-:Y:S01]  /*7050*/  FFMA R55, R81, R82, R55 ;  /* 0x0000005251377223 */ /* 0x000fe20000000037 */
[----:B------:R-:W-:Y:S01]  /*7060*/  LOP3.LUT R82, R138, 0xffff0000, RZ, 0xc0, !PT ;  /* 0xffff00008a527812 */ /* 0x000fe200078ec0ff */
[C---:B------:R-:W-:Y:S01]  /*7070*/  FMUL R52, R78.reuse, R56 ;  /* 0x000000384e347220 */ /* 0x040fe20000400000 */
[----:B------:R-:W-:Y:S01]  /*7080*/  LOP3.LUT R84, R139, 0xffff0000, RZ, 0xc0, !PT ;  /* 0xffff00008b547812 */ /* 0x000fe200078ec0ff */
[C---:B------:R-:W-:Y:S01]  /*7090*/  FMUL R53, R78.reuse, R57 ;  /* 0x000000394e357220 */ /* 0x040fe20000400000 */
[C---:B------:R-:W-:Y:S01]  /*70a0*/  FMUL R54, R78.reuse, R58 ;  /* 0x0000003a4e367220 */ /* 0x040fe20000400000 */
[----:B------:R-:W-:Y:S01]  /*70b0*/  FMUL R59, R78, R59 ;  /* 0x0000003b4e3b7220 */ /* 0x000fe20000400000 */
[C---:B------:R-:W-:Y:S01]  /*70c0*/  FFMA R52, R81.reuse, R83, R52 ;  /* 0x0000005351347223 */ /* 0x040fe20000000034 */
[C---:B------:R-:W-:Y:S01]  /*70d0*/  FFMA R53, R81.reuse, R82, R53 ;  /* 0x0000005251357223 */ /* 0x040fe20000000035 */
[C---:B------:R-:W-:Y:S01]  /*70e0*/  FFMA R54, R81.reuse, R85, R54 ;  /* 0x0000005551367223 */ /* 0x040fe20000000036 */
[----:B------:R-:W-:Y:S01]  /*70f0*/  FFMA R59, R81, R84, R59 ;  /* 0x00000054513b7223 */ /* 0x000fe2000000003b */
[----:B------:R-:W-:Y:S01]  /*7100*/  SHF.L.U32 R82, R144, 0x10, RZ ;  /* 0x0000001090527819 */ /* 0x000fe200000006ff */
[----:B------:R-:W-:Y:S01]  /*7110*/  FMUL R56, R78, R60 ;  /* 0x0000003c4e387220 */ /* 0x000fe20000400000 */
[----:B------:R-:W-:Y:S01]  /*7120*/  LOP3.LUT R84, R144, 0xffff0000, RZ, 0xc0, !PT ;  /* 0xffff000090547812 */ /* 0x000fe200078ec0ff */
[C---:B------:R-:W-:Y:S01]  /*7130*/  FMUL R57, R78.reuse, R61 ;  /* 0x0000003d4e397220 */ /* 0x040fe20000400000 */
[----:B------:R-:W-:Y:S01]  /*7140*/  SHF.L.U32 R83, R145, 0x10, RZ ;  /* 0x0000001091537819 */ /* 0x000fe200000006ff */
[C---:B------:R-:W-:Y:S01]  /*7150*/  FMUL R58, R78.reuse, R62 ;  /* 0x0000003e4e3a7220 */ /* 0x040fe20000400000 */
[----:B------:R-:W-:Y:S01]  /*7160*/  F2FP.BF16.F32.PACK_AB R125, R47, R42 ;  /* 0x0000002a2f7d723e */ /* 0x000fe200000010ff */
[----:B------:R-:W-:Y:S01]  /*7170*/  FFMA R56, R81, R82, R56 ;  /* 0x0000005251387223 */ /* 0x000fe20000000038 */
[----:B------:R-:W-:Y:S01]  /*7180*/  F2FP.BF16.F32.PACK_AB R126, R45, R44 ;  /* 0x0000002c2d7e723e */ /* 0x000fe200000010ff */
[----:B------:R-:W-:Y:S01]  /*7190*/  FFMA R57, R81, R84, R57 ;  /* 0x0000005451397223 */ /* 0x000fe20000000039 */
[----:B------:R-:W-:Y:S01]  /*71a0*/  F2FP.BF16.F32.PACK_AB R127, R51, R46 ;  /* 0x0000002e337f723e */ /* 0x000fe200000010ff */
[----:B------:R-:W-:Y:S01]  /*71b0*/  FFMA R58, R81, R83, R58 ;  /* 0x00000053513a7223 */ /* 0x000fe2000000003a */
[----:B------:R-:W-:Y:S01]  /*71c0*/  LOP3.LUT R82, R145, 0xffff0000, RZ, 0xc0, !PT ;  /* 0xffff000091527812 */ /* 0x000fe200078ec0ff */
[----:B------:R-:W-:Y:S01]  /*71d0*/  FMUL R63, R78, R63 ;  /* 0x0000003f4e3f7220 */ /* 0x000fe20000400000 */
[----:B------:R-:W-:Y:S01]  /*71e0*/  SHF.L.U32 R83, R146, 0x10, RZ ;  /* 0x0000001092537819 */ /* 0x000fe200000006ff */
[----:B------:R1:W-:Y:S01]  /*71f0*/  STS.128 [R176+0x400], R124 ;  /* 0x0004007cb0007388 */ /* 0x0003e20000000c00 */
[----:B------:R-:W-:Y:S01]  /*7200*/  FMUL R60, R78, R64 ;  /* 0x000000404e3c7220 */ /* 0x000fe20000400000 */
[----:B------:R-:W-:Y:S01]  /*7210*/  LOP3.LUT R84, R146, 0xffff0000, RZ, 0xc0, !PT ;  /* 0xffff000092547812 */ /* 0x000fe200078ec0ff */
[C---:B------:R-:W-:Y:S01]  /*7220*/  FMUL R61, R78.reuse, R65 ;  /* 0x000000414e3d7220 */ /* 0x040fe20000400000 */
[----:B------:R-:W-:Y:S01]  /*7230*/  SHF.L.U32 R85, R147, 0x10, RZ ;  /* 0x0000001093557819 */ /* 0x000fe200000006ff */
[C---:B------:R-:W-:Y:S01]  /*7240*/  FMUL R62, R78.reuse, R66 ;  /* 0x000000424e3e7220 */ /* 0x040fe20000400000 */
[----:B------:R-:W-:Y:S01]  /*7250*/  FFMA R63, R81, R82, R63 ;  /* 0x00000052513f7223 */ /* 0x000fe2000000003f */
[----:B------:R-:W-:Y:S01]  /*7260*/  FMUL R67, R78, R67 ;  /* 0x000000434e437220 */ /* 0x000fe20000400000 */
[----:B------:R-:W-:Y:S01]  /*7270*/  F2FP.BF16.F32.PACK_AB R132, R49, R48 ;  /* 0x000000303184723e */ /* 0x000fe200000010ff */
[----:B------:R-:W-:Y:S01]  /*7280*/  FFMA R60, R81, R83, R60 ;  /* 0x00000053513c7223 */ /* 0x000fe2000000003c */
[----:B------:R-:W-:Y:S01]  /*7290*/  F2FP.BF16.F32.PACK_AB R133, R55, R50 ;  /* 0x000000323785723e */ /* 0x000fe200000010ff */
[----:B------:R-:W-:Y:S01]  /*72a0*/  FFMA R61, R81, R84, R61 ;  /* 0x00000054513d7223 */ /* 0x000fe2000000003d */
[----:B------:R-:W-:Y:S01]  /*72b0*/  F2FP.BF16.F32.PACK_AB R134, R53, R52 ;  /* 0x000000343586723e */ /* 0x000fe200000010ff */
[----:B------:R-:W-:Y:S01]  /*72c0*/  FFMA R62, R81, R85, R62 ;  /* 0x00000055513e7223 */ /* 0x000fe2000000003e */
[----:B------:R-:W-:Y:S01]  /*72d0*/  F2FP.BF16.F32.PACK_AB R135, R59, R54 ;  /* 0x000000363b87723e */ /* 0x000fe200000010ff */
[----:B------:R-:W-:Y:S01]  /*72e0*/  FFMA R67, R81, R86, R67 ;  /* 0x0000005651437223 */ /* 0x000fe20000000043 */
[----:B------:R-:W-:Y:S02]  /*72f0*/  F2FP.BF16.F32.PACK_AB R140, R57, R56 ;  /* 0x00000038398c723e */ /* 0x000fe400000010ff */
[----:B------:R-:W-:Y:S01]  /*7300*/  F2FP.BF16.F32.PACK_AB R141, R63, R58 ;  /* 0x0000003a3f8d723e */ /* 0x000fe200000010ff */
[----:B------:R1:W-:Y:S01]  /*7310*/  STS.128 [R175+0x400], R132 ;  /* 0x00040084af007388 */ /* 0x0003e20000000c00 */
[----:B------:R-:W-:Y:S02]  /*7320*/  F2FP.BF16.F32.PACK_AB R142, R61, R60 ;  /* 0x0000003c3d8e723e */ /* 0x000fe400000010ff */
[----:B------:R-:W-:Y:S05]  /*7330*/  F2FP.BF16.F32.PACK_AB R143, R67, R62 ;  /* 0x0000003e438f723e */ /* 0x000fea00000010ff */
[----:B------:R1:W-:Y:S01]  /*7340*/  STS.128 [R174+0x400], R140 ;  /* 0x0004008cae007388 */ /* 0x0003e20000000c00 */
[----:B------:R-:W-:Y:S01]  /*7350*/  @!PT LDS RZ, [RZ] ;  /* 0x00000000fffff984 */ /* 0x000fe20000000800 */
[----:B------:R-:W-:Y:S01]  /*7360*/  @!PT LDS RZ, [RZ] ;  /* 0x00000000fffff984 */ /* 0x000fe20000000800 */
[----:B------:R-:W-:Y:S01]  /*7370*/  @!PT LDS RZ, [RZ] ;  /* 0x00000000fffff984 */ /* 0x000fe20000000800 */
[----:B------:R-:W-:Y:S01]  /*7380*/  @!PT LDS RZ, [RZ] ;  /* 0x00000000fffff984 */ /* 0x000fe20000000800 */
[----:B------:R2:W-:Y:S07]  /*7390*/  MEMBAR.ALL.CTA ;  /* 0x0000000000007992 */ /* 0x0005ee0000008000 */
[----:B--2---:R-:W2:Y:S02]  /*73a0*/  FENCE.VIEW.ASYNC.S ;  /* 0x00000000000073c6 */ /* 0x004ea40000000000 */
[----:B--2---:R-:W-:Y:S06]  /*73b0*/  BAR.SYNC.DEFER_BLOCKING 0x1, 0x80 ;  /* 0x0042000000007b1d */ /* 0x004fec0000010000 */
[----:B------:R-:W-:Y:S05]  /*73c0*/  @P0 BRA `(.L_x_116) ;  /* 0x0000000000280947 */ /* 0x000fea0003800000 */
[----:B------:R-:W-:Y:S02]  /*73d0*/  UIADD3 UR4, UPT, UPT, UR48, 0x400, URZ ;  /* 0x0000040030047890 */ /* 0x000fe4000fffe0ff */
[----:B------:R-:W-:Y:S01]  /*73e0*/  UIADD3 UR6, UP0, UPT, UR52, 0x680, URZ ;  /* 0x0000068034067890 */ /* 0x000fe2000ff1e0ff */
[----:B------:R-:W-:Y:S03]  /*73f0*/  UMOV UR43, UR36 ;  /* 0x00000024002b7c82 */ /* 0x000fe60008000000 */
[----:B------:R-:W-:Y:S01]  /*7400*/  MOV R163, UR4 ;  /* 0x0000000400a37c02 */ /* 0x000fe20008000f00 */
[----:B------:R-:W-:Y:S03]  /*7410*/  UIADD3.X UR7, UPT, UPT, URZ, UR53, URZ, UP0, !UPT ;  /* 0x00000035ff077290 */ /* 0x000fe600087fe4ff */
[----:B------:R-:W-:Y:S11]  /*7420*/  R2UR UR40, R163 ;  /* 0x00000000a32872ca */ /* 0x000ff600000e0000 */
[----:B------:R-:W-:Y:S02]  /*7430*/  @!UPT UIADD3 URZ, UPT, UPT, URZ, URZ, URZ ;  /* 0x000000fffffff290 */ /* 0x000fe4000fffe0ff */
[----:B------:R2:W-:Y:S01]  /*7440*/  UTMASTG.3D [UR40], [UR6] ;  /* 0x00000028060073b5 */ /* 0x0005e20008010000 */
[----:B------:R0:W-:Y:S01]  /*7450*/  UTMACMDFLUSH ;  /* 0x00000000000079b7 */ /* 0x0001e20000000000 */
[----:B--2---:R-:W-:Y:S04]  /*7460*/  DEPBAR.LE SB0, 0x1 ;  /* 0x000080400000791a */ /* 0x004fe80000000000 */
.L_x_116:
[----:B------:R-:W-:Y:S05]  /*7470*/  BSYNC.RECONVERGENT B0 ;  /* 0x0000000000007941 */ /* 0x000fea0003800200 */
.L_x_115:
[----:B------:R-:W-:Y:S01]  /*7480*/  BAR.SYNC.DEFER_BLOCKING 0x1, 0x80 ;  /* 0x0042000000007b1d */ /* 0x000fe20000010000 */
[----:B------:R-:W-:Y:S01]  /*7490*/  ISETP.NE.AND P1, PT, R179, RZ, PT ;  /* 0x000000ffb300720c */ /* 0x000fe20003f25270 */
[----:B------:R-:W-:Y:S01]  /*74a0*/  UISETP.NE.AND UP0, UPT, UR49, URZ, UPT ;  /* 0x000000ff3100728c */ /* 0x000fe2000bf05270 */
[----:B------:R-:W-:Y:S11]  /*74b0*/  LEA R3, R87, UR48, 0x3 ;  /* 0x0000003057037c11 */ /* 0x000ff6000f8e18ff */
[----:B------:R-:W-:Y:S01]  /*74c0*/  @P1 SHF.L.U32 R2, R167, 0x1f, RZ ;  /* 0x0000001fa7021819 */ /* 0x000fe200000006ff */
[----:B------:R-:W-:Y:S06]  /*74d0*/  BRA.U !UP0, `(.L_x_117) ;  /* 0x0000000108247547 */ /* 0x000fec000b800000 */
[----:B------:R-:W-:Y:S01]  /*74e0*/  IMAD.U32 R5, RZ, RZ, UR51 ;  /* 0x00000033ff057e24 */ /* 0x000fe2000f8e00ff */
[----:B------:R-:W-:Y:S01]  /*74f0*/  MOV R0, UR37 ;  /* 0x0000002500007c02 */ /* 0x000fe20008000f00 */
[----:B------:R-:W-:Y:S03]  /*7500*/  UIADD3 UR51, UPT, UPT, UR51, 0x1, URZ ;  /* 0x0000000133337890 */ /* 0x000fe6000fffe0ff */
[----:B------:R-:W-:Y:S01]  /*7510*/  @P1 LEA R5, R5, UR48, 0x3 ;  /* 0x0000003005051c11 */ /* 0x000fe2000f8e18ff */
[----:B------:R-:W-:Y:S04]  /*7520*/  UISETP.NE.AND UP0, UPT, UR51, 0x4, UPT ;  /* 0x000000043300788c */ /* 0x000fe8000bf05270 */
[----:B------:R-:W-:Y:S01]  /*7530*/  @P1 VIADD R5, R5, 0x70 ;  /* 0x0000007005051836 */ /* 0x000fe20000000000 */
[----:B------:R-:W-:Y:S04]  /*7540*/  USEL UR51, UR51, URZ, UP0 ;  /* 0x000000ff33337287 */ /* 0x000fe80008000000 */
[----:B------:R-:W-:Y:S04]  /*7550*/  @P1 PRMT R0, R0, 0x654, R5 ;  /* 0x0000065400001816 */ /* 0x000fe80000000005 */
[----:B------:R2:W-:Y:S04]  /*7560*/  @P1 SYNCS.ARRIVE.TRANS64.RED.A1T0 RZ, [R0+URZ], RZ ;  /* 0x000000ff00ff19a7 */ /* 0x0005e800081004ff */
.L_x_117:
[----:B------:R-:W4:Y:S01]  /*7570*/  @P1 SYNCS.PHASECHK.TRANS64.TRYWAIT P0, [R3+URZ+0x50], R2 ;  /* 0x00005002030015a7 */ /* 0x000f2200080011ff */
[----:B------:R-:W-:Y:S01]  /*7580*/  BSSY B1, `(.L_x_118) ;  /* 0x000001f000017945 */ /* 0x000fe20003800000 */
[----:B----4-:R-:W-:Y:S03]  /*7590*/  @P1 SEL R101, RZ, 0x1, !P0 ;  /* 0x00000001ff651807 */ /* 0x010fe60004000000 */
[----:B------:R-:W-:Y:S05]  /*75a0*/  @!P1 BRA `(.L_x_119) ;  /* 0x0000000000709947 */ /* 0x000fea0003800000 */
[----:B------:R-:W-:Y:S01]  /*75b0*/  ISETP.NE.AND P1, PT, R103, RZ, PT ;  /* 0x000000ff6700720c */ /* 0x000fe20003f25270 */
[----:B------:R-:W-:Y:S01]  /*75c0*/  BSSY B0, `(.L_x_120) ;  /* 0x000000b000007945 */ /* 0x000fe20003800000 */
[----:B------:R-:W-:Y:S11]  /*75d0*/  ISETP.NE.AND P0, PT, R101, RZ, PT ;  /* 0x000000ff6500720c */ /* 0x000ff60003f05270 */
[----:B------:R-:W-:Y:S05]  /*75e0*/  @P1 IMAD R4, R87, 0x4000, R182 ;  /* 0x0000400057041824 */ /* 0x000fea00078e02b6 */
[----:B------:R-:W-:Y:S04]  /*75f0*/  @P1 IADD3 R9, PT, PT, R4, UR48, RZ ;  /* 0x0000003004091c10 */ /* 0x000fe8000fffe0ff */
[----:B------:R-:W-:Y:S01]  /*7600*/  @P1 IADD3 R7, PT, PT, R102, R9, RZ ;  /* 0x0000000966071210 */ /* 0x000fe20007ffe0ff */
[--C-:B------:R-:W-:Y:S02]  /*7610*/  @P1 IMAD.IADD R5, R100, 0x1, R9.reuse ;  /* 0x0000000164051824 */ /* 0x100fe400078e0209 */
[----:B------:R-:W-:Y:S01]  /*7620*/  @P1 IMAD.IADD R2, R108, 0x1, R9 ;  /* 0x000000016c021824 */ /* 0x000fe200078e0209 */
[----:B------:R-:W-:Y:S06]  /*7630*/  @P0 BRA `(.L_x_121) ;  /* 0x00000000000c0947 */ /* 0x000fec0003800000 */
[----:B--2---:R-:W-:Y:S04]  /*7640*/  SHF.L.U32 R0, R167, 0x1f, RZ ;  /* 0x0000001fa7007819 */ /* 0x004fe800000006ff */
[----:B------:R-:W2:Y:S02]  /*7650*/  SYNCS.PHASECHK.TRANS64.TRYWAIT P0, [R3+URZ+0x50], R0 ;  /* 0x00005000030075a7 */ /* 0x000ea400080011ff */
[----:B--2---:R-:W-:Y:S05]  /*7660*/  @!P0 BRA `(.L_x_122) ;  /* 0x0000004800708947 */ /* 0x004fea0003800000 */
.L_x_121:
[----:B------:R-:W-:Y:S05]  /*7670*/  BSYNC B0 ;  /* 0x0000000000007941 */ /* 0x000fea0003800000 */
.L_x_120:
[----:B------:R-:W-:Y:S01]  /*7680*/  ISETP.NE.AND P0, PT, R103, RZ, PT ;  /* 0x000000ff6700720c */ /* 0x000fe20003f05270 */
[----:B------:R-:W-:Y:S11]  /*7690*/  VIADD R87, R87, 0x1 ;  /* 0x0000000157577836 */ /* 0x000ff60000000000 */
[----:B------:R-:W-:Y:S01]  /*76a0*/  @!UPT UIADD3 URZ, UPT, UPT, URZ, URZ, URZ ;  /* 0x000000fffffff290 */ /* 0x000fe2000fffe0ff */
[----:B------:R4:W1:Y:S01]  /*76b0*/  @P0 LDS.128 R88, [R4+UR48+0x400] ;  /* 0x0004003004580984 */ /* 0x0008620008000c00 */
[--C-:B--2---:R-:W-:Y:S01]  /*76c0*/  @P0 IMAD.IADD R3, R102, 0x1, R5.reuse ;  /* 0x0000000166030824 */ /* 0x104fe200078e0205 */
[C---:B------:R-:W-:Y:S01]  /*76d0*/  @P0 IADD3 R0, PT, PT, R108.reuse, R7, RZ ;  /* 0x000000076c000210 */ /* 0x040fe20007ffe0ff */
[C---:B------:R-:W-:Y:S01]  /*76e0*/  @P0 IMAD.IADD R6, R108.reuse, 0x1, R5 ;  /* 0x000000016c060824 */ /* 0x040fe200078e0205 */
[----:B------:R4:W2:Y:S02]  /*76f0*/  @P0 LDS.128 R96, [R2+0x400] ;  /* 0x0004000002600984 */ /* 0x0008a40000000c00 */
[----:B------:R-:W-:Y:S02]  /*7700*/  @P0 IADD3 R8, PT, PT, R108, R3, RZ ;  /* 0x000000036c080210 */ /* 0x000fe40007ffe0ff */
[----:B------:R4:W1:Y:S04]  /*7710*/  @P0 LDS.128 R104, [R7+0x400] ;  /* 0x0004000007680984 */ /* 0x0008680000000c00 */
[----:B------:R4:W1:Y:S04]  /*7720*/  @P0 LDS.128 R112, [R0+0x400] ;  /* 0x0004000000700984 */ /* 0x0008680000000c00 */
[----:B------:R4:W1:Y:S04]  /*7730*/  @P0 LDS.128 R120, [R5+0x400] ;  /* 0x0004000005780984 */ /* 0x0008680000000c00 */
[----:B------:R4:W1:Y:S04]  /*7740*/  @P0 LDS.128 R128, [R6+0x400] ;  /* 0x0004000006800984 */ /* 0x0008680000000c00 */
[----:B------:R4:W1:Y:S04]  /*7750*/  @P0 LDS.128 R136, [R3+0x400] ;  /* 0x0004000003880984 */ /* 0x0008680000000c00 */
[----:B------:R4:W1:Y:S02]  /*7760*/  @P0 LDS.128 R144, [R8+0x400] ;  /* 0x0004000008900984 */ /* 0x0008640000000c00 */
.L_x_119:
[----:B------:R-:W-:Y:S05]  /*7770*/  BSYNC B1 ;  /* 0x0000000000017941 */ /* 0x000fea0003800000 */
.L_x_118:
[----:B----4-:R-:W-:Y:S05]  /*7780*/  VIADD R3, R80, 0x40 ;  /* 0x0000004050037836 */ /* 0x010fea0000000000 */
[----:B------:R-:W-:Y:S04]  /*7790*/  SHF.R.U32.HI R3, RZ, 0x15, R3 ;  /* 0x00000015ff037819 */ /* 0x000fe80000011603 */
[----:B------:R-:W-:Y:S11]  /*77a0*/  LOP3.LUT P0, RZ, R3, 0x3, R162, 0x48, !PT ;  /* 0x0000000303ff7812 */ /* 0x000ff600078048a2 */
[----:B------:R-:W-:Y:S02]  /*77b0*/  @!UPT UIADD3 URZ, UPT, UPT, URZ, URZ, URZ ;  /* 0x000000fffffff290 */ /* 0x000fe4000fffe0ff */
        /* <DEDUP_REMOVED lines=17> */
.L_x_123:
[----:B------:R-:W-:Y:S01]  /*78d0*/  ISETP.NE.AND P6, PT, R179, RZ, PT ;  /* 0x000000ffb300720c */ /* 0x000fe20003fc5270 */
[----:B------:R-:W-:Y:S05]  /*78e0*/  WARPSYNC.ALL ;  /* 0x0000000000007948 */ /* 0x000fea0003800000 */
[----:B------:R-:W-:Y:S01]  /*78f0*/  R2UR UR4, R80 ;  /* 0x00000000500472ca */ /* 0x000fe200000e0000 */
[----:B------:R-:W-:Y:S01]  /*7900*/  BSSY.RECONVERGENT B0, `(.L_x_124) ;  /* 0x0000103000007945 */ /* 0x000fe20003800200 */
[----:B--2---:R-:W-:Y:S02]  /*7910*/  MOV R0, UR51 ;  /* 0x0000003300007c02 */ /* 0x004fe40008000f00 */
[----:B------:R-:W-:Y:S02]  /*7920*/  MOV R85, UR37 ;  /* 0x0000002500557c02 */ /* 0x000fe40008000f00 */
[----:B-1----:R-:W-:Y:S02]  /*7930*/  SHF.L.U32 R82, R88, 0x10, RZ ;  /* 0x0000001058527819 */ /* 0x002fe400000006ff */
[----:B------:R-:W-:Y:S02]  /*7940*/  @P6 LEA R0, R0, UR48, 0x3 ;  /* 0x0000003000006c11 */ /* 0x000fe4000f8e18ff */
[----:B------:R-:W-:Y:S02]  /*7950*/  LOP3.LUT R83, R88, 0xffff0000, RZ, 0xc0, !PT ;  /* 0xffff000058537812 */ /* 0x000fe400078ec0ff */
[----:B------:R-:W-:Y:S01]  /*7960*/  @P6 IADD3 R0, PT, PT, R0, 0x70, RZ ;  /* 0x0000007000006810 */ /* 0x000fe20007ffe0ff */
[----:B------:R-:W1:Y:S01]  /*7970*/  LDTM.x64 R4, tmem[UR4+0x40] ;  /* 0x00004004000479ee */ /* 0x000e620008340000 */
[----:B------:R-:W-:Y:S02]  /*7980*/  SHF.L.U32 R84, R89, 0x10, RZ ;  /* 0x0000001059547819 */ /* 0x000fe400000006ff */
[----:B------:R-:W-:Y:S02]  /*7990*/  @P6 PRMT R85, R85, 0x654, R0 ;  /* 0x0000065455556816 */ /* 0x000fe40000000000 */
[----:B------:R-:W-:Y:S02]  /*79a0*/  LOP3.LUT R86, R89, 0xffff0000, RZ, 0xc0, !PT ;  /* 0xffff000059567812 */ /* 0x000fe400078ec0ff */
[----:B------:R-:W-:Y:S01]  /*79b0*/  ISETP.NE.AND P0, PT, R170, RZ, PT ;  /* 0x000000ffaa00720c */ /* 0x000fe20003f05270 */
[C---:B-1----:R-:W-:Y:S01]  /*79c0*/  FMUL R0, R78.reuse, R4 ;  /* 0x000000044e007220 */ /* 0x042fe20000400000 */
[C---:B------:R-:W-:Y:S01]  /*79d0*/  FMUL R2, R78.reuse, R5 ;  /* 0x000000054e027220 */ /* 0x040fe20000400000 */
[C---:B------:R-:W-:Y:S01]  /*79e0*/  FMUL R3, R78.reuse, R6 ;  /* 0x000000064e037220 */ /* 0x040fe20000400000 */
[----:B------:R-:W-:Y:S01]  /*79f0*/  FMUL R7, R78, R7 ;  /* 0x000000074e077220 */ /* 0x000fe20000400000 */
[C---:B------:R-:W-:Y:S01]  /*7a00*/  FFMA R0, R81.reuse, R82, R0 ;  /* 0x0000005251007223 */ /* 0x040fe20000000000 */
[C---:B------:R-:W-:Y:S01]  /*7a10*/  LOP3.LUT R82, R90.reuse, 0xffff0000, RZ, 0xc0, !PT ;  /* 0xffff00005a527812 */ /* 0x040fe200078ec0ff */
[C---:B------:R-:W-:Y:S01]  /*7a20*/  FFMA R2, R81.reuse, R83, R2 ;  /* 0x0000005351027223 */ /* 0x040fe20000000002 */
[----:B------:R-:W-:Y:S01]  /*7a30*/  SHF.L.U32 R83, R90, 0x10, RZ ;  /* 0x000000105a537819 */ /* 0x000fe200000006ff */
[C---:B------:R-:W-:Y:S01]  /*7a40*/  FFMA R3, R81.reuse, R84, R3 ;  /* 0x0000005451037223 */ /* 0x040fe20000000003 */
[----:B------:R-:W-:Y:S01]  /*7a50*/  FMUL R4, R78, R8 ;  /* 0x000000084e047220 */ /* 0x000fe20000400000 */
[----:B------:R-:W-:Y:S01]  /*7a60*/  FFMA R7, R81, R86, R7 ;  /* 0x0000005651077223 */ /* 0x000fe20000000007 */
[----:B------:R-:W-:Y:S01]  /*7a70*/  F2FP.BF16.F32.PACK_AB R92, R2, R0 ;  /* 0x00000000025c723e */ /* 0x000fe200000010ff */
[C---:B------:R-:W-:Y:S01]  /*7a80*/  FMUL R5, R78.reuse, R9 ;  /* 0x000000094e057220 */ /* 0x040fe20000400000 */
[----:B------:R-:W-:Y:S01]  /*7a90*/  LOP3.LUT R0, R91, 0xffff0000, RZ, 0xc0, !PT ;  /* 0xffff00005b007812 */ /* 0x000fe200078ec0ff */
[----:B------:R-:W-:Y:S01]  /*7aa0*/  FFMA R4, R81, R83, R4 ;  /* 0x0000005351047223 */ /* 0x000fe20000000004 */
[----:B------:R-:W-:Y:S01]  /*7ab0*/  SHF.L.U32 R83, R91, 0x10, RZ ;  /* 0x000000105b537819 */ /* 0x000fe200000006ff */
[----:B------:R-:W-:Y:S01]  /*7ac0*/  FFMA R5, R81, R82, R5 ;  /* 0x0000005251057223 */ /* 0x000fe20000000005 */
[----:B------:R-:W-:Y:S01]  /*7ad0*/  F2FP.BF16.F32.PACK_AB R93, R7, R3 ;  /* 0x00000003075d723e */ /* 0x000fe200000010ff */
[----:B------:R-:W-:Y:S01]  /*7ae0*/  FMUL R6, R78, R10 ;  /* 0x0000000a4e067220 */ /* 0x000fe20000400000 */
[----:B------:R-:W-:Y:S01]  /*7af0*/  SHF.L.U32 R3, R96, 0x10, RZ ;  /* 0x0000001060037819 */ /* 0x000fe200000006ff */
[----:B------:R-:W-:Y:S01]  /*7b00*/  FMUL R11, R78, R11 ;  /* 0x0000000b4e0b7220 */ /* 0x000fe20000400000 */
[----:B------:R-:W-:Y:S01]  /*7b10*/  LOP3.LUT R2, R96, 0xffff0000, RZ, 0xc0, !PT ;  /* 0xffff000060027812 */ /* 0x000fe200078ec0ff */
[C---:B------:R-:W-:Y:S01]  /*7b20*/  FMUL R8, R78.reuse, R12 ;  /* 0x0000000c4e087220 */ /* 0x040fe20000400000 */
[----:B------:R-:W-:Y:S01]  /*7b30*/  LOP3.LUT R82, R107, 0xffff0000, RZ, 0xc0, !PT ;  /* 0xffff00006b527812 */ /* 0x000fe200078ec0ff */
[----:B------:R-:W-:Y:S01]  /*7b40*/  FMUL R9, R78, R13 ;  /* 0x0000000d4e097220 */ /* 0x000fe20000400000 */
[----:B------:R-:W-:Y:S01]  /*7b50*/  F2FP.BF16.F32.PACK_AB R94, R5, R4 ;  /* 0x00000004055e723e */ /* 0x000fe200000010ff */
[C---:B------:R-:W-:Y:S01]  /*7b60*/  FFMA R6, R81.reuse, R83, R6 ;  /* 0x0000005351067223 */ /* 0x040fe20000000006 */
[----:B------:R-:W-:Y:S01]  /*7b70*/  SHF.L.U32 R83, R104, 0x10, RZ ;  /* 0x0000001068537819 */ /* 0x000fe200000006ff */
[----:B------:R-:W-:Y:S01]  /*7b80*/  FFMA R11, R81, R0, R11 ;  /* 0x00000000510b7223 */ /* 0x000fe2000000000b */
[----:B------:R-:W-:Y:S01]  /*7b90*/  SHF.L.U32 R0, R97, 0x10, RZ ;  /* 0x0000001061007819 */ /* 0x000fe200000006ff */
[C---:B------:R-:W-:Y:S01]  /*7ba0*/  FFMA R8, R81.reuse, R3, R8 ;  /* 0x0000000351087223 */ /* 0x040fe20000000008 */
[----:B------:R-:W-:Y:S01]  /*7bb0*/  SHF.L.U32 R3, R98, 0x10, RZ ;  /* 0x0000001062037819 */ /* 0x000fe200000006ff */
[----:B------:R-:W-:Y:S01]  /*7bc0*/  FFMA R9, R81, R2, R9 ;  /* 0x0000000251097223 */ /* 0x000fe20000000009 */
[----:B------:R-:W-:Y:S01]  /*7bd0*/  LOP3.LUT R2, R97, 0xffff0000, RZ, 0xc0, !PT ;  /* 0xffff000061027812 */ /* 0x000fe200078ec0ff */
[C---:B------:R-:W-:Y:S01]  /*7be0*/  FMUL R10, R78.reuse, R14 ;  /* 0x0000000e4e0a7220 */ /* 0x040fe20000400000 */
[----:B------:R-:W-:Y:S01]  /*7bf0*/  F2FP.BF16.F32.PACK_AB R95, R11, R6 ;  /* 0x000000060b5f723e */ /* 0x000fe200000010ff */
[C---:B------:R-:W-:Y:S01]  /*7c00*/  FMUL R15, R78.reuse, R15 ;  /* 0x0000000f4e0f7220 */ /* 0x040fe20000400000 */
[----:B------:R-:W-:Y:S01]  /*7c10*/  F2FP.BF16.F32.PACK_AB R116, R9, R8 ;  /* 0x000000080974723e */ /* 0x000fe200000010ff */
[----:B------:R-:W-:Y:S01]  /*7c20*/  FMUL R12, R78, R16 ;  /* 0x000000104e0c7220 */ /* 0x000fe20000400000 */
[C---:B------:R-:W-:Y:S01]  /*7c30*/  FFMA R10, R81.reuse, R0, R10 ;  /* 0x00000000510a7223 */ /* 0x040fe2000000000a */
[----:B------:R-:W-:Y:S01]  /*7c40*/  LOP3.LUT R0, R98, 0xffff0000, RZ, 0xc0, !PT ;  /* 0xffff000062007812 */ /* 0x000fe200078ec0ff */
[----:B------:R-:W-:Y:S01]  /*7c50*/  FFMA R15, R81, R2, R15 ;  /* 0x00000002510f7223 */ /* 0x000fe2000000000f */
        /* <DEDUP_REMOVED lines=9> */
[----:B------:R-:W-:Y:S01]  /*7cf0*/  FMUL R16, R78, R20 ;  /* 0x000000144e107220 */ /* 0x000fe20000400000 */
[----:B------:R-:W-:Y:S01]  /*7d00*/  FFMA R14, R81, R3, R14 ;  /* 0x00000003510e7223 */ /* 0x000fe2000000000e */
[----:B------:R-:W-:Y:S01]  /*7d10*/  SHF.L.U32 R3, R106, 0x10, RZ ;  /* 0x000000106a037819 */ /* 0x000fe200000006ff */
[C---:B------:R-:W-:Y:S01]  /*7d20*/  FMUL R17, R78.reuse, R21 ;  /* 0x000000154e117220 */ /* 0x040fe20000400000 */
[----:B------:R-:W-:Y:S01]  /*7d30*/  F2FP.BF16.F32.PACK_AB R118, R13, R12 ;  /* 0x0000000c0d76723e */ /* 0x000fe200000010ff */
[----:B------:R-:W-:Y:S01]  /*7d40*/  FFMA R19, R81, R2, R19 ;  /* 0x0000000251137223 */ /* 0x000fe20000000013 */
[----:B------:R-:W-:Y:S01]  /*7d50*/  SHF.L.U32 R2, R105, 0x10, RZ ;  /* 0x0000001069027819 */ /* 0x000fe200000006ff */
        /* <DEDUP_REMOVED lines=12> */
[C---:B------:R-:W-:Y:S01]  /*7e20*/  FFMA R23, R81.reuse, R0, R23 ;  /* 0x0000000051177223 */ /* 0x040fe20000000017 */
[----:B------:R-:W-:Y:S01]  /*7e30*/  SHF.L.U32 R0, R112, 0x10, RZ ;  /* 0x0000001070007819 */ /* 0x000fe200000006ff */
[C---:B------:R-:W-:Y:S01]  /*7e40*/  FMUL R22, R78.reuse, R26 ;  /* 0x0000001a4e167220 */ /* 0x040fe20000400000 */
[----:B------:R-:W-:Y:S01]  /*7e50*/  FMUL R27, R78, R27 ;  /* 0x0000001b4e1b7220 */ /* 0x000fe20000400000 */
        /* <DEDUP_REMOVED lines=9> */
[----:B------:R-:W-:Y:S01]  /*7ef0*/  LOP3.LUT R82, R115, 0xffff0000, RZ, 0xc0, !PT ;  /* 0xffff000073527812 */ /* 0x000fe200078ec0ff */
[----:B------:R-:W-:Y:S01]  /*7f00*/  FFMA R24, R81, R0, R24 ;  /* 0x0000000051187223 */ /* 0x000fe20000000018 */
[----:B------:R-:W-:Y:S01]  /*7f10*/  SHF.L.U32 R0, R113, 0x10, RZ ;  /* 0x0000001071007819 */ /* 0x000fe200000006ff */
[C---:B------:R-:W-:Y:S01]  /*7f20*/  FMUL R25, R78.reuse, R29 ;  /* 0x0000001d4e197220 */ /* 0x040fe20000400000 */
[----:B------:R-:W-:Y:S01]  /*7f30*/  F2FP.BF16.F32.PACK_AB R126, R21, R20 ;  /* 0x00000014157e723e */ /* 0x000fe200000010ff */
[----:B------:R-:W-:Y:S01]  /*7f40*/  FMUL R26, R78, R30 ;  /* 0x0000001e4e1a7220 */ /* 0x000fe20000400000 */
[----:B------:R-:W-:Y:S01]  /*7f50*/  F2FP.BF16.F32.PACK_AB R127, R27, R22 ;  /* 0x000000161b7f723e */ /* 0x000fe200000010ff */
        /* <DEDUP_REMOVED lines=38> */
[----:B------:R1:W-:Y:S01]  /*81c0*/  STS.128 [R182+UR48+0x4400], R92 ;  /* 0x0044005cb6007988 */ /* 0x0003e20008000c30 */
        /* <DEDUP_REMOVED lines=12> */
[----:B------:R2:W-:Y:S01]  /*8290*/  STS.128 [R181+0x4400], R116 ;  /* 0x00440074b5007388 */ /* 0x0005e20000000c00 */
        /* <DEDUP_REMOVED lines=12> */
[----:B------:R4:W-:Y:S01]  /*8360*/  STS.128 [R180+0x4400], R124 ;  /* 0x0044007cb4007388 */ /* 0x0009e20000000c00 */
[----:B------:R-:W-:Y:S01]  /*8370*/  FMUL R51, R78, R51 ;  /* 0x000000334e337220 */ /* 0x000fe20000400000 */
[C---:B------:R-:W-:Y:S01]  /*8380*/  FFMA R44, R81.reuse, R3, R44 ;  /* 0x00000003512c7223 */ /* 0x040fe2000000002c */
[C---:B------:R-:W-:Y:S01]  /*8390*/  SHF.L.U32 R3, R136.reuse, 0x10, RZ ;  /* 0x0000001088037819 */ /* 0x040fe200000006ff */
[----:B------:R-:W-:Y:S01]  /*83a0*/  FFMA R45, R81, R2, R45 ;  /* 0x00000002512d7223 */ /* 0x000fe2000000002d */
[----:B------:R-:W-:Y:S01]  /*83b0*/  LOP3.LUT R2, R137, 0xffff0000, RZ, 0xc0, !PT ;  /* 0xffff000089027812 */ /* 0x000fe200078ec0ff */
        /* <DEDUP_REMOVED lines=8> */
[C---:B------:R-:W-:Y:S01]  /*8440*/  FMUL R50, R78.reuse, R54 ;  /* 0x000000364e327220 */ /* 0x040fe20000400000 */
[----:B------:R-:W-:Y:S01]  /*8450*/  F2FP.BF16.F32.PACK_AB R94, R37, R36 ;  /* 0x00000024255e723e */ /* 0x000fe200000010ff */
[----:B------:R1:W-:Y:S01]  /*8460*/  STS.128 [R178+0x4400], R132 ;  /* 0x00440084b2007388 */ /* 0x0003e20000000c00 */
[----:B------:R-:W-:Y:S01]  /*8470*/  F2FP.BF16.F32.PACK_AB R95, R43, R38 ;  /* 0x000000262b5f723e */ /* 0x000fe200000010ff */
[----:B------:R-:W-:Y:S01]  /*8480*/  FMUL R55, R78, R55 ;  /* 0x000000374e377220 */ /* 0x000fe20000400000 */
[----:B--2---:R-:W-:Y:S01]  /*8490*/  F2FP.BF16.F32.PACK_AB R116, R41, R40 ;  /* 0x000000282974723e */ /* 0x004fe200000010ff */
[----:B------:R-:W-:Y:S01]  /*84a0*/  FFMA R48, R81, R3, R48 ;  /* 0x0000000351307223 */ /* 0x000fe20000000030 */
[----:B------:R-:W-:Y:S01]  /*84b0*/  SHF.L.U32 R3, R139, 0x10, RZ ;  /* 0x000000108b037819 */ /* 0x000fe200000006ff */
[----:B------:R-:W-:Y:S01]  /*84c0*/  FFMA R49, R81, R0, R49 ;  /* 0x0000000051317223 */ /* 0x000fe20000000031 */
[C---:B------:R-:W-:Y:S01]  /*84d0*/  SHF.L.U32 R0, R138.reuse, 0x10, RZ ;  /* 0x000000108a007819 */ /* 0x040fe200000006ff */
[----:B------:R2:W-:Y:S01]  /*84e0*/  STS.128 [R177+0x4400], R92 ;  /* 0x0044005cb1007388 */ /* 0x0005e20000000c00 */
[----:B------:R-:W-:Y:S01]  /*84f0*/  F2FP.BF16.F32.PACK_AB R117, R47, R42 ;  /* 0x0000002a2f75723e */ /* 0x000fe200000010ff */
[----:B------:R-:W-:Y:S01]  /*8500*/  FFMA R50, R81, R83, R50 ;  /* 0x0000005351327223 */ /* 0x000fe20000000032 */
[----:B------:R-:W-:Y:S01]  /*8510*/  SHF.L.U32 R83, R145, 0x10, RZ ;  /* 0x0000001091537819 */ /* 0x000fe200000006ff */
[----:B------:R-:W-:Y:S01]  /*8520*/  FFMA R55, R81, R2, R55 ;  /* 0x0000000251377223 */ /* 0x000fe20000000037 */
[----:B------:R-:W-:Y:S01]  /*8530*/  LOP3.LUT R2, R138, 0xffff0000, RZ, 0xc0, !PT ;  /* 0xffff00008a027812 */ /* 0x000fe200078ec0ff */
[C---:B------:R-:W-:Y:S01]  /*8540*/  FMUL R52, R78.reuse, R56 ;  /* 0x000000384e347220 */ /* 0x040fe20000400000 */
[----:B------:R-:W-:Y:S01]  /*8550*/  F2FP.BF16.F32.PACK_AB R118, R45, R44 ;  /* 0x0000002c2d76723e */ /* 0x000fe200000010ff */
[C---:B------:R-:W-:Y:S01]  /*8560*/  FMUL R53, R78.reuse, R57 ;  /* 0x000000394e357220 */ /* 0x040fe20000400000 */
[C---:B------:R-:W-:Y:S01]  /*8570*/  FMUL R54, R78.reuse, R58 ;  /* 0x0000003a4e367220 */ /* 0x040fe20000400000 */
[----:B------:R-:W-:Y:S01]  /*8580*/  FFMA R52, R81, R0, R52 ;  /* 0x0000000051347223 */ /* 0x000fe20000000034 */
[----:B------:R-:W-:Y:S01]  /*8590*/  LOP3.LUT R0, R139, 0xffff0000, RZ, 0xc0, !PT ;  /* 0xffff00008b007812 */ /* 0x000fe200078ec0ff */
[C---:B------:R-:W-:Y:S01]  /*85a0*/  FFMA R53, R81.reuse, R2, R53 ;  /* 0x0000000251357223 */ /* 0x040fe20000000035 */
[----:B------:R-:W-:Y:S01]  /*85b0*/  FFMA R54, R81, R3, R54 ;  /* 0x0000000351367223 */ /* 0x000fe20000000036 */
[----:B------:R-:W-:Y:S01]  /*85c0*/  FMUL R59, R78, R59 ;  /* 0x0000003b4e3b7220 */ /* 0x000fe20000400000 */
[----:B------:R-:W-:Y:S01]  /*85d0*/  SHF.L.U32 R3, R144, 0x10, RZ ;  /* 0x0000001090037819 */ /* 0x000fe200000006ff */
[----:B------:R-:W-:Y:S01]  /*85e0*/  FMUL R56, R78, R60 ;  /* 0x0000003c4e387220 */ /* 0x000fe20000400000 */
[----:B------:R-:W-:Y:S01]  /*85f0*/  LOP3.LUT R2, R144, 0xffff0000, RZ, 0xc0, !PT ;  /* 0xffff000090027812 */ /* 0x000fe200078ec0ff */
[C---:B------:R-:W-:Y:S01]  /*8600*/  FMUL R57, R78.reuse, R61 ;  /* 0x0000003d4e397220 */ /* 0x040fe20000400000 */
[----:B------:R-:W-:Y:S01]  /*8610*/  F2FP.BF16.F32.PACK_AB R119, R51, R46 ;  /* 0x0000002e3377723e */ /* 0x000fe200000010ff */
[C---:B------:R-:W-:Y:S01]  /*8620*/  FMUL R58, R78.reuse, R62 ;  /* 0x0000003e4e3a7220 */ /* 0x040fe20000400000 */
[C---:B------:R-:W-:Y:S01]  /*8630*/  FFMA R59, R81.reuse, R0, R59 ;  /* 0x00000000513b7223 */ /* 0x040fe2000000003b */
[----:B------:R-:W-:Y:S01]  /*8640*/  FFMA R56, R81, R3, R56 ;  /* 0x0000000351387223 */ /* 0x000fe20000000038 */
[----:B------:R-:W-:Y:S01]  /*8650*/  LOP3.LUT R0, R145, 0xffff0000, RZ, 0xc0, !PT ;  /* 0xffff000091007812 */ /* 0x000fe200078ec0ff */
[----:B------:R2:W-:Y:S01]  /*8660*/  STS.128 [R176+0x4400], R116 ;  /* 0x00440074b0007388 */ /* 0x0005e20000000c00 */
[C---:B------:R-:W-:Y:S01]  /*8670*/  FFMA R57, R81.reuse, R2, R57 ;  /* 0x0000000251397223 */ /* 0x040fe20000000039 */
[----:B------:R-:W-:Y:S01]  /*8680*/  FMUL R63, R78, R63 ;  /* 0x0000003f4e3f7220 */ /* 0x000fe20000400000 */
[----:B------:R-:W-:Y:S01]  /*8690*/  SHF.L.U32 R3, R146, 0x10, RZ ;  /* 0x0000001092037819 */ /* 0x000fe200000006ff */
[----:B------:R-:W-:Y:S01]  /*86a0*/  FFMA R58, R81, R83, R58 ;  /* 0x00000053513a7223 */ /* 0x000fe2000000003a */
[----:B------:R-:W-:Y:S01]  /*86b0*/  FMUL R60, R78, R64 ;  /* 0x000000404e3c7220 */ /* 0x000fe20000400000 */
[----:B------:R-:W-:Y:S01]  /*86c0*/  LOP3.LUT R2, R146, 0xffff0000, RZ, 0xc0, !PT ;  /* 0xffff000092027812 */ /* 0x000fe200078ec0ff */
[C---:B------:R-:W-:Y:S01]  /*86d0*/  FMUL R61, R78.reuse, R65 ;  /* 0x000000414e3d7220 */ /* 0x040fe20000400000 */
[----:B------:R-:W-:Y:S01]  /*86e0*/  SHF.L.U32 R83, R147, 0x10, RZ ;  /* 0x0000001093537819 */ /* 0x000fe200000006ff */
[C---:B------:R-:W-:Y:S01]  /*86f0*/  FMUL R62, R78.reuse, R66 ;  /* 0x000000424e3e7220 */ /* 0x040fe20000400000 */
[----:B------:R-:W-:Y:S01]  /*8700*/  FFMA R63, R81, R0, R63 ;  /* 0x00000000513f7223 */ /* 0x000fe2000000003f */
[----:B------:R-:W-:Y:S01]  /*8710*/  FMUL R67, R78, R67 ;  /* 0x000000434e437220 */ /* 0x000fe20000400000 */
[----:B----4-:R-:W-:Y:S01]  /*8720*/  F2FP.BF16.F32.PACK_AB R124, R49, R48 ;  /* 0x00000030317c723e */ /* 0x010fe200000010ff */
[----:B------:R-:W-:Y:S01]  /*8730*/  FFMA R60, R81, R3, R60 ;  /* 0x00000003513c7223 */ /* 0x000fe2000000003c */
[----:B------:R-:W-:Y:S01]  /*8740*/  F2FP.BF16.F32.PACK_AB R125, R55, R50 ;  /* 0x00000032377d723e */ /* 0x000fe200000010ff */
[----:B------:R-:W-:Y:S01]  /*8750*/  FFMA R61, R81, R2, R61 ;  /* 0x00000002513d7223 */ /* 0x000fe2000000003d */
[----:B------:R-:W-:Y:S01]  /*8760*/  F2FP.BF16.F32.PACK_AB R126, R53, R52 ;  /* 0x00000034357e723e */ /* 0x000fe200000010ff */
[----:B------:R-:W-:Y:S01]  /*8770*/  FFMA R62, R81, R83, R62 ;  /* 0x00000053513e7223 */ /* 0x000fe2000000003e */
[----:B------:R-:W-:Y:S01]  /*8780*/  F2FP.BF16.F32.PACK_AB R127, R59, R54 ;  /* 0x000000363b7f723e */ /* 0x000fe200000010ff */
[----:B------:R-:W-:Y:S01]  /*8790*/  FFMA R67, R81, R82, R67 ;  /* 0x0000005251437223 */ /* 0x000fe20000000043 */
[----:B-1----:R-:W-:Y:S02]  /*87a0*/  F2FP.BF16.F32.PACK_AB R132, R57, R56 ;  /* 0x000000383984723e */ /* 0x002fe400000010ff */
[----:B------:R-:W-:Y:S01]  /*87b0*/  F2FP.BF16.F32.PACK_AB R133, R63, R58 ;  /* 0x0000003a3f85723e */ /* 0x000fe200000010ff */
[----:B------:R2:W-:Y:S01]  /*87c0*/  STS.128 [R175+0x4400], R124 ;  /* 0x0044007caf007388 */ /* 0x0005e20000000c00 */
[----:B------:R-:W-:Y:S02]  /*87d0*/  F2FP.BF16.F32.PACK_AB R134, R61, R60 ;  /* 0x0000003c3d86723e */ /* 0x000fe400000010ff */
[----:B------:R-:W-:Y:S02]  /*87e0*/  F2FP.BF16.F32.PACK_AB R135, R67, R62 ;  /* 0x0000003e4387723e */ /* 0x000fe400000010ff */
[----:B------:R-:W-:Y:S02]  /*87f0*/  LEA R0, R87, UR48, 0x3 ;  /* 0x0000003057007c11 */ /* 0x000fe4000f8e18ff */
[----:B------:R-:W-:Y:S01]  /*8800*/  @P6 SHF.L.U32 R3, R167, 0x1f, RZ ;  /* 0x0000001fa7036819 */ /* 0x000fe200000006ff */
[----:B------:R2:W-:Y:S01]  /*8810*/  STS.128 [R174+0x4400], R132 ;  /* 0x00440084ae007388 */ /* 0x0005e20000000c00 */
[----:B------:R-:W-:Y:S01]  /*8820*/  @!PT LDS RZ, [RZ] ;  /* 0x00000000fffff984 */ /* 0x000fe20000000800 */
[----:B------:R-:W-:Y:S01]  /*8830*/  @!PT LDS RZ, [RZ] ;  /* 0x00000000fffff984 */ /* 0x000fe20000000800 */
[----:B------:R-:W-:Y:S01]  /*8840*/  @!PT LDS RZ, [RZ] ;  /* 0x00000000fffff984 */ /* 0x000fe20000000800 */
[----:B------:R-:W-:Y:S01]  /*8850*/  @!PT LDS RZ, [RZ] ;  /* 0x00000000fffff984 */ /* 0x000fe20000000800 */
[----:B------:R1:W-:Y:S07]  /*8860*/  MEMBAR.ALL.CTA ;  /* 0x0000000000007992 */ /* 0x0003ee0000008000 */
[----:B-1----:R-:W1:Y:S02]  /*8870*/  FENCE.VIEW.ASYNC.S ;  /* 0x00000000000073c6 */ /* 0x002e640000000000 */
[----:B-1----:R-:W-:Y:S06]  /*8880*/  BAR.SYNC.DEFER_BLOCKING 0x1, 0x80 ;  /* 0x0042000000007b1d */ /* 0x002fec0000010000 */
[----:B------:R-:W-:Y:S05]  /*8890*/  @P0 BRA `(.L_x_125) ;  /* 0x0000000000240947 */ /* 0x000fea0003800000 */
[----:B------:R-:W-:Y:S02]  /*88a0*/  UIADD3 UR8, UP0, UPT, UR52, 0x680, URZ ;  /* 0x0000068034087890 */ /* 0x000fe4000ff1e0ff */
[----:B------:R-:W-:Y:S02]  /*88b0*/  UIADD3 UR5, UPT, UPT, UR41, 0x40, URZ ;  /* 0x0000004029057890 */ /* 0x000fe4000fffe0ff */
[----:B------:R-:W-:Y:S02]  /*88c0*/  UIADD3 UR4, UPT, UPT, UR48, 0x4400, URZ ;  /* 0x0000440030047890 */ /* 0x000fe4000fffe0ff */
[----:B------:R-:W-:Y:S01]  /*88d0*/  UIADD3.X UR9, UPT, UPT, URZ, UR53, URZ, UP0, !UPT ;  /* 0x00000035ff097290 */ /* 0x000fe200087fe4ff */
[----:B------:R-:W-:Y:S01]  /*88e0*/  UMOV UR6, UR42 ;  /* 0x0000002a00067c82 */ /* 0x000fe20008000000 */
[----:B------:R-:W-:Y:S07]  /*88f0*/  UMOV UR7, UR36 ;  /* 0x0000002400077c82 */ /* 0x000fee0008000000 */
[----:B------:R1:W-:Y:S01]  /*8900*/  UTMASTG.3D [UR4], [UR8] ;  /* 0x00000004080073b5 */ /* 0x0003e20008010000 */
[----:B------:R0:W-:Y:S01]  /*8910*/  UTMACMDFLUSH ;  /* 0x00000000000079b7 */ /* 0x0001e20000000000 */
[----:B-1----:R-:W-:Y:S04]  /*8920*/  DEPBAR.LE SB0, 0x1 ;  /* 0x000080400000791a */ /* 0x002fe80000000000 */
.L_x_125:
[----:B------:R-:W-:Y:S05]  /*8930*/  BSYNC.RECONVERGENT B0 ;  /* 0x0000000000007941 */ /* 0x000fea0003800200 */
.L_x_124:
[----:B------:R-:W-:Y:S01]  /*8940*/  BAR.SYNC.DEFER_BLOCKING 0x1, 0x80 ;  /* 0x0042000000007b1d */ /* 0x000fe20000010000 */
[----:B------:R-:W-:Y:S04]  /*8950*/  UIADD3 UR40, UPT, UPT, UR51, 0x1, URZ ;  /* 0x0000000133287890 */ /* 0x000fe8000fffe0ff */
[----:B------:R-:W-:Y:S04]  /*8960*/  UISETP.NE.AND UP0, UPT, UR40, 0x4, UPT ;  /* 0x000000042800788c */ /* 0x000fe8000bf05270 */
[----:B------:R-:W-:Y:S01]  /*8970*/  USEL UR40, UR40, URZ, UP0 ;  /* 0x000000ff28287287 */ /* 0x000fe20008000000 */
[----:B------:R1:W-:Y:S01]  /*8980*/  @P6 SYNCS.ARRIVE.TRANS64.RED.A1T0 RZ, [R85+URZ], RZ ;  /* 0x000000ff55ff69a7 */ /* 0x0003e200081004ff */
[----:B------:R-:W-:Y:S01]  /*8990*/  BSSY B1, `(.L_x_126) ;  /* 0x0000020000017945 */ /* 0x000fe20003800000 */
[----:B------:R-:W4:Y:S02]  /*89a0*/  @P6 SYNCS.PHASECHK.TRANS64.TRYWAIT P0, [R0+URZ+0x50], R3 ;  /* 0x00005003000065a7 */ /* 0x000f2400080011ff */
[----:B----4-:R-:W-:Y:S01]  /*89b0*/  @P6 SEL R101, RZ, 0x1, !P0 ;  /* 0x00000001ff656807 */ /* 0x010fe20004000000 */
[----:B-1----:R-:W-:Y:S06]  /*89c0*/  @!P6 BRA `(.L_x_127) ;  /* 0x000000000070e947 */ /* 0x002fec0003800000 */
        /* <DEDUP_REMOVED lines=9> */
[----:B------:R-:W-:Y:S04]  /*8a60*/  SHF.L.U32 R7, R167, 0x1f, RZ ;  /* 0x0000001fa7077819 */ /* 0x000fe800000006ff */
[----:B------:R-:W1:Y:S02]  /*8a70*/  SYNCS.PHASECHK.TRANS64.TRYWAIT P0, [R0+URZ+0x50], R7 ;  /* 0x00005007000075a7 */ /* 0x000e6400080011ff */
[----:B-1----:R-:W-:Y:S05]  /*8a80*/  @!P0 BRA `(.L_x_130) ;  /* 0x00000034007c8947 */ /* 0x002fea0003800000 */
.L_x_129:
[----:B------:R-:W-:Y:S05]  /*8a90*/  BSYNC B0 ;  /* 0x0000000000007941 */ /* 0x000fea0003800000 */
.L_x_128:
[----:B------:R-:W-:Y:S01]  /*8aa0*/  ISETP.NE.AND P0, PT, R103, RZ, PT ;  /* 0x000000ff6700720c */ /* 0x000fe20003f05270 */
[----:B------:R-:W-:Y:S11]  /*8ab0*/  VIADD R87, R87, 0x1 ;  /* 0x0000000157577836 */ /* 0x000ff60000000000 */
[----:B------:R-:W-:Y:S01]  /*8ac0*/  @!UPT UIADD3 URZ, UPT, UPT, URZ, URZ, URZ ;  /* 0x000000fffffff290 */ /* 0x000fe2000fffe0ff */
[----:B------:R4:W2:Y:S01]  /*8ad0*/  @P0 LDS.128 R88, [R4+UR48+0x400] ;  /* 0x0004003004580984 */ /* 0x0008a20008000c00 */
[--C-:B-1----:R-:W-:Y:S01]  /*8ae0*/  @P0 IMAD.IADD R7, R102, 0x1, R3.reuse ;  /* 0x0000000166070824 */ /* 0x102fe200078e0203 */
[C---:B------:R-:W-:Y:S01]  /*8af0*/  @P0 IADD3 R0, PT, PT, R108.reuse, R5, RZ ;  /* 0x000000056c000210 */ /* 0x040fe20007ffe0ff */
[C---:B------:R-:W-:Y:S01]  /*8b00*/  @P0 IMAD.IADD R6, R108.reuse, 0x1, R3 ;  /* 0x000000016c060824 */ /* 0x040fe200078e0203 */
[----:B------:R4:W1:Y:S02]  /*8b10*/  @P0 LDS.128 R96, [R2+0x400] ;  /* 0x0004000002600984 */ /* 0x0008640000000c00 */
[----:B------:R-:W-:Y:S02]  /*8b20*/  @P0 IADD3 R8, PT, PT, R108, R7, RZ ;  /* 0x000000076c080210 */ /* 0x000fe40007ffe0ff */
[----:B------:R4:W1:Y:S04]  /*8b30*/  @P0 LDS.128 R104, [R5+0x400] ;  /* 0x0004000005680984 */ /* 0x0008680000000c00 */
[----:B------:R4:W1:Y:S04]  /*8b40*/  @P0 LDS.128 R112, [R0+0x400] ;  /* 0x0004000000700984 */ /* 0x0008680000000c00 */
[----:B------:R4:W1:Y:S04]  /*8b50*/  @P0 LDS.128 R120, [R3+0x400] ;  /* 0x0004000003780984 */ /* 0x0008680000000c00 */
[----:B------:R4:W1:Y:S04]  /*8b60*/  @P0 LDS.128 R128, [R6+0x400] ;  /* 0x0004000006800984 */ /* 0x0008680000000c00 */
[----:B------:R4:W1:Y:S04]  /*8b70*/  @P0 LDS.128 R136, [R7+0x400] ;  /* 0x0004000007880984 */ /* 0x0008680000000c00 */
[----:B------:R4:W1:Y:S02]  /*8b80*/  @P0 LDS.128 R144, [R8+0x400] ;  /* 0x0004000008900984 */ /* 0x0008640000000c00 */
.L_x_127:
[----:B------:R-:W-:Y:S05]  /*8b90*/  BSYNC B1 ;  /* 0x0000000000017941 */ /* 0x000fea0003800000 */
.L_x_126:
        /* <DEDUP_REMOVED lines=21> */
.L_x_131:
[----:B------:R-:W-:Y:S01]  /*8cf0*/  ISETP.NE.AND P6, PT, R179, RZ, PT ;  /* 0x000000ffb300720c */ /* 0x000fe20003fc5270 */
[----:B------:R-:W-:Y:S05]  /*8d00*/  WARPSYNC.ALL ;  /* 0x0000000000007948 */ /* 0x000fea0003800000 */
[----:B------:R-:W-:Y:S01]  /*8d10*/  R2UR UR4, R80 ;  /* 0x00000000500472ca */ /* 0x000fe200000e0000 */
[----:B------:R-:W-:Y:S01]  /*8d20*/  BSSY.RECONVERGENT B0, `(.L_x_132) ;  /* 0x0000103000007945 */ /* 0x000fe20003800200 */
[----:B------:R-:W-:Y:S02]  /*8d30*/  MOV R3, UR40 ;  /* 0x0000002800037c02 */ /* 0x000fe40008000f00 */
[----:B------:R-:W-:Y:S02]  /*8d40*/  MOV R84, UR37 ;  /* 0x0000002500547c02 */ /* 0x000fe40008000f00 */
[C---:B--2---:R-:W-:Y:S02]  /*8d50*/  SHF.L.U32 R82, R88.reuse, 0x10, RZ ;  /* 0x0000001058527819 */ /* 0x044fe400000006ff */
[----:B------:R-:W-:Y:S02]  /*8d60*/  @P6 LEA R3, R3, UR48, 0x3 ;  /* 0x0000003003036c11 */ /* 0x000fe4000f8e18ff */
[----:B------:R-:W-:Y:S02]  /*8d70*/  LOP3.LUT R83, R88, 0xffff0000, RZ, 0xc0, !PT ;  /* 0xffff000058537812 */ /* 0x000fe400078ec0ff */
[----:B------:R-:W-:Y:S01]  /*8d80*/  @P6 IADD3 R3, PT, PT, R3, 0x70, RZ ;  /* 0x0000007003036810 */ /* 0x000fe20007ffe0ff */
[----:B------:R-:W2:Y:S01]  /*8d90*/  LDTM.x64 R4, tmem[UR4+0x80] ;  /* 0x00008004000479ee */ /* 0x000ea20008340000 */
[----:B------:R-:W-:Y:S02]  /*8da0*/  ISETP.NE.AND P0, PT, R170, RZ, PT ;  /* 0x000000ffaa00720c */ /* 0x000fe40003f05270 */
[----:B------:R-:W-:Y:S01]  /*8db0*/  @P6 PRMT R84, R84, 0x654, R3 ;  /* 0x0000065454546816 */ /* 0x000fe20000000003 */
[C---:B--2---:R-:W-:Y:S01]  /*8dc0*/  FMUL R0, R78.reuse, R4 ;  /* 0x000000044e007220 */ /* 0x044fe20000400000 */
[C---:B------:R-:W-:Y:S01]  /*8dd0*/  FMUL R3, R78.reuse, R6 ;  /* 0x000000064e037220 */ /* 0x040fe20000400000 */
        /* <DEDUP_REMOVED lines=38> */
[C---:B------:R-:W-:Y:S01]  /*9040*/  FFMA R0, R81.reuse, R82, R0 ;  /* 0x0000005251007223 */ /* 0x040fe20000000000 */
[----:B------:R-:W-:Y:S01]  /*9050*/  FFMA R2, R81, R83, R2 ;  /* 0x0000005351027223 */ /* 0x000fe20000000002 */
[C---:B------:R-:W-:Y:S01]  /*9060*/  FMUL R45, R78.reuse, R49 ;  /* 0x000000314e2d7220 */ /* 0x040fe20000400000 */
[C---:B------:R-:W-:Y:S01]  /*9070*/  FMUL R58, R78.reuse, R62 ;  /* 0x0000003e4e3a7220 */ /* 0x040fe20000400000 */
[C---:B------:R-:W-:Y:S01]  /*9080*/  FMUL R60, R78.reuse, R64 ;  /* 0x000000404e3c7220 */ /* 0x040fe20000400000 */
[C---:B------:R-:W-:Y:S01]  /*9090*/  SHF.L.U32 R64, R89.reuse, 0x10, RZ ;  /* 0x0000001059407819 */ /* 0x040fe200000006ff */
[----:B------:R-:W-:Y:S01]  /*90a0*/  FMUL R49, R78, R53 ;  /* 0x000000354e317220 */ /* 0x000fe20000400000 */
[----:B------:R-:W-:Y:S01]  /*90b0*/  F2FP.BF16.F32.PACK_AB R92, R2, R0 ;  /* 0x00000000025c723e */ /* 0x000fe200000010ff */
[C---:B------:R-:W-:Y:S01]  /*90c0*/  FMUL R62, R78.reuse, R66 ;  /* 0x000000424e3e7220 */ /* 0x040fe20000400000 */
[----:B------:R-:W-:Y:S01]  /*90d0*/  LOP3.LUT R66, R89, 0xffff0000, RZ, 0xc0, !PT ;  /* 0xffff000059427812 */ /* 0x000fe200078ec0ff */
[C---:B------:R-:W-:Y:S01]  /*90e0*/  FMUL R53, R78.reuse, R57 ;  /* 0x000000394e357220 */ /* 0x040fe20000400000 */
[----:B------:R-:W-:Y:S01]  /*90f0*/  LOP3.LUT R0, R91, 0xffff0000, RZ, 0xc0, !PT ;  /* 0xffff00005b007812 */ /* 0x000fe200078ec0ff */
[----:B------:R-:W-:Y:S01]  /*9100*/  FMUL R7, R78, R7 ;  /* 0x000000074e077220 */ /* 0x000fe20000400000 */
[----:B-1----:R-:W-:Y:S01]  /*9110*/  LOP3.LUT R2, R96, 0xffff0000, RZ, 0xc0, !PT ;  /* 0xffff000060027812 */ /* 0x002fe200078ec0ff */
[C---:B------:R-:W-:Y:S01]  /*9120*/  FMUL R57, R78.reuse, R61 ;  /* 0x0000003d4e397220 */ /* 0x040fe20000400000 */
[----:B------:R-:W-:Y:S01]  /*9130*/  FMUL R61, R78, R65 ;  /* 0x000000414e3d7220 */ /* 0x000fe20000400000 */
[C---:B------:R-:W-:Y:S01]  /*9140*/  SHF.L.U32 R65, R90.reuse, 0x10, RZ ;  /* 0x000000105a417819 */ /* 0x040fe200000006ff */
[C---:B------:R-:W-:Y:S01]  /*9150*/  FFMA R3, R81.reuse, R64, R3 ;  /* 0x0000004051037223 */ /* 0x040fe20000000003 */
[----:B------:R-:W-:Y:S01]  /*9160*/  LOP3.LUT R64, R90, 0xffff0000, RZ, 0xc0, !PT ;  /* 0xffff00005a407812 */ /* 0x000fe200078ec0ff */
[C---:B------:R-:W-:Y:S01]  /*9170*/  FFMA R7, R81.reuse, R66, R7 ;  /* 0x0000004251077223 */ /* 0x040fe20000000007 */
[C---:B------:R-:W-:Y:S01]  /*9180*/  FMUL R11, R78.reuse, R11 ;  /* 0x0000000b4e0b7220 */ /* 0x040fe20000400000 */
[----:B------:R-:W-:Y:S01]  /*9190*/  FFMA R4, R81, R65, R4 ;  /* 0x0000004151047223 */ /* 0x000fe20000000004 */
[----:B------:R-:W-:Y:S01]  /*91a0*/  SHF.L.U32 R65, R91, 0x10, RZ ;  /* 0x000000105b417819 */ /* 0x000fe200000006ff */
[----:B------:R-:W-:Y:S01]  /*91b0*/  FFMA R5, R81, R64, R5 ;  /* 0x0000004051057223 */ /* 0x000fe20000000005 */
[----:B------:R-:W-:Y:S01]  /*91c0*/  F2FP.BF16.F32.PACK_AB R93, R7, R3 ;  /* 0x00000003075d723e */ /* 0x000fe200000010ff */
[----:B------:R-:W-:Y:S01]  /*91d0*/  FMUL R15, R78, R15 ;  /* 0x0000000f4e0f7220 */ /* 0x000fe20000400000 */
[----:B------:R-:W-:Y:S01]  /*91e0*/  SHF.L.U32 R3, R96, 0x10, RZ ;  /* 0x0000001060037819 */ /* 0x000fe200000006ff */
[----:B------:R-:W-:Y:S01]  /*91f0*/  FFMA R6, R81, R65, R6 ;  /* 0x0000004151067223 */ /* 0x000fe20000000006 */
[----:B------:R-:W-:Y:S01]  /*9200*/  F2FP.BF16.F32.PACK_AB R94, R5, R4 ;  /* 0x00000004055e723e */ /* 0x000fe200000010ff */
[----:B------:R-:W-:Y:S01]  /*9210*/  FFMA R11, R81, R0, R11 ;  /* 0x00000000510b7223 */ /* 0x000fe2000000000b */
[----:B------:R-:W-:Y:S01]  /*9220*/  SHF.L.U32 R0, R97, 0x10, RZ ;  /* 0x0000001061007819 */ /* 0x000fe200000006ff */
[C---:B------:R-:W-:Y:S01]  /*9230*/  FFMA R8, R81.reuse, R3, R8 ;  /* 0x0000000351087223 */ /* 0x040fe20000000008 */
[C---:B------:R-:W-:Y:S01]  /*9240*/  SHF.L.U32 R3, R98.reuse, 0x10, RZ ;  /* 0x0000001062037819 */ /* 0x040fe200000006ff */
[----:B------:R-:W-:Y:S01]  /*9250*/  FFMA R9, R81, R2, R9 ;  /* 0x0000000251097223 */ /* 0x000fe20000000009 */
[----:B------:R-:W-:Y:S01]  /*9260*/  LOP3.LUT R2, R97, 0xffff0000, RZ, 0xc0, !PT ;  /* 0xffff000061027812 */ /* 0x000fe200078ec0ff */
[C---:B------:R-:W-:Y:S01]  /*9270*/  FFMA R10, R81.reuse, R0, R10 ;  /* 0x00000000510a7223 */ /* 0x040fe2000000000a */
[----:B------:R-:W-:Y:S01]  /*9280*/  LOP3.LUT R0, R98, 0xffff0000, RZ, 0xc0, !PT ;  /* 0xffff000062007812 */ /* 0x000fe200078ec0ff */
[----:B------:R-:W-:Y:S01]  /*9290*/  FMUL R19, R78, R19 ;  /* 0x000000134e137220 */ /* 0x000fe20000400000 */
[C---:B------:R-:W-:Y:S01]  /*92a0*/  SHF.L.U32 R5, R104.reuse, 0x10, RZ ;  /* 0x0000001068057819 */ /* 0x040fe200000006ff */
[----:B------:R-:W-:Y:S01]  /*92b0*/  FFMA R15, R81, R2, R15 ;  /* 0x00000002510f7223 */ /* 0x000fe2000000000f */
[----:B------:R-:W-:Y:S01]  /*92c0*/  LOP3.LUT R2, R99, 0xffff0000, RZ, 0xc0, !PT ;  /* 0xffff000063027812 */ /* 0x000fe200078ec0ff */
[----:B------:R-:W-:Y:S01]  /*92d0*/  FFMA R12, R81, R3, R12 ;  /* 0x00000003510c7223 */ /* 0x000fe2000000000c */
[----:B------:R-:W-:Y:S01]  /*92e0*/  SHF.L.U32 R3, R99, 0x10, RZ ;  /* 0x0000001063037819 */ /* 0x000fe200000006ff */
[----:B------:R-:W-:Y:S01]  /*92f0*/  FFMA R13, R81, R0, R13 ;  /* 0x00000000510d7223 */ /* 0x000fe2000000000d */
[----:B------:R-:W-:Y:S01]  /*9300*/  LOP3.LUT R0, R104, 0xffff0000, RZ, 0xc0, !PT ;  /* 0xffff000068007812 */ /* 0x000fe200078ec0ff */
[----:B------:R-:W-:Y:S01]  /*9310*/  FMUL R23, R78, R23 ;  /* 0x000000174e177220 */ /* 0x000fe20000400000 */
[----:B------:R-:W-:Y:S01]  /*9320*/  LOP3.LUT R4, R107, 0xffff0000, RZ, 0xc0, !PT ;  /* 0xffff00006b047812 */ /* 0x000fe200078ec0ff */
[C---:B------:R-:W-:Y:S01]  /*9330*/  FFMA R14, R81.reuse, R3, R14 ;  /* 0x00000003510e7223 */ /* 0x040fe2000000000e */
[C---:B------:R-:W-:Y:S01]  /*9340*/  SHF.L.U32 R3, R106.reuse, 0x10, RZ ;  /* 0x000000106a037819 */ /* 0x040fe200000006ff */
[----:B------:R-:W-:Y:S01]  /*9350*/  FFMA R19, R81, R2, R19 ;  /* 0x0000000251137223 */ /* 0x000fe20000000013 */
[----:B------:R-:W-:Y:S01]  /*9360*/  SHF.L.U32 R2, R105, 0x10, RZ ;  /* 0x0000001069027819 */ /* 0x000fe200000006ff */
[----:B------:R-:W-:Y:S01]  /*9370*/  FFMA R16, R81, R5, R16 ;  /* 0x0000000551107223 */ /* 0x000fe20000000010 */
[----:B------:R-:W-:Y:S01]  /*9380*/  SHF.L.U32 R5, R107, 0x10, RZ ;  /* 0x000000106b057819 */ /* 0x000fe200000006ff */
[----:B------:R-:W-:Y:S01]  /*9390*/  FFMA R17, R81, R0, R17 ;  /* 0x0000000051117223 */ /* 0x000fe20000000011 */
[----:B------:R-:W-:Y:S01]  /*93a0*/  LOP3.LUT R0, R105, 0xffff0000, RZ, 0xc0, !PT ;  /* 0xffff000069007812 */ /* 0x000fe200078ec0ff */
[----:B------:R-:W-:Y:S01]  /*93b0*/  FFMA R18, R81, R2, R18 ;  /* 0x0000000251127223 */ /* 0x000fe20000000012 */
[----:B------:R-:W-:Y:S01]  /*93c0*/  LOP3.LUT R2, R106, 0xffff0000, RZ, 0xc0, !PT ;  /* 0xffff00006a027812 */ /* 0x000fe200078ec0ff */
[----:B------:R-:W-:Y:S01]  /*93d0*/  FMUL R27, R78, R27 ;  /* 0x0000001b4e1b7220 */ /* 0x000fe20000400000 */
[----:B------:R-:W-:Y:S01]  /*93e0*/  F2FP.BF16.F32.PACK_AB R95, R11, R6 ;  /* 0x000000060b5f723e */ /* 0x000fe200000010ff */
[C---:B------:R-:W-:Y:S01]  /*93f0*/  FFMA R23, R81.reuse, R0, R23 ;  /* 0x0000000051177223 */ /* 0x040fe20000000017 */
[----:B------:R-:W-:Y:S01]  /*9400*/  SHF.L.U32 R0, R112, 0x10, RZ ;  /* 0x0000001070007819 */ /* 0x000fe200000006ff */
[C---:B------:R-:W-:Y:S01]  /*9410*/  FFMA R20, R81.reuse, R3, R20 ;  /* 0x0000000351147223 */ /* 0x040fe20000000014 */
[----:B------:R-:W-:Y:S01]  /*9420*/  SHF.L.U32 R3, R114, 0x10, RZ ;  /* 0x0000001072037819 */ /* 0x000fe200000006ff */
        /* <DEDUP_REMOVED lines=8> */
[----:B------:R-:W-:Y:S01]  /*94b0*/  FFMA R25, R81, R2, R25 ;  /* 0x0000000251197223 */ /* 0x000fe20000000019 */
[----:B------:R-:W-:Y:S01]  /*94c0*/  LOP3.LUT R2, R114, 0xffff0000, RZ, 0xc0, !PT ;  /* 0xffff000072027812 */ /* 0x000fe200078ec0ff */
[C---:B------:R-:W-:Y:S01]  /*94d0*/  FMUL R31, R78.reuse, R31 ;  /* 0x0000001f4e1f7220 */ /* 0x040fe20000400000 */
[----:B------:R-:W-:Y:S01]  /*94e0*/  F2FP.BF16.F32.PACK_AB R8, R9, R8 ;  /* 0x000000080908723e */ /* 0x000fe200000010ff */
[----:B------:R-:W-:Y:S01]  /*94f0*/  FFMA R26, R81, R0, R26 ;  /* 0x00000000511a7223 */ /* 0x000fe2000000001a */
[----:B------:R-:W-:Y:S01]  /*9500*/  LOP3.LUT R0, R113, 0xffff0000, RZ, 0xc0, !PT ;  /* 0xffff000071007812 */ /* 0x000fe200078ec0ff */
[C---:B------:R-:W-:Y:S01]  /*9510*/  FMUL R35, R78.reuse, R35 ;  /* 0x000000234e237220 */ /* 0x040fe20000400000 */
[----:B------:R-:W-:Y:S01]  /*9520*/  F2FP.BF16.F32.PACK_AB R9, R15, R10 ;  /* 0x0000000a0f09723e */ /* 0x000fe200000010ff */
[----:B------:R-:W-:Y:S01]  /*9530*/  FMUL R39, R78, R39 ;  /* 0x000000274e277220 */ /* 0x000fe20000400000 */
[----:B------:R-:W-:Y:S01]  /*9540*/  F2FP.BF16.F32.PACK_AB R10, R13, R12 ;  /* 0x0000000c0d0a723e */ /* 0x000fe200000010ff */
[C---:B------:R-:W-:Y:S01]  /*9550*/  FFMA R31, R81.reuse, R0, R31 ;  /* 0x00000000511f7223 */ /* 0x040fe2000000001f */
[C---:B------:R-:W-:Y:S01]  /*9560*/  SHF.L.U32 R0, R120.reuse, 0x10, RZ ;  /* 0x0000001078007819 */ /* 0x040fe200000006ff */
[----:B------:R-:W-:Y:S01]  /*9570*/  FFMA R28, R81, R3, R28 ;  /* 0x00000003511c7223 */ /* 0x000fe2000000001c */
[----:B------:R-:W-:Y:S01]  /*9580*/  SHF.L.U32 R3, R121, 0x10, RZ ;  /* 0x0000001079037819 */ /* 0x000fe200000006ff */
        /* <DEDUP_REMOVED lines=8> */
[----:B------:R-:W-:Y:S01]  /*9610*/  FFMA R33, R81, R2, R33 ;  /* 0x0000000251217223 */ /* 0x000fe20000000021 */
[----:B------:R-:W-:Y:S01]  /*9620*/  LOP3.LUT R2, R123, 0xffff0000, RZ, 0xc0, !PT ;  /* 0xffff00007b027812 */ /* 0x000fe200078ec0ff */
[C---:B------:R-:W-:Y:S01]  /*9630*/  FFMA R34, R81.reuse, R3, R34 ;  /* 0x0000000351227223 */ /* 0x040fe20000000022 */
[C---:B------:R-:W-:Y:S01]  /*9640*/  SHF.L.U32 R3, R122.reuse, 0x10, RZ ;  /* 0x000000107a037819 */ /* 0x040fe200000006ff */
[----:B------:R-:W-:Y:S01]  /*9650*/  FFMA R39, R81, R0, R39 ;  /* 0x0000000051277223 */ /* 0x000fe20000000027 */
[----:B------:R-:W-:Y:S01]  /*9660*/  LOP3.LUT R0, R122, 0xffff0000, RZ, 0xc0, !PT ;  /* 0xffff00007a007812 */ /* 0x000fe200078ec0ff */
[----:B------:R-:W-:Y:S01]  /*9670*/  FMUL R43, R78, R43 ;  /* 0x0000002b4e2b7220 */ /* 0x000fe20000400000 */
[----:B------:R-:W-:Y:S01]  /*9680*/  F2FP.BF16.F32.PACK_AB R16, R17, R16 ;  /* 0x000000101110723e */ /* 0x000fe200000010ff */
[----:B------:R-:W-:Y:S01]  /*9690*/  FFMA R36, R81, R3, R36 ;  /* 0x0000000351247223 */ /* 0x000fe20000000024 */
[----:B------:R-:W-:Y:S01]  /*96a0*/  SHF.L.U32 R3, R129, 0x10, RZ ;  /* 0x0000001081037819 */ /* 0x000fe200000006ff */
[C---:B------:R-:W-:Y:S01]  /*96b0*/  FFMA R37, R81.reuse, R0, R37 ;  /* 0x0000000051257223 */ /* 0x040fe20000000025 */
[C---:B------:R-:W-:Y:S01]  /*96c0*/  SHF.L.U32 R0, R128.reuse, 0x10, RZ ;  /* 0x0000001080007819 */ /* 0x040fe200000006ff */
[----:B------:R-:W-:Y:S01]  /*96d0*/  FFMA R38, R81, R5, R38 ;  /* 0x0000000551267223 */ /* 0x000fe20000000026 */
[----:B------:R-:W-:Y:S01]  /*96e0*/  F2FP.BF16.F32.PACK_AB R17, R23, R18 ;  /* 0x000000121711723e */ /* 0x000fe200000010ff */
[----:B------:R1:W-:Y:S01]  /*96f0*/  STS.128 [R182+UR48+0x8400], R92 ;  /* 0x0084005cb6007988 */ /* 0x0003e20008000c30 */
[----:B------:R-:W-:Y:S01]  /*9700*/  SHF.L.U32 R5, R131, 0x10, RZ ;  /* 0x0000001083057819 */ /* 0x000fe200000006ff */
[C---:B------:R-:W-:Y:S01]  /*9710*/  FFMA R43, R81.reuse, R2, R43 ;  /* 0x00000002512b7223 */ /* 0x040fe2000000002b */
[----:B------:R-:W-:Y:S01]  /*9720*/  LOP3.LUT R2, R128, 0xffff0000, RZ, 0xc0, !PT ;  /* 0xffff000080027812 */ /* 0x000fe200078ec0ff */
[----:B------:R-:W-:Y:S01]  /*9730*/  FFMA R40, R81, R0, R40 ;  /* 0x0000000051287223 */ /* 0x000fe20000000028 */
[----:B------:R-:W-:Y:S01]  /*9740*/  LOP3.LUT R0, R129, 0xffff0000, RZ, 0xc0, !PT ;  /* 0xffff000081007812 */ /* 0x000fe200078ec0ff */
[----:B------:R-:W-:Y:S01]  /*9750*/  FMUL R47, R78, R47 ;  /* 0x0000002f4e2f7220 */ /* 0x000fe20000400000 */
[----:B------:R-:W-:Y:S01]  /*9760*/  F2FP.BF16.F32.PACK_AB R18, R21, R20 ;  /* 0x000000141512723e */ /* 0x000fe200000010ff */
[C---:B------:R-:W-:Y:S01]  /*9770*/  FFMA R41, R81.reuse, R2, R41 ;  /* 0x0000000251297223 */ /* 0x040fe20000000029 */
[C---:B------:R-:W-:Y:S01]  /*9780*/  LOP3.LUT R2, R130.reuse, 0xffff0000, RZ, 0xc0, !PT ;  /* 0xffff000082027812 */ /* 0x040fe200078ec0ff */
[----:B------:R-:W-:Y:S01]  /*9790*/  FFMA R42, R81, R3, R42 ;  /* 0x00000003512a7223 */ /* 0x000fe2000000002a */
[----:B------:R-:W-:Y:S01]  /*97a0*/  SHF.L.U32 R3, R130, 0x10, RZ ;  /* 0x0000001082037819 */ /* 0x000fe200000006ff */
[----:B------:R1:W-:Y:S01]  /*97b0*/  STS.128 [R181+0x8400], R8 ;  /* 0x00840008b5007388 */ /* 0x0003e20000000c00 */
[----:B------:R-:W-:Y:S01]  /*97c0*/  F2FP.BF16.F32.PACK_AB R19, R27, R22 ;  /* 0x000000161b13723e */ /* 0x000fe200000010ff */
[----:B------:R-:W-:Y:S01]  /*97d0*/  FFMA R47, R81, R0, R47 ;  /* 0x00000000512f7223 */ /* 0x000fe2000000002f */
[----:B------:R-:W-:Y:S01]  /*97e0*/  LOP3.LUT R0, R131, 0xffff0000, RZ, 0xc0, !PT ;  /* 0xffff000083007812 */ /* 0x000fe200078ec0ff */
[----:B------:R-:W-:Y:S01]  /*97f0*/  FMUL R51, R78, R51 ;  /* 0x000000334e337220 */ /* 0x000fe20000400000 */
[----:B------:R-:W-:Y:S01]  /*9800*/  F2FP.BF16.F32.PACK_AB R24, R25, R24 ;  /* 0x000000181918723e */ /* 0x000fe200000010ff */
[C---:B------:R-:W-:Y:S01]  /*9810*/  FFMA R44, R81.reuse, R3, R44 ;  /* 0x00000003512c7223 */ /* 0x040fe2000000002c */
[C---:B------:R-:W-:Y:S01]  /*9820*/  SHF.L.U32 R3, R136.reuse, 0x10, RZ ;  /* 0x0000001088037819 */ /* 0x040fe200000006ff */
[----:B------:R-:W-:Y:S01]  /*9830*/  FFMA R45, R81, R2, R45 ;  /* 0x00000002512d7223 */ /* 0x000fe2000000002d */
[----:B------:R-:W-:Y:S01]  /*9840*/  F2FP.BF16.F32.PACK_AB R25, R31, R26 ;  /* 0x0000001a1f19723e */ /* 0x000fe200000010ff */
[----:B------:R-:W-:Y:S01]  /*9850*/  FFMA R46, R81, R5, R46 ;  /* 0x00000005512e7223 */ /* 0x000fe2000000002e */
[----:B------:R-:W-:Y:S01]  /*9860*/  SHF.L.U32 R5, R137, 0x10, RZ ;  /* 0x0000001089057819 */ /* 0x000fe200000006ff */
[----:B------:R1:W-:Y:S01]  /*9870*/  STS.128 [R180+0x8400], R16 ;  /* 0x00840010b4007388 */ /* 0x0003e20000000c00 */
[----:B------:R-:W-:Y:S01]  /*9880*/  F2FP.BF16.F32.PACK_AB R26, R29, R28 ;  /* 0x0000001c1d1a723e */ /* 0x000fe200000010ff */
[C---:B------:R-:W-:Y:S01]  /*9890*/  FFMA R51, R81.reuse, R0, R51 ;  /* 0x0000000051337223 */ /* 0x040fe20000000033 */
[----:B------:R-:W-:Y:S01]  /*98a0*/  LOP3.LUT R0, R136, 0xffff0000, RZ, 0xc0, !PT ;  /* 0xffff000088007812 */ /* 0x000fe200078ec0ff */
[----:B------:R-:W-:Y:S01]  /*98b0*/  FFMA R48, R81, R3, R48 ;  /* 0x0000000351307223 */ /* 0x000fe20000000030 */
[----:B------:R-:W-:Y:S01]  /*98c0*/  F2FP.BF16.F32.PACK_AB R27, R35, R30 ;  /* 0x0000001e231b723e */ /* 0x000fe200000010ff */
[----:B------:R-:W-:Y:S01]  /*98d0*/  FMUL R55, R78, R55 ;  /* 0x000000374e377220 */ /* 0x000fe20000400000 */
[----:B------:R-:W-:Y:S01]  /*98e0*/  LOP3.LUT R2, R137, 0xffff0000, RZ, 0xc0, !PT ;  /* 0xffff000089027812 */ /* 0x000fe200078ec0ff */
[C---:B------:R-:W-:Y:S01]  /*98f0*/  FFMA R49, R81.reuse, R0, R49 ;  /* 0x0000000051317223 */ /* 0x040fe20000000031 */
[C---:B------:R-:W-:Y:S01]  /*9900*/  SHF.L.U32 R0, R138.reuse, 0x10, RZ ;  /* 0x000000108a007819 */ /* 0x040fe200000006ff */
[----:B------:R-:W-:Y:S01]  /*9910*/  FFMA R50, R81, R5, R50 ;  /* 0x0000000551327223 */ /* 0x000fe20000000032 */
[----:B------:R-:W-:Y:S01]  /*9920*/  F2FP.BF16.F32.PACK_AB R32, R33, R32 ;  /* 0x000000202120723e */ /* 0x000fe200000010ff */
[----:B------:R1:W-:Y:S01]  /*9930*/  STS.128 [R178+0x8400], R24 ;  /* 0x00840018b2007388 */ /* 0x0003e20000000c00 */
[----:B------:R-:W-:Y:S01]  /*9940*/  F2FP.BF16.F32.PACK_AB R33, R39, R34 ;  /* 0x000000222721723e */ /* 0x000fe200000010ff */
[C---:B------:R-:W-:Y:S01]  /*9950*/  FFMA R55, R81.reuse, R2, R55 ;  /* 0x0000000251377223 */ /* 0x040fe20000000037 */
[----:B------:R-:W-:Y:S01]  /*9960*/  LOP3.LUT R2, R138, 0xffff0000, RZ, 0xc0, !PT ;  /* 0xffff00008a027812 */ /* 0x000fe200078ec0ff */
[----:B------:R-:W-:Y:S01]  /*9970*/  FFMA R52, R81, R0, R52 ;  /* 0x0000000051347223 */ /* 0x000fe20000000034 */
[----:B------:R-:W-:Y:S01]  /*9980*/  SHF.L.U32 R3, R139, 0x10, RZ ;  /* 0x000000108b037819 */ /* 0x000fe200000006ff */
[C---:B------:R-:W-:Y:S01]  /*9990*/  FMUL R59, R78.reuse, R59 ;  /* 0x0000003b4e3b7220 */ /* 0x040fe20000400000 */
[----:B------:R-:W-:Y:S01]  /*99a0*/  F2FP.BF16.F32.PACK_AB R34, R37, R36 ;  /* 0x000000242522723e */ /* 0x000fe200000010ff */
[----:B------:R-:W-:Y:S01]  /*99b0*/  FFMA R53, R81, R2, R53 ;  /* 0x0000000251357223 */ /* 0x000fe20000000035 */
[----:B------:R-:W-:Y:S01]  /*99c0*/  F2FP.BF16.F32.PACK_AB R35, R43, R38 ;  /* 0x000000262b23723e */ /* 0x000fe200000010ff */
[----:B------:R-:W-:Y:S01]  /*99d0*/  FFMA R54, R81, R3, R54 ;  /* 0x0000000351367223 */ /* 0x000fe20000000036 */
[----:B------:R-:W-:Y:S01]  /*99e0*/  LOP3.LUT R0, R139, 0xffff0000, RZ, 0xc0, !PT ;  /* 0xffff00008b007812 */ /* 0x000fe200078ec0ff */
[----:B------:R-:W-:Y:S01]  /*99f0*/  FMUL R63, R78, R63 ;  /* 0x0000003f4e3f7220 */ /* 0x000fe20000400000 */
[----:B------:R-:W-:Y:S01]  /*9a00*/  F2FP.BF16.F32.PACK_AB R40, R41, R40 ;  /* 0x000000282928723e */ /* 0x000fe200000010ff */
[----:B------:R1:W-:Y:S01]  /*9a10*/  STS.128 [R177+0x8400], R32 ;  /* 0x00840020b1007388 */ /* 0x0003e20000000c00 */
[C---:B------:R-:W-:Y:S01]  /*9a20*/  SHF.L.U32 R3, R144.reuse, 0x10, RZ ;  /* 0x0000001090037819 */ /* 0x040fe200000006ff */
[----:B------:R-:W-:Y:S01]  /*9a30*/  FFMA R59, R81, R0, R59 ;  /* 0x00000000513b7223 */ /* 0x000fe2000000003b */
[----:B------:R-:W-:Y:S01]  /*9a40*/  LOP3.LUT R2, R144, 0xffff0000, RZ, 0xc0, !PT ;  /* 0xffff000090027812 */ /* 0x000fe200078ec0ff */
[----:B------:R-:W-:Y:S01]  /*9a50*/  FMUL R67, R78, R67 ;  /* 0x000000434e437220 */ /* 0x000fe20000400000 */
[----:B------:R-:W-:Y:S01]  /*9a60*/  F2FP.BF16.F32.PACK_AB R41, R47, R42 ;  /* 0x0000002a2f29723e */ /* 0x000fe200000010ff */
[----:B------:R-:W-:Y:S01]  /*9a70*/  FFMA R56, R81, R3, R56 ;  /* 0x0000000351387223 */ /* 0x000fe20000000038 */
[----:B------:R-:W-:Y:S01]  /*9a80*/  SHF.L.U32 R5, R145, 0x10, RZ ;  /* 0x0000001091057819 */ /* 0x000fe200000006ff */
[----:B------:R-:W-:Y:S01]  /*9a90*/  FFMA R57, R81, R2, R57 ;  /* 0x0000000251397223 */ /* 0x000fe20000000039 */
[----:B------:R-:W-:Y:S02]  /*9aa0*/  F2FP.BF16.F32.PACK_AB R42, R45, R44 ;  /* 0x0000002c2d2a723e */ /* 0x000fe400000010ff */
[----:B------:R-:W-:Y:S01]  /*9ab0*/  F2FP.BF16.F32.PACK_AB R43, R51, R46 ;  /* 0x0000002e332b723e */ /* 0x000fe200000010ff */
[----:B------:R-:W-:Y:S01]  /*9ac0*/  FFMA R58, R81, R5, R58 ;  /* 0x00000005513a7223 */ /* 0x000fe2000000003a */
[----:B------:R-:W-:Y:S02]  /*9ad0*/  LOP3.LUT R0, R145, 0xffff0000, RZ, 0xc0, !PT ;  /* 0xffff000091007812 */ /* 0x000fe400078ec0ff */
[C---:B------:R-:W-:Y:S01]  /*9ae0*/  SHF.L.U32 R3, R146.reuse, 0x10, RZ ;  /* 0x0000001092037819 */ /* 0x040fe200000006ff */
[----:B------:R1:W-:Y:S01]  /*9af0*/  STS.128 [R176+0x8400], R40 ;  /* 0x00840028b0007388 */ /* 0x0003e20000000c00 */
        /* <DEDUP_REMOVED lines=8> */
[----:B------:R-:W-:Y:S02]  /*9b80*/  F2FP.BF16.F32.PACK_AB R49, R55, R50 ;  /* 0x000000323731723e */ /* 0x000fe400000010ff */
[----:B------:R-:W-:Y:S01]  /*9b90*/  F2FP.BF16.F32.PACK_AB R50, R53, R52 ;  /* 0x000000343532723e */ /* 0x000fe200000010ff */
[----:B------:R-:W-:Y:S01]  /*9ba0*/  FFMA R67, R81, R4, R67 ;  /* 0x0000000451437223 */ /* 0x000fe20000000043 */
[----:B------:R-:W-:Y:S02]  /*9bb0*/  F2FP.BF16.F32.PACK_AB R51, R59, R54 ;  /* 0x000000363b33723e */ /* 0x000fe400000010ff */
[----:B------:R-:W-:Y:S02]  /*9bc0*/  F2FP.BF16.F32.PACK_AB R56, R57, R56 ;  /* 0x000000383938723e */ /* 0x000fe400000010ff */
        /* <DEDUP_REMOVED lines=23> */
[----:B--2---:R-:W-:Y:S04]  /*9d40*/  DEPBAR.LE SB0, 0x1 ;  /* 0x000080400000791a */ /* 0x004fe80000000000 */
.L_x_133:
[----:B------:R-:W-:Y:S05]  /*9d50*/  BSYNC.RECONVERGENT B0 ;  /* 0x0000000000007941 */ /* 0x000fea0003800200 */
.L_x_132:
        /* <DEDUP_REMOVED lines=8> */
[----:B--2---:R-:W-:Y:S06]  /*9de0*/  @!P6 BRA `(.L_x_135) ;  /* 0x00000000006ce947 */ /* 0x004fec0003800000 */
[----:B------:R-:W-:Y:S01]  /*9df0*/  ISETP.NE.AND P1, PT, R103, RZ, PT ;  /* 0x000000ff6700720c */ /* 0x000fe20003f25270 */
[----:B------:R-:W-:Y:S01]  /*9e00*/  BSSY B0, `(.L_x_136) ;  /* 0x000000b000007945 */ /* 0x000fe20003800000 */
[----:B------:R-:W-:Y:S11]  /*9e10*/  ISETP.NE.AND P0, PT, R101, RZ, PT ;  /* 0x000000ff6500720c */ /* 0x000ff60003f05270 */
[----:B------:R-:W-:Y:S05]  /*9e20*/  @P1 IMAD R87, R87, 0x4000, R182 ;  /* 0x0000400057571824 */ /* 0x000fea00078e02b6 */
[----:B-1----:R-:W-:Y:S04]  /*9e30*/  @P1 IADD3 R9, PT, PT, R87, UR48, RZ ;  /* 0x0000003057091c10 */ /* 0x002fe8000fffe0ff */
[----:B------:R-:W-:Y:S01]  /*9e40*/  @P1 IADD3 R7, PT, PT, R102, R9, RZ ;  /* 0x0000000966071210 */ /* 0x000fe20007ffe0ff */
[--C-:B------:R-:W-:Y:S02]  /*9e50*/  @P1 IMAD.IADD R5, R100, 0x1, R9.reuse ;  /* 0x0000000164051824 */ /* 0x100fe400078e0209 */
[----:B------:R-:W-:Y:S01]  /*9e60*/  @P1 IMAD.IADD R2, R108, 0x1, R9 ;  /* 0x000000016c021824 */ /* 0x000fe200078e0209 */
[----:B------:R-:W-:Y:S06]  /*9e70*/  @P0 BRA `(.L_x_137) ;  /* 0x00000000000c0947 */ /* 0x000fec0003800000 */
[----:B------:R-:W-:Y:S04]  /*9e80*/  SHF.L.U32 R0, R167, 0x1f, RZ ;  /* 0x0000001fa7007819 */ /* 0x000fe800000006ff */
[----:B------:R-:W1:Y:S02]  /*9e90*/  SYNCS.PHASECHK.TRANS64.TRYWAIT P0, [R3+URZ+0x50], R0 ;  /* 0x00005000030075a7 */ /* 0x000e6400080011ff */
[----:B-1----:R-:W-:Y:S05]  /*9ea0*/  @!P0 BRA `(.L_x_138) ;  /* 0x0000002000888947 */ /* 0x002fea0003800000 */
.L_x_137:
[----:B------:R-:W-:Y:S05]  /*9eb0*/  BSYNC B0 ;  /* 0x0000000000007941 */ /* 0x000fea0003800000 */
.L_x_136:
[----:B------:R-:W-:Y:S11]  /*9ec0*/  ISETP.NE.AND P0, PT, R103, RZ, PT ;  /* 0x000000ff6700720c */ /* 0x000ff60003f05270 */
[----:B------:R-:W-:Y:S02]  /*9ed0*/  @!UPT UIADD3 URZ, UPT, UPT, URZ, URZ, URZ ;  /* 0x000000fffffff290 */ /* 0x000fe4000fffe0ff */
[----:B------:R2:W4:Y:S01]  /*9ee0*/  @P0 LDS.128 R88, [R87+UR48+0x400] ;  /* 0x0004003057580984 */ /* 0x0005220008000c00 */
[----:B-1----:R-:W-:Y:S01]  /*9ef0*/  @P0 IMAD.IADD R3, R102, 0x1, R5 ;  /* 0x0000000166030824 */ /* 0x002fe200078e0205 */
        /* <DEDUP_REMOVED lines=10> */
.L_x_135:
[----:B------:R-:W-:Y:S05]  /*9fa0*/  BSYNC B1 ;  /* 0x0000000000017941 */ /* 0x000fea0003800000 */
.L_x_134:
[----:B--2---:R-:W-:Y:S05]  /*9fb0*/  VIADD R3, R80, 0xc0 ;  /* 0x000000c050037836 */ /* 0x004fea0000000000 */
[----:B------:R-:W-:Y:S04]  /*9fc0*/  SHF.R.U32.HI R3, RZ, 0x15, R3 ;  /* 0x00000015ff037819 */ /* 0x000fe80000011603 */
[----:B------:R-:W-:Y:S11]  /*9fd0*/  LOP3.LUT P0, RZ, R3, 0x3, R162, 0x48, !PT ;  /* 0x0000000303ff7812 */ /* 0x000ff600078048a2 */
[----:B------:R-:W-:Y:S02]  /*9fe0*/  @!UPT UIADD3 URZ, UPT, UPT, URZ, URZ, URZ ;  /* 0x000000fffffff290 */ /* 0x000fe4000fffe0ff */
[----:B------:R-:W-:Y:S05]  /*9ff0*/  @!P0 BRA `(.L_x_139) ;  /* 0x0000000000408947 */ /* 0x000fea0003800000 */
[----:B------:R-:W2:Y:S01]  /*a000*/  LDCU.64 UR8, c[0x4][0x70] ;  /* 0x01000e00ff0877ac */ /* 0x000ea20008000a00 */
[----:B------:R-:W-:Y:S01]  /*a010*/  MOV R3, 0x0 ;  /* 0x0000000000037802 */ /* 0x000fe20000000f00 */
[----:B------:R-:W-:Y:S02]  /*a020*/  HFMA2 R12, -RZ, RZ, 0, 5.9604644775390625e-08 ;  /* 0x00000001ff0c7431 */ /* 0x000fe400000001ff */
[----:B-1----:R-:W-:Y:S02]  /*a030*/  IMAD.MOV.U32 R8, RZ, RZ, 0x192 ;  /* 0x00000192ff087424 */ /* 0x002fe400078e00ff */
[----:B------:R-:W-:Y:S01]  /*a040*/  IMAD.MOV.U32 R13, RZ, RZ, RZ ;  /* 0x000000ffff0d7224 */ /* 0x000fe200078e00ff */
[----:B------:R-:W1:Y:S01]  /*a050*/  LDCU.64 UR6, c[0x4][0x78] ;  /* 0x01000f00ff0677ac */ /* 0x000e620008000a00 */
[----:B------:R-:W3:Y:S01]  /*a060*/  LDC.64 R2, c[0x4][R3] ;  /* 0x0100000003027b82 */ /* 0x000ee20000000a00 */
[----:B------:R-:W5:Y:S01]  /*a070*/  LDCU.64 UR4, c[0x4][0x10] ;  /* 0x01000200ff0477ac */ /* 0x000f620008000a00 */
[----:B--2---:R-:W-:Y:S01]  /*a080*/  MOV R5, UR9 ;  /* 0x0000000900057c02 */ /* 0x004fe20008000f00 */
[----:B------:R-:W-:Y:S01]  /*a090*/  IMAD.U32 R4, RZ, RZ, UR8 ;  /* 0x00000008ff047e24 */ /* 0x000fe2000f8e00ff */
[----:B-1----:R-:W-:Y:S01]  /*a0a0*/  MOV R7, UR7 ;  /* 0x0000000700077c02 */ /* 0x002fe20008000f00 */
[----:B------:R-:W-:Y:S01]  /*a0b0*/  IMAD.U32 R6, RZ, RZ, UR6 ;  /* 0x00000006ff067e24 */ /* 0x000fe2000f8e00ff */
[----:B-----5:R-:W-:Y:S01]  /*a0c0*/  MOV R11, UR5 ;  /* 0x00000005000b7c02 */ /* 0x020fe20008000f00 */
[----:B------:R-:W-:Y:S02]  /*a0d0*/  IMAD.U32 R10, RZ, RZ, UR4 ;  /* 0x00000004ff0a7e24 */ /* 0x000fe4000f8e00ff */
[----:B------:R-:W-:Y:S07]  /*a0e0*/  LEPC R20, `(.L_x_139) ;  /* 0x000000001014794e */ /* 0x000fee0000000000 */
[----:B---34-:R-:W-:Y:S05]  /*a0f0*/  CALL.ABS.NOINC R2 ;  /* 0x0000000002007343 */ /* 0x018fea0003c00000 */
.L_x_139:
[----:B------:R-:W-:Y:S01]  /*a100*/  ISETP.NE.AND P0, PT, R170, RZ, PT ;  /* 0x000000ffaa00720c */ /* 0x000fe20003f05270 */
[----:B------:R-:W-:Y:S05]  /*a110*/  WARPSYNC.ALL ;  /* 0x0000000000007948 */ /* 0x000fea0003800000 */
[----:B------:R-:W-:Y:S01]  /*a120*/  R2UR UR4, R80 ;  /* 0x00000000500472ca */ /* 0x000fe200000e0000 */
[----:B------:R-:W-:Y:S01]  /*a130*/  BSSY.RECONVERGENT B0, `(.L_x_140) ;  /* 0x00000ff000007945 */ /* 0x000fe20003800200 */
[C---:B----4-:R-:W-:Y:S02]  /*a140*/  SHF.L.U32 R82, R88.reuse, 0x10, RZ ;  /* 0x0000001058527819 */ /* 0x050fe400000006ff */
[----:B------:R-:W-:Y:S02]  /*a150*/  LOP3.LUT R84, R88, 0xffff0000, RZ, 0xc0, !PT ;  /* 0xffff000058547812 */ /* 0x000fe400078ec0ff */
[C---:B------:R-:W-:Y:S02]  /*a160*/  SHF.L.U32 R83, R89.reuse, 0x10, RZ ;  /* 0x0000001059537819 */ /* 0x040fe400000006ff */
[----:B------:R-:W-:Y:S02]  /*a170*/  LOP3.LUT R86, R89, 0xffff0000, RZ, 0xc0, !PT ;  /* 0xffff000059567812 */ /* 0x000fe400078ec0ff */
[C---:B------:R-:W-:Y:S02]  /*a180*/  SHF.L.U32 R85, R90.reuse, 0x10, RZ ;  /* 0x000000105a557819 */ /* 0x040fe400000006ff */
[----:B------:R-:W-:Y:S01]  /*a190*/  LOP3.LUT R88, R90, 0xffff0000, RZ, 0xc0, !PT ;  /* 0xffff00005a587812 */ /* 0x000fe200078ec0ff */
[----:B-1----:R-:W1:Y:S01]  /*a1a0*/  LDTM.x64 R4, tmem[UR4+0xc0] ;  /* 0x0000c004000479ee */ /* 0x002e620008340000 */
[C---:B------:R-:W-:Y:S01]  /*a1b0*/  SHF.L.U32 R87, R91.reuse, 0x10, RZ ;  /* 0x000000105b577819 */ /* 0x040fe200000006ff */
[----:B------:R-:W-:Y:S01]  /*a1c0*/  NOP ;  /* 0x0000000000007918 */ /* 0x000fe20000000000 */
[----:B------:R-:W-:Y:S02]  /*a1d0*/  LOP3.LUT R90, R91, 0xffff0000, RZ, 0xc0, !PT ;  /* 0xffff00005b5a7812 */ /* 0x000fe400078ec0ff */
[C---:B------:R-:W-:Y:S02]  /*a1e0*/  SHF.L.U32 R89, R96.reuse, 0x10, RZ ;  /* 0x0000001060597819 */ /* 0x040fe400000006ff */
[----:B------:R-:W-:Y:S02]  /*a1f0*/  LOP3.LUT R91, R96, 0xffff0000, RZ, 0xc0, !PT ;  /* 0xffff0000605b7812 */ /* 0x000fe400078ec0ff */
[C---:B------:R-:W-:Y:S02]  /*a200*/  SHF.L.U32 R92, R97.reuse, 0x10, RZ ;  /* 0x00000010615c7819 */ /* 0x040fe400000006ff */
[----:B------:R-:W-:Y:S02]  /*a210*/  LOP3.LUT R94, R97, 0xffff0000, RZ, 0xc0, !PT ;  /* 0xffff0000615e7812 */ /* 0x000fe400078ec0ff */
[C---:B------:R-:W-:Y:S02]  /*a220*/  SHF.L.U32 R93, R98.reuse, 0x10, RZ ;  /* 0x00000010625d7819 */ /* 0x040fe400000006ff */
[----:B------:R-:W-:Y:S02]  /*a230*/  LOP3.LUT R96, R98, 0xffff0000, RZ, 0xc0, !PT ;  /* 0xffff000062607812 */ /* 0x000fe400078ec0ff */
[----:B------:R-:W-:Y:S02]  /*a240*/  SHF.L.U32 R95, R99, 0x10, RZ ;  /* 0x00000010635f7819 */ /* 0x000fe400000006ff */
[----:B------:R-:W-:Y:S02]  /*a250*/  IADD3 R183, PT, PT, R183, 0xd0, RZ ;  /* 0x000000d0b7b77810 */ /* 0x000fe40007ffe0ff */
[----:B------:R-:W-:Y:S02]  /*a260*/  LOP3.LUT R98, R99, 0xffff0000, RZ, 0xc0, !PT ;  /* 0xffff000063627812 */ /* 0x000fe400078ec0ff */
[----:B------:R-:W-:Y:S01]  /*a270*/  SHF.L.U32 R97, R104, 0x10, RZ ;  /* 0x0000001068617819 */ /* 0x000fe200000006ff */
[----:B-1----:R-:W-:Y:S01]  /*a280*/  FMUL R4, R78, R4 ;  /* 0x000000044e047220 */ /* 0x002fe20000400000 */
[----:B------:R-:W-:Y:S01]  /*a290*/  LOP3.LUT R100, R104, 0xffff0000, RZ, 0xc0, !PT ;  /* 0xffff000068647812 */ /* 0x000fe200078ec0ff */
[C---:B------:R-:W-:Y:S01]  /*a2a0*/  FMUL R5, R78.reuse, R5 ;  /* 0x000000054e057220 */ /* 0x040fe20000400000 */
[----:B------:R-:W-:Y:S01]  /*a2b0*/  SHF.L.U32 R99, R105, 0x10, RZ ;  /* 0x0000001069637819 */ /* 0x000fe200000006ff */
[----:B------:R-:W-:Y:S01]  /*a2c0*/  FFMA R4, R81, R82, R4 ;  /* 0x0000005251047223 */ /* 0x000fe20000000004 */
[----:B------:R-:W-:Y:S01]  /*a2d0*/  LOP3.LUT R183, R183, 0xfefffff8, RZ, 0xc0, !PT ;  /* 0xfefffff8b7b77812 */ /* 0x000fe200078ec0ff */
[----:B------:R-:W-:Y:S01]  /*a2e0*/  FFMA R5, R81, R84, R5 ;  /* 0x0000005451057223 */ /* 0x000fe20000000005 */
[----:B------:R-:W-:Y:S01]  /*a2f0*/  LOP3.LUT R102, R105, 0xffff0000, RZ, 0xc0, !PT ;  /* 0xffff000069667812 */ /* 0x000fe200078ec0ff */
[----:B------:R-:W-:Y:S01]  /*a300*/  FMUL R6, R78, R6 ;  /* 0x000000064e067220 */ /* 0x000fe20000400000 */
[C---:B------:R-:W-:Y:S01]  /*a310*/  SHF.L.U32 R101, R106.reuse, 0x10, RZ ;  /* 0x000000106a657819 */ /* 0x040fe200000006ff */
[----:B------:R1:W-:Y:S01]  /*a320*/  SYNCS.ARRIVE.TRANS64.RED.A1T0 RZ, [R183+URZ], RZ ;  /* 0x000000ffb7ff79a7 */ /* 0x0003e200081004ff */
[----:B------:R-:W-:Y:S01]  /*a330*/  F2FP.BF16.F32.PACK_AB R4, R5, R4 ;  /* 0x000000040504723e */ /* 0x000fe200000010ff */
[----:B------:R-:W-:Y:S01]  /*a340*/  FFMA R6, R81, R83, R6 ;  /* 0x0000005351067223 */ /* 0x000fe20000000006 */
[----:B------:R-:W-:Y:S01]  /*a350*/  LOP3.LUT R104, R106, 0xffff0000, RZ, 0xc0, !PT ;  /* 0xffff00006a687812 */ /* 0x000fe200078ec0ff */
[C---:B------:R-:W-:Y:S01]  /*a360*/  FMUL R7, R78.reuse, R7 ;  /* 0x000000074e077220 */ /* 0x040fe20000400000 */
[C---:B------:R-:W-:Y:S01]  /*a370*/  SHF.L.U32 R103, R107.reuse, 0x10, RZ ;  /* 0x000000106b677819 */ /* 0x040fe200000006ff */
[----:B------:R-:W-:Y:S01]  /*a380*/  FMUL R8, R78, R8 ;  /* 0x000000084e087220 */ /* 0x000fe20000400000 */
[----:B------:R-:W-:Y:S01]  /*a390*/  LOP3.LUT R106, R107, 0xffff0000, RZ, 0xc0, !PT ;  /* 0xffff00006b6a7812 */ /* 0x000fe200078ec0ff */
[C---:B------:R-:W-:Y:S01]  /*a3a0*/  FFMA R7, R81.reuse, R86, R7 ;  /* 0x0000005651077223 */ /* 0x040fe20000000007 */
[C---:B------:R-:W-:Y:S01]  /*a3b0*/  SHF.L.U32 R105, R112.reuse, 0x10, RZ ;  /* 0x0000001070697819 */ /* 0x040fe200000006ff */
[----:B------:R-:W-:Y:S01]  /*a3c0*/  FFMA R8, R81, R85, R8 ;  /* 0x0000005551087223 */ /* 0x000fe20000000008 */
[----:B------:R-:W-:Y:S01]  /*a3d0*/  LOP3.LUT R108, R112, 0xffff0000, RZ, 0xc0, !PT ;  /* 0xffff0000706c7812 */ /* 0x000fe200078ec0ff */
[C---:B------:R-:W-:Y:S01]  /*a3e0*/  FMUL R9, R78.reuse, R9 ;  /* 0x000000094e097220 */ /* 0x040fe20000400000 */
[----:B------:R-:W-:Y:S01]  /*a3f0*/  F2FP.BF16.F32.PACK_AB R5, R7, R6 ;  /* 0x000000060705723e */ /* 0x000fe200000010ff */
[----:B------:R-:W-:Y:S01]  /*a400*/  FMUL R10, R78, R10 ;  /* 0x0000000a4e0a7220 */ /* 0x000fe20000400000 */
        /* <DEDUP_REMOVED lines=8> */
[----:B------:R-:W-:Y:S01]  /*a490*/  LOP3.LUT R112, R114, 0xffff0000, RZ, 0xc0, !PT ;  /* 0xffff000072707812 */ /* 0x000fe200078ec0ff */
[----:B------:R-:W-:Y:S01]  /*a4a0*/  FFMA R11, R81, R90, R11 ;  /* 0x0000005a510b7223 */ /* 0x000fe2000000000b */
[----:B------:R-:W-:Y:S01]  /*a4b0*/  SHF.L.U32 R111, R115, 0x10, RZ ;  /* 0x00000010736f7819 */ /* 0x000fe200000006ff */
[----:B------:R-:W-:Y:S01]  /*a4c0*/  FFMA R0, R81, R89, R0 ;  /* 0x0000005951007223 */ /* 0x000fe20000000000 */
[----:B------:R-:W-:Y:S01]  /*a4d0*/  LOP3.LUT R114, R115, 0xffff0000, RZ, 0xc0, !PT ;  /* 0xffff000073727812 */ /* 0x000fe200078ec0ff */
[C---:B------:R-:W-:Y:S01]  /*a4e0*/  FMUL R2, R78.reuse, R13 ;  /* 0x0000000d4e027220 */ /* 0x040fe20000400000 */
[----:B------:R-:W-:Y:S01]  /*a4f0*/  F2FP.BF16.F32.PACK_AB R7, R11, R10 ;  /* 0x0000000a0b07723e */ /* 0x000fe200000010ff */
[----:B------:R-:W-:Y:S01]  /*a500*/  FMUL R3, R78, R14 ;  /* 0x0000000e4e037220 */ /* 0x000fe20000400000 */
[----:B------:R-:W-:Y:S01]  /*a510*/  SHF.L.U32 R113, R120, 0x10, RZ ;  /* 0x0000001078717819 */ /* 0x000fe200000006ff */
[----:B------:R-:W-:Y:S01]  /*a520*/  FMUL R15, R78, R15 ;  /* 0x0000000f4e0f7220 */ /* 0x000fe20000400000 */
[----:B------:R-:W-:Y:S01]  /*a530*/  LOP3.LUT R116, R120, 0xffff0000, RZ, 0xc0, !PT ;  /* 0xffff000078747812 */ /* 0x000fe200078ec0ff */
[C---:B------:R-:W-:Y:S01]  /*a540*/  FMUL R12, R78.reuse, R16 ;  /* 0x000000104e0c7220 */ /* 0x040fe20000400000 */
[----:B------:R-:W-:Y:S01]  /*a550*/  SHF.L.U32 R115, R121, 0x10, RZ ;  /* 0x0000001079737819 */ /* 0x000fe200000006ff */
[----:B------:R-:W-:Y:S01]  /*a560*/  FFMA R2, R81, R91, R2 ;  /* 0x0000005b51027223 */ /* 0x000fe20000000002 */
[----:B------:R-:W-:Y:S01]  /*a570*/  LOP3.LUT R118, R121, 0xffff0000, RZ, 0xc0, !PT ;  /* 0xffff000079767812 */ /* 0x000fe200078ec0ff */
[----:B------:R-:W-:Y:S01]  /*a580*/  FMUL R13, R78, R17 ;  /* 0x000000114e0d7220 */ /* 0x000fe20000400000 */
[----:B------:R-:W-:Y:S01]  /*a590*/  SHF.L.U32 R117, R122, 0x10, RZ ;  /* 0x000000107a757819 */ /* 0x000fe200000006ff */
[C---:B------:R-:W-:Y:S01]  /*a5a0*/  FFMA R3, R81.reuse, R92, R3 ;  /* 0x0000005c51037223 */ /* 0x040fe20000000003 */
[----:B------:R-:W-:Y:S01]  /*a5b0*/  F2FP.BF16.F32.PACK_AB R8, R2, R0 ;  /* 0x000000000208723e */ /* 0x000fe200000010ff */
[----:B------:R-:W-:Y:S01]  /*a5c0*/  FMUL R14, R78, R18 ;  /* 0x000000124e0e7220 */ /* 0x000fe20000400000 */
[----:B------:R-:W-:Y:S01]  /*a5d0*/  LOP3.LUT R120, R122, 0xffff0000, RZ, 0xc0, !PT ;  /* 0xffff00007a787812 */ /* 0x000fe200078ec0ff */
[----:B------:R-:W-:Y:S01]  /*a5e0*/  FFMA R15, R81, R94, R15 ;  /* 0x0000005e510f7223 */ /* 0x000fe2000000000f */
[C---:B------:R-:W-:Y:S01]  /*a5f0*/  SHF.L.U32 R119, R123.reuse, 0x10, RZ ;  /* 0x000000107b777819 */ /* 0x040fe200000006ff */
[C---:B------:R-:W-:Y:S01]  /*a600*/  FMUL R19, R78.reuse, R19 ;  /* 0x000000134e137220 */ /* 0x040fe20000400000 */
[----:B------:R-:W-:Y:S01]  /*a610*/  LOP3.LUT R122, R123, 0xffff0000, RZ, 0xc0, !PT ;  /* 0xffff00007b7a7812 */ /* 0x000fe200078ec0ff */
[----:B------:R-:W-:Y:S01]  /*a620*/  FFMA R12, R81, R93, R12 ;  /* 0x0000005d510c7223 */ /* 0x000fe2000000000c */
[----:B------:R-:W-:Y:S01]  /*a630*/  F2FP.BF16.F32.PACK_AB R9, R15, R3 ;  /* 0x000000030f09723e */ /* 0x000fe200000010ff */
[----:B------:R-:W-:Y:S01]  /*a640*/  FMUL R16, R78, R20 ;  /* 0x000000144e107220 */ /* 0x000fe20000400000 */
[C---:B------:R-:W-:Y:S01]  /*a650*/  SHF.L.U32 R121, R128.reuse, 0x10, RZ ;  /* 0x0000001080797819 */ /* 0x040fe200000006ff */
[----:B------:R1:W-:Y:S01]  /*a660*/  STS.128 [R182+UR48+0xc400], R4 ;  /* 0x00c40004b6007988 */ /* 0x0003e20008000c30 */
[C---:B------:R-:W-:Y:S01]  /*a670*/  FFMA R13, R81.reuse, R96, R13 ;  /* 0x00000060510d7223 */ /* 0x040fe2000000000d */
[----:B------:R-:W-:Y:S01]  /*a680*/  LOP3.LUT R124, R128, 0xffff0000, RZ, 0xc0, !PT ;  /* 0xffff0000807c7812 */ /* 0x000fe200078ec0ff */
[C---:B------:R-:W-:Y:S01]  /*a690*/  FFMA R14, R81.reuse, R95, R14 ;  /* 0x0000005f510e7223 */ /* 0x040fe2000000000e */
[----:B------:R-:W-:Y:S01]  /*a6a0*/  FFMA R19, R81, R98, R19 ;  /* 0x0000006251137223 */ /* 0x000fe20000000013 */
[----:B------:R-:W-:Y:S01]  /*a6b0*/  SHF.L.U32 R123, R129, 0x10, RZ ;  /* 0x00000010817b7819 */ /* 0x000fe200000006ff */
[----:B------:R-:W-:Y:S01]  /*a6c0*/  FFMA R16, R81, R97, R16 ;  /* 0x0000006151107223 */ /* 0x000fe20000000010 */
[----:B------:R-:W-:Y:S01]  /*a6d0*/  F2FP.BF16.F32.PACK_AB R10, R13, R12 ;  /* 0x0000000c0d0a723e */ /* 0x000fe200000010ff */
[C---:B------:R-:W-:Y:S01]  /*a6e0*/  FMUL R17, R78.reuse, R21 ;  /* 0x000000154e117220 */ /* 0x040fe20000400000 */
[----:B------:R-:W-:Y:S01]  /*a6f0*/  F2FP.BF16.F32.PACK_AB R11, R19, R14 ;  /* 0x0000000e130b723e */ /* 0x000fe200000010ff */
[C---:B------:R-:W-:Y:S01]  /*a700*/  FMUL R18, R78.reuse, R22 ;  /* 0x000000164e127220 */ /* 0x040fe20000400000 */
[C---:B------:R-:W-:Y:S01]  /*a710*/  FMUL R23, R78.reuse, R23 ;  /* 0x000000174e177220 */ /* 0x040fe20000400000 */
[----:B------:R-:W-:Y:S01]  /*a720*/  FFMA R17, R81, R100, R17 ;  /* 0x0000006451117223 */ /* 0x000fe20000000011 */
[C---:B------:R-:W-:Y:S01]  /*a730*/  FMUL R20, R78.reuse, R24 ;  /* 0x000000184e147220 */ /* 0x040fe20000400000 */
[----:B------:R-:W-:Y:S01]  /*a740*/  LOP3.LUT R126, R129, 0xffff0000, RZ, 0xc0, !PT ;  /* 0xffff0000817e7812 */ /* 0x000fe200078ec0ff */
[----:B------:R1:W-:Y:S01]  /*a750*/  STS.128 [R181+0xc400], R8 ;  /* 0x00c40008b5007388 */ /* 0x0003e20000000c00 */
[----:B------:R-:W-:Y:S01]  /*a760*/  FFMA R18, R81, R99, R18 ;  /* 0x0000006351127223 */ /* 0x000fe20000000012 */
[----:B------:R-:W-:Y:S01]  /*a770*/  F2FP.BF16.F32.PACK_AB R16, R17, R16 ;  /* 0x000000101110723e */ /* 0x000fe200000010ff */
[C---:B------:R-:W-:Y:S01]  /*a780*/  FFMA R23, R81.reuse, R102, R23 ;  /* 0x0000006651177223 */ /* 0x040fe20000000017 */
[----:B------:R-:W-:Y:S01]  /*a790*/  FFMA R20, R81, R101, R20 ;  /* 0x0000006551147223 */ /* 0x000fe20000000014 */
[----:B------:R-:W-:Y:S01]  /*a7a0*/  FMUL R21, R78, R25 ;  /* 0x000000194e157220 */ /* 0x000fe20000400000 */
[----:B------:R-:W-:Y:S01]  /*a7b0*/  SHF.L.U32 R125, R130, 0x10, RZ ;  /* 0x00000010827d7819 */ /* 0x000fe200000006ff */
[C---:B------:R-:W-:Y:S01]  /*a7c0*/  FMUL R22, R78.reuse, R26 ;  /* 0x0000001a4e167220 */ /* 0x040fe20000400000 */
[----:B------:R-:W-:Y:S01]  /*a7d0*/  F2FP.BF16.F32.PACK_AB R17, R23, R18 ;  /* 0x000000121711723e */ /* 0x000fe200000010ff */
[C---:B------:R-:W-:Y:S01]  /*a7e0*/  FFMA R21, R81.reuse, R104, R21 ;  /* 0x0000006851157223 */ /* 0x040fe20000000015 */
[----:B------:R-:W-:Y:S01]  /*a7f0*/  FMUL R27, R78, R27 ;  /* 0x0000001b4e1b7220 */ /* 0x000fe20000400000 */
[----:B------:R-:W-:Y:S01]  /*a800*/  FFMA R22, R81, R103, R22 ;  /* 0x0000006751167223 */ /* 0x000fe20000000016 */
[----:B------:R-:W-:Y:S01]  /*a810*/  LOP3.LUT R128, R130, 0xffff0000, RZ, 0xc0, !PT ;  /* 0xffff000082807812 */ /* 0x000fe200078ec0ff */
[C---:B------:R-:W-:Y:S01]  /*a820*/  FMUL R24, R78.reuse, R28 ;  /* 0x0000001c4e187220 */ /* 0x040fe20000400000 */
[----:B------:R-:W-:Y:S01]  /*a830*/  F2FP.BF16.F32.PACK_AB R18, R21, R20 ;  /* 0x000000141512723e */ /* 0x000fe200000010ff */
[C---:B------:R-:W-:Y:S01]  /*a840*/  FFMA R27, R81.reuse, R106, R27 ;  /* 0x0000006a511b7223 */ /* 0x040fe2000000001b */
[C---:B------:R-:W-:Y:S01]  /*a850*/  FMUL R25, R78.reuse, R29 ;  /* 0x0000001d4e197220 */ /* 0x040fe20000400000 */
[----:B------:R-:W-:Y:S01]  /*a860*/  FFMA R24, R81, R105, R24 ;  /* 0x0000006951187223 */ /* 0x000fe20000000018 */
[----:B------:R-:W-:Y:S01]  /*a870*/  SHF.L.U32 R127, R131, 0x10, RZ ;  /* 0x00000010837f7819 */ /* 0x000fe200000006ff */
[C---:B------:R-:W-:Y:S01]  /*a880*/  FMUL R26, R78.reuse, R30 ;  /* 0x0000001e4e1a7220 */ /* 0x040fe20000400000 */
[----:B------:R-:W-:Y:S01]  /*a890*/  F2FP.BF16.F32.PACK_AB R19, R27, R22 ;  /* 0x000000161b13723e */ /* 0x000fe200000010ff */
[C---:B------:R-:W-:Y:S01]  /*a8a0*/  FFMA R25, R81.reuse, R108, R25 ;  /* 0x0000006c51197223 */ /* 0x040fe20000000019 */
[C---:B------:R-:W-:Y:S01]  /*a8b0*/  FMUL R31, R78.reuse, R31 ;  /* 0x0000001f4e1f7220 */ /* 0x040fe20000400000 */
[----:B------:R-:W-:Y:S01]  /*a8c0*/  FFMA R26, R81, R107, R26 ;  /* 0x0000006b511a7223 */ /* 0x000fe2000000001a */
[----:B------:R-:W-:Y:S01]  /*a8d0*/  LOP3.LUT R130, R131, 0xffff0000, RZ, 0xc0, !PT ;  /* 0xffff000083827812 */ /* 0x000fe200078ec0ff */
[----:B------:R1:W-:Y:S01]  /*a8e0*/  STS.128 [R180+0xc400], R16 ;  /* 0x00c40010b4007388 */ /* 0x0003e20000000c00 */
[----:B------:R-:W-:Y:S01]  /*a8f0*/  F2FP.BF16.F32.PACK_AB R24, R25, R24 ;  /* 0x000000181918723e */ /* 0x000fe200000010ff */
[C---:B------:R-:W-:Y:S01]  /*a900*/  FFMA R31, R81.reuse, R110, R31 ;  /* 0x0000006e511f7223 */ /* 0x040fe2000000001f */
[C---:B------:R-:W-:Y:S01]  /*a910*/  FMUL R28, R78.reuse, R32 ;  /* 0x000000204e1c7220 */ /* 0x040fe20000400000 */
[C---:B------:R-:W-:Y:S01]  /*a920*/  FMUL R29, R78.reuse, R33 ;  /* 0x000000214e1d7220 */ /* 0x040fe20000400000 */
[----:B------:R-:W-:Y:S01]  /*a930*/  FMUL R30, R78, R34 ;  /* 0x000000224e1e7220 */ /* 0x000fe20000400000 */
[----:B------:R-:W-:Y:S01]  /*a940*/  SHF.L.U32 R129, R136, 0x10, RZ ;  /* 0x0000001088817819 */ /* 0x000fe200000006ff */
[----:B------:R-:W-:Y:S01]  /*a950*/  FFMA R28, R81, R109, R28 ;  /* 0x0000006d511c7223 */ /* 0x000fe2000000001c */
[----:B------:R-:W-:Y:S01]  /*a960*/  F2FP.BF16.F32.PACK_AB R25, R31, R26 ;  /* 0x0000001a1f19723e */ /* 0x000fe200000010ff */
[C---:B------:R-:W-:Y:S01]  /*a970*/  FFMA R29, R81.reuse, R112, R29 ;  /* 0x00000070511d7223 */ /* 0x040fe2000000001d */
[----:B------:R-:W-:Y:S01]  /*a980*/  FFMA R30, R81, R111, R30 ;  /* 0x0000006f511e7223 */ /* 0x000fe2000000001e */
[----:B------:R-:W-:Y:S01]  /*a990*/  FMUL R35, R78, R35 ;  /* 0x000000234e237220 */ /* 0x000fe20000400000 */
        /* <DEDUP_REMOVED lines=34> */
[----:B------:R-:W-:Y:S01]  /*abc0*/  FFMA R41, R81, R124, R41 ;  /* 0x0000007c51297223 */ /* 0x000fe20000000029 */
[C---:B------:R-:W-:Y:S01]  /*abd0*/  FMUL R47, R78.reuse, R47 ;  /* 0x0000002f4e2f7220 */ /* 0x040fe20000400000 */
[C---:B------:R-:W-:Y:S01]  /*abe0*/  FMUL R44, R78.reuse, R48 ;  /* 0x000000304e2c7220 */ /* 0x040fe20000400000 */
[----:B------:R-:W-:Y:S01]  /*abf0*/  FMUL R45, R78, R49 ;  /* 0x000000314e2d7220 */ /* 0x000fe20000400000 */
[----:B------:R1:W-:Y:S01]  /*ac00*/  STS.128 [R177+0xc400], R32 ;  /* 0x00c40020b1007388 */ /* 0x0003e20000000c00 */
[----:B------:R-:W-:Y:S01]  /*ac10*/  LOP3.LUT R138, R139, 0xffff0000, RZ, 0xc0, !PT ;  /* 0xffff00008b8a7812 */ /* 0x000fe200078ec0ff */
[----:B------:R-:W-:Y:S01]  /*ac20*/  FFMA R42, R81, R123, R42 ;  /* 0x0000007b512a7223 */ /* 0x000fe2000000002a */
[----:B------:R-:W-:Y:S01]  /*ac30*/  F2FP.BF16.F32.PACK_AB R40, R41, R40 ;  /* 0x000000282928723e */ /* 0x000fe200000010ff */
[C---:B------:R-:W-:Y:S01]  /*ac40*/  FFMA R47, R81.reuse, R126, R47 ;  /* 0x0000007e512f7223 */ /* 0x040fe2000000002f */
[C---:B------:R-:W-:Y:S01]  /*ac50*/  FFMA R44, R81.reuse, R125, R44 ;  /* 0x0000007d512c7223 */ /* 0x040fe2000000002c */
[----:B------:R-:W-:Y:S01]  /*ac60*/  SHF.L.U32 R137, R144, 0x10, RZ ;  /* 0x0000001090897819 */ /* 0x000fe200000006ff */
[C---:B------:R-:W-:Y:S01]  /*ac70*/  FFMA R45, R81.reuse, R128, R45 ;  /* 0x00000080512d7223 */ /* 0x040fe2000000002d */
[C---:B------:R-:W-:Y:S01]  /*ac80*/  FMUL R46, R78.reuse, R50 ;  /* 0x000000324e2e7220 */ /* 0x040fe20000400000 */
[C---:B------:R-:W-:Y:S01]  /*ac90*/  FMUL R51, R78.reuse, R51 ;  /* 0x000000334e337220 */ /* 0x040fe20000400000 */
[C---:B------:R-:W-:Y:S01]  /*aca0*/  FMUL R48, R78.reuse, R52 ;  /* 0x000000344e307220 */ /* 0x040fe20000400000 */
[C---:B------:R-:W-:Y:S01]  /*acb0*/  FMUL R49, R78.reuse, R53 ;  /* 0x000000354e317220 */ /* 0x040fe20000400000 */
[C---:B------:R-:W-:Y:S01]  /*acc0*/  FFMA R46, R81.reuse, R127, R46 ;  /* 0x0000007f512e7223 */ /* 0x040fe2000000002e */
[C---:B------:R-:W-:Y:S01]  /*acd0*/  FMUL R50, R78.reuse, R54 ;  /* 0x000000364e327220 */ /* 0x040fe20000400000 */
[C---:B------:R-:W-:Y:S01]  /*ace0*/  FFMA R51, R81.reuse, R130, R51 ;  /* 0x0000008251337223 */ /* 0x040fe20000000033 */
[C---:B------:R-:W-:Y:S01]  /*acf0*/  FMUL R55, R78.reuse, R55 ;  /* 0x000000374e377220 */ /* 0x040fe20000400000 */
[C---:B------:R-:W-:Y:S01]  /*ad00*/  FFMA R48, R81.reuse, R129, R48 ;  /* 0x0000008151307223 */ /* 0x040fe20000000030 */
[C---:B------:R-:W-:Y:S01]  /*ad10*/  FMUL R52, R78.reuse, R56 ;  /* 0x000000384e347220 */ /* 0x040fe20000400000 */
[C---:B------:R-:W-:Y:S01]  /*ad20*/  FFMA R49, R81.reuse, R132, R49 ;  /* 0x0000008451317223 */ /* 0x040fe20000000031 */
[C---:B------:R-:W-:Y:S01]  /*ad30*/  FMUL R53, R78.reuse, R57 ;  /* 0x000000394e357220 */ /* 0x040fe20000400000 */
[----:B------:R-:W-:Y:S01]  /*ad40*/  FFMA R50, R81, R131, R50 ;  /* 0x0000008351327223 */ /* 0x000fe20000000032 */
[C---:B------:R-:W-:Y:S01]  /*ad50*/  FMUL R54, R78.reuse, R58 ;  /* 0x0000003a4e367220 */ /* 0x040fe20000400000 */
[----:B------:R-:W-:Y:S01]  /*ad60*/  F2FP.BF16.F32.PACK_AB R41, R47, R42 ;  /* 0x0000002a2f29723e */ /* 0x000fe200000010ff */
[----:B------:R-:W-:Y:S01]  /*ad70*/  FFMA R55, R81, R134, R55 ;  /* 0x0000008651377223 */ /* 0x000fe20000000037 */
[C---:B------:R-:W-:Y:S01]  /*ad80*/  FMUL R59, R78.reuse, R59 ;  /* 0x0000003b4e3b7220 */ /* 0x040fe20000400000 */
[----:B------:R-:W-:Y:S01]  /*ad90*/  F2FP.BF16.F32.PACK_AB R42, R45, R44 ;  /* 0x0000002c2d2a723e */ /* 0x000fe200000010ff */
[----:B------:R-:W-:Y:S01]  /*ada0*/  FFMA R52, R81, R133, R52 ;  /* 0x0000008551347223 */ /* 0x000fe20000000034 */
[----:B------:R-:W-:Y:S01]  /*adb0*/  F2FP.BF16.F32.PACK_AB R43, R51, R46 ;  /* 0x0000002e332b723e */ /* 0x000fe200000010ff */
[----:B------:R-:W-:Y:S01]  /*adc0*/  FMUL R56, R78, R60 ;  /* 0x0000003c4e387220 */ /* 0x000fe20000400000 */
[----:B------:R-:W-:Y:S01]  /*add0*/  LOP3.LUT R140, R144, 0xffff0000, RZ, 0xc0, !PT ;  /* 0xffff0000908c7812 */ /* 0x000fe200078ec0ff */
[----:B------:R-:W-:Y:S01]  /*ade0*/  FFMA R53, R81, R136, R53 ;  /* 0x0000008851357223 */ /* 0x000fe20000000035 */
[----:B------:R-:W-:Y:S01]  /*adf0*/  SHF.L.U32 R139, R145, 0x10, RZ ;  /* 0x00000010918b7819 */ /* 0x000fe200000006ff */
[----:B------:R1:W-:Y:S01]  /*ae00*/  STS.128 [R176+0xc400], R40 ;  /* 0x00c40028b0007388 */ /* 0x0003e20000000c00 */
[C---:B------:R-:W-:Y:S01]  /*ae10*/  FMUL R57, R78.reuse, R61 ;  /* 0x0000003d4e397220 */ /* 0x040fe20000400000 */
[----:B------:R-:W-:Y:S01]  /*ae20*/  FFMA R54, R81, R135, R54 ;  /* 0x0000008751367223 */ /* 0x000fe20000000036 */
[----:B------:R-:W-:Y:S01]  /*ae30*/  LOP3.LUT R142, R145, 0xffff0000, RZ, 0xc0, !PT ;  /* 0xffff0000918e7812 */ /* 0x000fe200078ec0ff */
[----:B------:R-:W-:Y:S01]  /*ae40*/  FMUL R58, R78, R62 ;  /* 0x0000003e4e3a7220 */ /* 0x000fe20000400000 */
[C---:B------:R-:W-:Y:S01]  /*ae50*/  FFMA R59, R81.reuse, R138, R59 ;  /* 0x0000008a513b7223 */ /* 0x040fe2000000003b */
[----:B------:R-:W-:Y:S01]  /*ae60*/  SHF.L.U32 R141, R146, 0x10, RZ ;  /* 0x00000010928d7819 */ /* 0x000fe200000006ff */
[----:B------:R-:W-:Y:S01]  /*ae70*/  FMUL R63, R78, R63 ;  /* 0x0000003f4e3f7220 */ /* 0x000fe20000400000 */
        /* <DEDUP_REMOVED lines=9> */
[C---:B------:R-:W-:Y:S01]  /*af10*/  FMUL R62, R78.reuse, R66 ;  /* 0x000000424e3e7220 */ /* 0x040fe20000400000 */
[----:B------:R-:W-:Y:S01]  /*af20*/  F2FP.BF16.F32.PACK_AB R49, R55, R50 ;  /* 0x000000323731723e */ /* 0x000fe200000010ff */
[----:B------:R-:W-:Y:S01]  /*af30*/  FFMA R63, R81, R142, R63 ;  /* 0x0000008e513f7223 */ /* 0x000fe2000000003f */
[----:B------:R-:W-:Y:S01]  /*af40*/  FMUL R67, R78, R67 ;  /* 0x000000434e437220 */ /* 0x000fe20000400000 */
[----:B------:R-:W-:Y:S01]  /*af50*/  F2FP.BF16.F32.PACK_AB R50, R53, R52 ;  /* 0x000000343532723e */ /* 0x000fe200000010ff */
[----:B------:R-:W-:Y:S01]  /*af60*/  FFMA R60, R81, R141, R60 ;  /* 0x0000008d513c7223 */ /* 0x000fe2000000003c */
[----:B------:R-:W-:Y:S01]  /*af70*/  F2FP.BF16.F32.PACK_AB R51, R59, R54 ;  /* 0x000000363b33723e */ /* 0x000fe200000010ff */
[C---:B------:R-:W-:Y:S01]  /*af80*/  FFMA R61, R81.reuse, R144, R61 ;  /* 0x00000090513d7223 */ /* 0x040fe2000000003d */
[C---:B------:R-:W-:Y:S01]  /*af90*/  FFMA R62, R81.reuse, R143, R62 ;  /* 0x0000008f513e7223 */ /* 0x040fe2000000003e */
[----:B------:R-:W-:Y:S01]  /*afa0*/  FFMA R67, R81, R146, R67 ;  /* 0x0000009251437223 */ /* 0x000fe20000000043 */
[----:B------:R-:W-:Y:S01]  /*afb0*/  F2FP.BF16.F32.PACK_AB R56, R57, R56 ;  /* 0x000000383938723e */ /* 0x000fe200000010ff */
[----:B------:R1:W-:Y:S01]  /*afc0*/  STS.128 [R175+0xc400], R48 ;  /* 0x00c40030af007388 */ /* 0x0003e20000000c00 */
[----:B------:R-:W-:Y:S02]  /*afd0*/  F2FP.BF16.F32.PACK_AB R57, R63, R58 ;  /* 0x0000003a3f39723e */ /* 0x000fe400000010ff */
        /* <DEDUP_REMOVED lines=20> */
.L_x_141:
[----:B------:R-:W-:Y:S05]  /*b120*/  BSYNC.RECONVERGENT B0 ;  /* 0x0000000000007941 */ /* 0x000fea0003800200 */
.L_x_140:
[----:B------:R-:W-:Y:S01]  /*b130*/  BAR.SYNC.DEFER_BLOCKING 0x1, 0x80 ;  /* 0x0042000000007b1d */ /* 0x000fe20000010000 */
[----:B------:R-:W-:Y:S01]  /*b140*/  UISETP.NE.AND UP0, UPT, UR49, -0x4, UPT ;  /* 0xfffffffc3100788c */ /* 0x000fe2000bf05270 */
[----:B------:R-:W-:Y:S08]  /*b150*/  IADD3 R76, PT, PT, R76, 0x1, RZ ;  /* 0x000000014c4c7810 */ /* 0x000ff00007ffe0ff */
[----:B------:R-:W-:Y:S05]  /*b160*/  BRA.U !UP0, `(.L_x_142) ;  /* 0x0000000108287547 */ /* 0x000fea000b800000 */
[----:B------:R-:W-:Y:S01]  /*b170*/  ISETP.NE.AND P0, PT, R179, RZ, PT ;  /* 0x000000ffb300720c */ /* 0x000fe20003f05270 */
[----:B------:R-:W-:Y:S01]  /*b180*/  IMAD.U32 R3, RZ, RZ, UR51 ;  /* 0x00000033ff037e24 */ /* 0x000fe2000f8e00ff */
[----:B------:R-:W-:Y:S01]  /*b190*/  UIADD3 UR51, UPT, UPT, UR51, 0x1, URZ ;  /* 0x0000000133337890 */ /* 0x000fe2000fffe0ff */
[----:B------:R-:W-:Y:S03]  /*b1a0*/  IMAD.U32 R0, RZ, RZ, UR37 ;  /* 0x00000025ff007e24 */ /* 0x000fe6000f8e00ff */
[----:B------:R-:W-:Y:S04]  /*b1b0*/  UISETP.NE.AND UP0, UPT, UR51, 0x4, UPT ;  /* 0x000000043300788c */ /* 0x000fe8000bf05270 */
[----:B------:R-:W-:Y:S03]  /*b1c0*/  USEL UR51, UR51, URZ, UP0 ;  /* 0x000000ff33337287 */ /* 0x000fe60008000000 */
[----:B------:R-:W-:Y:S05]  /*b1d0*/  @P0 LEA R3, R3, UR48, 0x3 ;  /* 0x0000003003030c11 */ /* 0x000fea000f8e18ff */
[----:B------:R-:W-:Y:S05]  /*b1e0*/  @P0 VIADD R3, R3, 0x70 ;  /* 0x0000007003030836 */ /* 0x000fea0000000000 */
[----:B------:R-:W-:Y:S04]  /*b1f0*/  @P0 PRMT R0, R0, 0x654, R3 ;  /* 0x0000065400000816 */ /* 0x000fe80000000003 */
[----:B------:R2:W-:Y:S03]  /*b200*/  @P0 SYNCS.ARRIVE.TRANS64.RED.A1T0 RZ, [R0+URZ], RZ ;  /* 0x000000ff00ff09a7 */ /* 0x0005e600081004ff */
.L_x_142:
[----:B------:R-:W-:Y:S01]  /*b210*/  ISETP.NE.AND P2, PT, R171, RZ, PT ;  /* 0x000000ffab00720c */ /* 0x000fe20003f45270 */
[----:B------:R-:W-:Y:S01]  /*b220*/  UIADD3 UR49, UPT, UPT, UR49, 0x4, URZ ;  /* 0x0000000431317890 */ /* 0x000fe2000fffe0ff */
[----:B------:R-:W-:Y:S01]  /*b230*/  ISETP.NE.AND P0, PT, R173, 0x2, PT ;  /* 0x00000002ad00780c */ /* 0x000fe20003f05270 */
[----:B------:R-:W-:Y:S01]  /*b240*/  IMAD.IADD R20, R75, 0x1, R154 ;  /* 0x000000014b147824 */ /* 0x000fe200078e029a */
[----:B------:R-:W-:Y:S01]  /*b250*/  ISETP.NE.AND P1, PT, R76, 0x2, PT ;  /* 0x000000024c00780c */ /* 0x000fe20003f25270 */
[----:B------:R-:W-:Y:S01]  /*b260*/  IMAD.IADD R21, R77, 0x1, R156 ;  /* 0x000000014d157824 */ /* 0x000fe200078e029c */
[----:B--2---:R-:W-:Y:S02]  /*b270*/  SEL R0, RZ, 0x1, P0 ;  /* 0x00000001ff007807 */ /* 0x004fe40000000000 */
[----:B------:R-:W-:Y:S02]  /*b280*/  SEL R3, RZ, 0x1, P1 ;  /* 0x00000001ff037807 */ /* 0x000fe40000800000 */
[----:B------:R-:W-:Y:S02]  /*b290*/  LOP3.LUT R165, R165, R0, RZ, 0x3c, !PT ;  /* 0x00000000a5a57212 */ /* 0x000fe400078e3cff */
[----:B------:R-:W-:Y:S02]  /*b2a0*/  LOP3.LUT R166, R166, R3, RZ, 0x3c, !PT ;  /* 0x00000003a6a67212 */ /* 0x000fe400078e3cff */
[----:B------:R-:W-:Y:S02]  /*b2b0*/  @P2 R2UR UR36, R164 ;  /* 0x00000000a42422ca */ /* 0x000fe400000e0000 */
[----:B------:R-:W-:Y:S02]  /*b2c0*/  SEL R173, R173, RZ, P0 ;  /* 0x000000ffadad7207 */ /* 0x000fe40000000000 */
[----:B------:R-:W-:Y:S01]  /*b2d0*/  SEL R76, R76, RZ, P1 ;  /* 0x000000ff4c4c7207 */ /* 0x000fe20000800000 */
[----:B------:R-:W-:Y:S10]  /*b2e0*/  @P2 BRA `(.L_x_143) ;  /* 0xffffffa000282947 */ /* 0x000ff4000383ffff */
[----:B------:R-:W-:-:S09]  /*b2f0*/  UISETP.NE.AND UP0, UPT, UR50, URZ, UPT ;  /* 0x000000ff3200728c */ /* 0x000fd2000bf05270 */
[----:B------:R-:W-:Y:S05]  /*b300*/  BRA.U !UP0, `(.L_x_144) ;  /* 0x0000000108487547 */ /* 0x000fea000b800000 */
[----:B------:R-:W2:Y:S02]  /*b310*/  LDCU.64 UR4, c[0x0][0x890] ;  /* 0x00011200ff0477ac */ /* 0x000ea40008000a00 */
[----:B--2---:R-:W-:-:S04]  /*b320*/  UISETP.NE.U32.AND UP0, UPT, UR4, URZ, UPT ;  /* 0x000000ff0400728c */ /* 0x004fc8000bf05070 */
[----:B------:R-:W-:-:S09]  /*b330*/  UISETP.NE.AND.EX UP0, UPT, UR5, URZ, UPT, UP0 ;  /* 0x000000ff0500728c */ /* 0x000fd2000bf05300 */
[----:B------:R-:W-:Y:S05]  /*b340*/  BRA.U UP0, `(.L_x_145) ;  /* 0x00000001000c7547 */ /* 0x000fea000b800000 */
[----:B------:R-:W-:-:S13]  /*b350*/  FSETP.NEU.AND P0, PT, R81, RZ, PT ;  /* 0x000000ff5100720b */ /* 0x000fda0003f0d000 */
[----:B------:R-:W-:Y:S05]  /*b360*/  @!P0 EXIT ;  /* 0x000000000000894d */ /* 0x000fea0003800000 */
[----:B------:R-:W-:Y:S05]  /*b370*/  BRA `(.L_x_144) ;  /* 0x00000000002c7947 */ /* 0x000fea0003800000 */
.L_x_145:
[----:B------:R-:W-:Y:S01]  /*b380*/  ISETP.NE.AND P0, PT, R172, RZ, PT ;  /* 0x000000ffac00720c */ /* 0x000fe20003f05270 */
[----:B------:R-:W-:-:S12]  /*b390*/  BSSY.RECONVERGENT B0, `(.L_x_144) ;  /* 0x0000009000007945 */ /* 0x000fd80003800200 */
[----:B------:R-:W-:Y:S05]  /*b3a0*/  @P0 BRA `(.L_x_146) ;  /* 0x0000000000140947 */ /* 0x000fea0003800000 */
[----:B------:R-:W2:Y:S02]  /*b3b0*/  LDCU.64 UR4, c[0x0][0x888] ;  /* 0x00011100ff0477ac */ /* 0x000ea40008000a00 */
[----:B--2---:R-:W-:-:S04]  /*b3c0*/  ISETP.NE.U32.AND P0, PT, RZ, UR4, PT ;  /* 0x00000004ff007c0c */ /* 0x004fc8000bf05070 */
[----:B------:R-:W-:-:S13]  /*b3d0*/  ISETP.NE.AND.EX P0, PT, RZ, UR5, PT, P0 ;  /* 0x00000005ff007c0c */ /* 0x000fda000bf05300 */
[----:B------:R-:W-:Y:S05]  /*b3e0*/  @!P0 EXIT ;  /* 0x000000000000894d */ /* 0x000fea0003800000 */
[----:B------:R-:W-:Y:S05]  /*b3f0*/  BRA `(.L_x_147) ;  /* 0x0000000000087947 */ /* 0x000fea0003800000 */
.L_x_146:
[----:B------:R-:W-:-:S13]  /*b400*/  FSETP.NEU.AND P0, PT, R81, RZ, PT ;  /* 0x000000ff5100720b */ /* 0x000fda0003f0d000 */
[----:B------:R-:W-:Y:S05]  /*b410*/  @!P0 EXIT ;  /* 0x000000000000894d */ /* 0x000fea0003800000 */
.L_x_147:
[----:B------:R-:W-:Y:S05]  /*b420*/  BSYNC.RECONVERGENT B0 ;  /* 0x0000000000007941 */ /* 0x000fea0003800200 */
.L_x_144:
[----:B------:R-:W-:Y:S01]  /*b430*/  ULEA UR4, UR51, UR48, 0x3 ;  /* 0x0000003033047291 */ /* 0x000fe2000f8e18ff */
[----:B------:R-:W-:-:S04]  /*b440*/  DEPBAR.LE SB0, 0x0 ;  /* 0x000080000000791a */ /* 0x000fc80000000000 */
[----:B------:R-:W-:-:S04]  /*b450*/  UIADD3 UR4, UPT, UPT, UR4, 0x70, URZ ;  /* 0x0000007004047890 */ /* 0x000fc8000fffe0ff */
[----:B------:R-:W-:-:S09]  /*b460*/  UPRMT UR4, UR37, 0x654, UR4 ;  /* 0x0000065425047896 */ /* 0x000fd20008000004 */
[----:B------:R-:W-:Y:S01]  /*b470*/  SYNCS.ARRIVE.TRANS64.RED.A1T0 RZ, [UR4], RZ ;  /* 0x000000ffffff79a7 */ /* 0x000fe20008100404 */
[----:B------:R-:W-:Y:S05]  /*b480*/  EXIT ;  /* 0x000000000000794d */ /* 0x000fea0003800000 */
.L_x_24:
[----:B--2---:R2:W4:Y:S02]  /*b490*/  SYNCS.PHASECHK.TRANS64.TRYWAIT P0, [R3+URZ+0xf0], R2 ;  /* 0x0000f002030075a7 */ /* 0x00452400080011ff */
[----:B----4-:R-:W-:Y:S05]  /*b4a0*/  @!P0 NANOSLEEP.SYNCS 0x989680 ;  /* 0x009896800000895d */ /* 0x010fea0003900000 */
[----:B------:R-:W4:Y:S02]  /*b4b0*/  @!P0 SYNCS.PHASECHK.TRANS64 P0, [R3+URZ+0xf0], R2 ;  /* 0x0000f002030085a7 */ /* 0x000f2400080010ff */
[----:B----4-:R-:W-:Y:S05]  /*b4c0*/  @!P0 BRA `(.L_x_24) ;  /* 0xfffffffc00f08947 */ /* 0x010fea000383ffff */
[----:B------:R-:W-:Y:S05]  /*b4d0*/  BRA `(.L_x_148) ;  /* 0xffffff6000c47947 */ /* 0x000fea000383ffff */
.L_x_27:
[----:B-1----:R-:W-:-:S07]  /*b4e0*/  MOV R2, UR33 ;  /* 0x0000002100027c02 */ /* 0x002fce0008000f00 */
.L_x_149:
[----:B-1----:R1:W2:Y:S02]  /*b4f0*/  SYNCS.PHASECHK.TRANS64.TRYWAIT P0, [R2+URZ+0x28], R5 ;  /* 0x00002805020075a7 */ /* 0x0022a400080011ff */
[----:B--2---:R-:W-:Y:S05]  /*b500*/  @!P0 NANOSLEEP.SYNCS 0x989680 ;  /* 0x009896800000895d */ /* 0x004fea0003900000 */
[----:B------:R-:W2:Y:S02]  /*b510*/  @!P0 SYNCS.PHASECHK.TRANS64 P0, [R2+URZ+0x28], R5 ;  /* 0x00002805020085a7 */ /* 0x000ea400080010ff */
[----:B--2---:R-:W-:Y:S05]  /*b520*/  @!P0 BRA `(.L_x_149) ;  /* 0xfffffffc00f08947 */ /* 0x004fea000383ffff */
[----:B------:R-:W-:Y:S05]  /*b530*/  BRA `(.L_x_26) ;  /* 0xffffff6400287947 */ /* 0x000fea000383ffff */
.L_x_34:
[----:B-1----:R-:W-:-:S07]  /*b540*/  MOV R2, UR17 ;  /* 0x0000001100027c02 */ /* 0x002fce0008000f00 */
.L_x_150:
[----:B-1----:R1:W2:Y:S02]  /*b550*/  SYNCS.PHASECHK.TRANS64.TRYWAIT P0, [R2+URZ+0x28], R5 ;  /* 0x00002805020075a7 */ /* 0x0022a400080011ff */
[----:B--2---:R-:W-:Y:S05]  /*b560*/  @!P0 NANOSLEEP.SYNCS 0x989680 ;  /* 0x009896800000895d */ /* 0x004fea0003900000 */
[----:B------:R-:W2:Y:S02]  /*b570*/  @!P0 SYNCS.PHASECHK.TRANS64 P0, [R2+URZ+0x28], R5 ;  /* 0x00002805020085a7 */ /* 0x000ea400080010ff */
[----:B--2---:R-:W-:Y:S05]  /*b580*/  @!P0 BRA `(.L_x_150) ;  /* 0xfffffffc00f08947 */ /* 0x004fea000383ffff */
[----:B------:R-:W-:Y:S05]  /*b590*/  BRA `(.L_x_33) ;  /* 0xffffff6400e07947 */ /* 0x000fea000383ffff */
.L_x_39:
[----:B-1----:R1:W2:Y:S02]  /*b5a0*/  SYNCS.PHASECHK.TRANS64.TRYWAIT P0, [R2+URZ+0xa0], R3 ;  /* 0x0000a003020075a7 */ /* 0x0022a400080011ff */
[----:B--2---:R-:W-:Y:S05]  /*b5b0*/  @!P0 NANOSLEEP.SYNCS 0x989680 ;  /* 0x009896800000895d */ /* 0x004fea0003900000 */
[----:B------:R-:W2:Y:S02]  /*b5c0*/  @!P0 SYNCS.PHASECHK.TRANS64 P0, [R2+URZ+0xa0], R3 ;  /* 0x0000a003020085a7 */ /* 0x000ea400080010ff */
[----:B--2---:R-:W-:Y:S05]  /*b5d0*/  @!P0 BRA `(.L_x_39) ;  /* 0xfffffffc00f08947 */ /* 0x004fea000383ffff */
[----:B------:R-:W-:Y:S05]  /*b5e0*/  BRA `(.L_x_151) ;  /* 0xffffff6800807947 */ /* 0x000fea000383ffff */
.L_x_43:
[----:B---3--:R-:W-:-:S07]  /*b5f0*/  MOV R0, UR4 ;  /* 0x0000000400007c02 */ /* 0x008fce0008000f00 */
.L_x_152:
[----:B-1----:R1:W2:Y:S02]  /*b600*/  SYNCS.PHASECHK.TRANS64.TRYWAIT P0, [R0+URZ], R3 ;  /* 0x00000003000075a7 */ /* 0x0022a400080011ff */
[----:B--2---:R-:W-:Y:S05]  /*b610*/  @!P0 NANOSLEEP.SYNCS 0x989680 ;  /* 0x009896800000895d */ /* 0x004fea0003900000 */
[----:B------:R-:W2:Y:S02]  /*b620*/  @!P0 SYNCS.PHASECHK.TRANS64 P0, [R0+URZ], R3 ;  /* 0x00000003000085a7 */ /* 0x000ea400080010ff */
[----:B--2---:R-:W-:Y:S05]  /*b630*/  @!P0 BRA `(.L_x_152) ;  /* 0xfffffffc00f08947 */ /* 0x004fea000383ffff */
[----:B------:R-:W-:Y:S05]  /*b640*/  BRA `(.L_x_153) ;  /* 0xffffff6c00f07947 */ /* 0x000fea000383ffff */
.L_x_44:
[----:B---3--:R-:W-:-:S07]  /*b650*/  MOV R0, UR4 ;  /* 0x0000000400007c02 */ /* 0x008fce0008000f00 */
.L_x_154:
[----:B-1----:R1:W2:Y:S02]  /*b660*/  SYNCS.PHASECHK.TRANS64.TRYWAIT P0, [R0+URZ], R3 ;  /* 0x00000003000075a7 */ /* 0x0022a400080011ff */
[----:B--2---:R-:W-:Y:S05]  /*b670*/  @!P0 NANOSLEEP.SYNCS 0x989680 ;  /* 0x009896800000895d */ /* 0x004fea0003900000 */
[----:B------:R-:W2:Y:S02]  /*b680*/  @!P0 SYNCS.PHASECHK.TRANS64 P0, [R0+URZ], R3 ;  /* 0x00000003000085a7 */ /* 0x000ea400080010ff */
[----:B--2---:R-:W-:Y:S05]  /*b690*/  @!P0 BRA `(.L_x_154) ;  /* 0xfffffffc00f08947 */ /* 0x004fea000383ffff */
[----:B------:R-:W-:Y:S05]  /*b6a0*/  BRA `(.L_x_155) ;  /* 0xffffff6c00fc7947 */ /* 0x000fea000383ffff */
.L_x_45:
[----:B---3--:R-:W-:-:S07]  /*b6b0*/  MOV R0, UR4 ;  /* 0x0000000400007c02 */ /* 0x008fce0008000f00 */
.L_x_156:
[----:B-1----:R1:W2:Y:S02]  /*b6c0*/  SYNCS.PHASECHK.TRANS64.TRYWAIT P0, [R0+URZ], R3 ;  /* 0x00000003000075a7 */ /* 0x0022a400080011ff */
[----:B--2---:R-:W-:Y:S05]  /*b6d0*/  @!P0 NANOSLEEP.SYNCS 0x989680 ;  /* 0x009896800000895d */ /* 0x004fea0003900000 */
[----:B------:R-:W2:Y:S02]  /*b6e0*/  @!P0 SYNCS.PHASECHK.TRANS64 P0, [R0+URZ], R3 ;  /* 0x00000003000085a7 */ /* 0x000ea400080010ff */
[----:B--2---:R-:W-:Y:S05]  /*b6f0*/  @!P0 BRA `(.L_x_156) ;  /* 0xfffffffc00f08947 */ /* 0x004fea000383ffff */
[----:B------:R-:W-:Y:S05]  /*b700*/  BRA `(.L_x_157) ;  /* 0xffffff7000087947 */ /* 0x000fea000383ffff */
.L_x_46:
[----:B---3--:R-:W-:-:S07]  /*b710*/  MOV R0, UR4 ;  /* 0x0000000400007c02 */ /* 0x008fce0008000f00 */
.L_x_158:
[----:B-1----:R1:W2:Y:S02]  /*b720*/  SYNCS.PHASECHK.TRANS64.TRYWAIT P0, [R0+URZ], R3 ;  /* 0x00000003000075a7 */ /* 0x0022a400080011ff */
[----:B--2---:R-:W-:Y:S05]  /*b730*/  @!P0 NANOSLEEP.SYNCS 0x989680 ;  /* 0x009896800000895d */ /* 0x004fea0003900000 */
[----:B------:R-:W2:Y:S02]  /*b740*/  @!P0 SYNCS.PHASECHK.TRANS64 P0, [R0+URZ], R3 ;  /* 0x00000003000085a7 */ /* 0x000ea400080010ff */
[----:B--2---:R-:W-:Y:S05]  /*b750*/  @!P0 BRA `(.L_x_158) ;  /* 0xfffffffc00f08947 */ /* 0x004fea000383ffff */
[----:B------:R-:W-:Y:S05]  /*b760*/  BRA `(.L_x_159) ;  /* 0xffffff7000147947 */ /* 0x000fea000383ffff */
.L_x_49:
[----:B-1----:R1:W2:Y:S02]  /*b770*/  SYNCS.PHASECHK.TRANS64.TRYWAIT P0, [R0+URZ+0xe0], R5 ;  /* 0x0000e005000075a7 */ /* 0x0022a400080011ff */
[----:B--2---:R-:W-:Y:S05]  /*b780*/  @!P0 NANOSLEEP.SYNCS 0x989680 ;  /* 0x009896800000895d */ /* 0x004fea0003900000 */
[----:B------:R-:W2:Y:S02]  /*b790*/  @!P0 SYNCS.PHASECHK.TRANS64 P0, [R0+URZ+0xe0], R5 ;  /* 0x0000e005000085a7 */ /* 0x000ea400080010ff */
[----:B--2---:R-:W-:Y:S05]  /*b7a0*/  @!P0 BRA `(.L_x_49) ;  /* 0xfffffffc00f08947 */ /* 0x004fea000383ffff */
[----:B------:R-:W-:Y:S05]  /*b7b0*/  BRA `(.L_x_160) ;  /* 0xffffff7000747947 */ /* 0x000fea000383ffff */
.L_x_50:
[----:B------:R-:W-:-:S07]  /*b7c0*/  MOV R0, UR5 ;  /* 0x0000000500007c02 */ /* 0x000fce0008000f00 */
.L_x_161:
[----:B-1----:R1:W2:Y:S02]  /*b7d0*/  SYNCS.PHASECHK.TRANS64.TRYWAIT P0, [R0+URZ+0xb0], R7 ;  /* 0x0000b007000075a7 */ /* 0x0022a400080011ff */
[----:B--2---:R-:W-:Y:S05]  /*b7e0*/  @!P0 NANOSLEEP.SYNCS 0x989680 ;  /* 0x009896800000895d */ /* 0x004fea0003900000 */
[----:B------:R-:W2:Y:S02]  /*b7f0*/  @!P0 SYNCS.PHASECHK.TRANS64 P0, [R0+URZ+0xb0], R7 ;  /* 0x0000b007000085a7 */ /* 0x000ea400080010ff */
[----:B--2---:R-:W-:Y:S05]  /*b800*/  @!P0 BRA `(.L_x_161) ;  /* 0xfffffffc00f08947 */ /* 0x004fea000383ffff */
[----:B------:R-:W-:Y:S05]  /*b810*/  BRA `(.L_x_162) ;  /* 0xffffff7000847947 */ /* 0x000fea000383ffff */
.L_x_51:
[----:B-1----:R1:W2:Y:S02]  /*b820*/  SYNCS.PHASECHK.TRANS64.TRYWAIT P1, [R0+URZ+0xa0], R5 ;  /* 0x0000a005000075a7 */ /* 0x0022a400080211ff */
[----:B--2---:R-:W-:Y:S05]  /*b830*/  @!P1 NANOSLEEP.SYNCS 0x989680 ;  /* 0x009896800000995d */ /* 0x004fea0003900000 */
[----:B------:R-:W2:Y:S02]  /*b840*/  @!P1 SYNCS.PHASECHK.TRANS64 P1, [R0+URZ+0xa0], R5 ;  /* 0x0000a005000095a7 */ /* 0x000ea400080210ff */
[----:B--2---:R-:W-:Y:S05]  /*b850*/  @!P1 BRA `(.L_x_51) ;  /* 0xfffffffc00f09947 */ /* 0x004fea000383ffff */
[----:B------:R-:W-:Y:S05]  /*b860*/  BRA `(.L_x_163) ;  /* 0xffffff7000b47947 */ /* 0x000fea000383ffff */
.L_x_54:
[----:B------:R-:W-:-:S07]  /*b870*/  MOV R0, UR5 ;  /* 0x0000000500007c02 */ /* 0x000fce0008000f00 */
.L_x_164:
[----:B-1----:R1:W2:Y:S02]  /*b880*/  SYNCS.PHASECHK.TRANS64.TRYWAIT P0, [R0+URZ+0xb0], R3 ;  /* 0x0000b003000075a7 */ /* 0x0022a400080011ff */
[----:B--2---:R-:W-:Y:S05]  /*b890*/  @!P0 NANOSLEEP.SYNCS 0x989680 ;  /* 0x009896800000895d */ /* 0x004fea0003900000 */
[----:B------:R-:W2:Y:S02]  /*b8a0*/  @!P0 SYNCS.PHASECHK.TRANS64 P0, [R0+URZ+0xb0], R3 ;  /* 0x0000b003000085a7 */ /* 0x000ea400080010ff */
[----:B--2---:R-:W-:Y:S05]  /*b8b0*/  @!P0 BRA `(.L_x_164) ;  /* 0xfffffffc00f08947 */ /* 0x004fea000383ffff */
[----:B------:R-:W-:Y:S05]  /*b8c0*/  BRA `(.L_x_53) ;  /* 0xffffff7400087947 */ /* 0x000fea000383ffff */
.L_x_63:
[----:B-1----:R-:W-:-:S04]  /*b8d0*/  MOV R4, UR6 ;  /* 0x0000000600047c02 */ /* 0x002fc80008000f00 */
[----:B------:R1:W2:Y:S03]  /*b8e0*/  SYNCS.PHASECHK.TRANS64.TRYWAIT P0, [R4+URZ+0x8], R5 ;  /* 0x00000805040075a7 */ /* 0x0002a600080011ff */
[----:B--2---:R-:W-:Y:S05]  /*b8f0*/  @!P0 NANOSLEEP.SYNCS 0x989680 ;  /* 0x009896800000895d */ /* 0x004fea0003900000 */
[----:B------:R-:W2:Y:S02]  /*b900*/  @!P0 SYNCS.PHASECHK.TRANS64 P0, [R4+URZ+0x8], R5 ;  /* 0x00000805040085a7 */ /* 0x000ea400080010ff */
[----:B--2---:R-:W-:Y:S05]  /*b910*/  @!P0 BRA `(.L_x_63) ;  /* 0xfffffffc00ec8947 */ /* 0x004fea000383ffff */
[----:B------:R-:W-:Y:S05]  /*b920*/  BRA `(.L_x_62) ;  /* 0xffffff7400bc7947 */ /* 0x000fea000383ffff */
.L_x_65:
[----:B------:R-:W-:Y:S01]  /*b930*/  BSSY B0, `(.L_x_165) ;  /* 0x0000006000007945 */ /* 0x000fe20003800000 */
[----:B------:R-:W-:-:S07]  /*b940*/  MOV R15, 0xffffffff ;  /* 0xffffffff000f7802 */ /* 0x000fce0000000f00 */
[----:B-1---5:R-:W-:Y:S05]  /*b950*/  WARPSYNC.COLLECTIVE R15, `(.L_x_166) ;  /* 0x000000000f0c7348 */ /* 0x022fea0003c00000 */
[----:B------:R-:W-:Y:S02]  /*b960*/  ELECT P6, UR79, PT ;  /* 0x00000000004f782f */ /* 0x000fe400038c0000 */
[----:B------:R-:W-:Y:S01]  /*b970*/  MOV R14, UR79 ;  /* 0x0000004f000e7c02 */ /* 0x000fe20008000f00 */
[----:B-1---5:R-:W-:Y:S10]  /*b980*/  ENDCOLLECTIVE ;  /* 0x000000000000791b */ /* 0x022ff40003800000 */
.L_x_166:
[----:B------:R-:W-:Y:S05]  /*b990*/  BSYNC B0 ;  /* 0x0000000000007941 */ /* 0x000fea0003800000 */
.L_x_165:
[----:B------:R-:W-:Y:S05]  /*b9a0*/  BRA `(.L_x_167) ;  /* 0xffffff7400ec7947 */ /* 0x000fea000383ffff */
.L_x_67:
[----:B-1----:R-:W-:-:S04]  /*b9b0*/  MOV R2, UR6 ;  /* 0x0000000600027c02 */ /* 0x002fc80008000f00 */
[----:B------:R1:W2:Y:S03]  /*b9c0*/  SYNCS.PHASECHK.TRANS64.TRYWAIT P0, [R2+URZ+0x8], R3 ;  /* 0x00000803020075a7 */ /* 0x0002a600080011ff */
[----:B--2---:R-:W-:Y:S05]  /*b9d0*/  @!P0 NANOSLEEP.SYNCS 0x989680 ;  /* 0x009896800000895d */ /* 0x004fea0003900000 */
[----:B------:R-:W2:Y:S02]  /*b9e0*/  @!P0 SYNCS.PHASECHK.TRANS64 P0, [R2+URZ+0x8], R3 ;  /* 0x00000803020085a7 */ /* 0x000ea400080010ff */
[----:B--2---:R-:W-:Y:S05]  /*b9f0*/  @!P0 BRA `(.L_x_67) ;  /* 0xfffffffc00ec8947 */ /* 0x004fea000383ffff */
[----:B------:R-:W-:Y:S05]  /*ba00*/  BRA `(.L_x_66) ;  /* 0xffffff7400f07947 */ /* 0x000fea000383ffff */
.L_x_68:
[----:B-1----:R1:W2:Y:S02]  /*ba10*/  SYNCS.PHASECHK.TRANS64.TRYWAIT P0, [R0+URZ+0xa0], R5 ;  /* 0x0000a005000075a7 */ /* 0x0022a400080011ff */
[----:B--2---:R-:W-:Y:S05]  /*ba20*/  @!P0 NANOSLEEP.SYNCS 0x989680 ;  /* 0x009896800000895d */ /* 0x004fea0003900000 */
[----:B------:R-:W2:Y:S02]  /*ba30*/  @!P0 SYNCS.PHASECHK.TRANS64 P0, [R0+URZ+0xa0], R5 ;  /* 0x0000a005000085a7 */ /* 0x000ea400080010ff */
[----:B--2---:R-:W-:Y:S05]  /*ba40*/  @!P0 BRA `(.L_x_68) ;  /* 0xfffffffc00f08947 */ /* 0x004fea000383ffff */
[----:B------:R-:W-:Y:S05]  /*ba50*/  BRA `(.L_x_168) ;  /* 0xffffff7800dc7947 */ /* 0x000fea000383ffff */
.L_x_70:
[----:B------:R-:W-:-:S07]  /*ba60*/  MOV R0, UR9 ;  /* 0x0000000900007c02 */ /* 0x000fce0008000f00 */
.L_x_169:
[----:B-1----:R1:W2:Y:S02]  /*ba70*/  SYNCS.PHASECHK.TRANS64.TRYWAIT P0, [R0+URZ+0xd0], R5 ;  /* 0x0000d005000075a7 */ /* 0x0022a400080011ff */
[----:B--2---:R-:W-:Y:S05]  /*ba80*/  @!P0 NANOSLEEP.SYNCS 0x989680 ;  /* 0x009896800000895d */ /* 0x004fea0003900000 */
[----:B------:R-:W2:Y:S02]  /*ba90*/  @!P0 SYNCS.PHASECHK.TRANS64 P0, [R0+URZ+0xd0], R5 ;  /* 0x0000d005000085a7 */ /* 0x000ea400080010ff */
[----:B--2---:R-:W-:Y:S05]  /*baa0*/  @!P0 BRA `(.L_x_169) ;  /* 0xfffffffc00f08947 */ /* 0x004fea000383ffff */
[----:B------:R-:W-:Y:S05]  /*bab0*/  BRA `(.L_x_170) ;  /* 0xffffff7c00287947 */ /* 0x000fea000383ffff */
.L_x_73:
[----:B------:R-:W-:Y:S07]  /*bac0*/  MOV R0, UR8 ;  /* 0x0000000800007c02 */ /* 0x000fee0008000f00 */
.L_x_171:
[----:B-1----:R1:W2:Y:S02]  /*bad0*/  SYNCS.PHASECHK.TRANS64.TRYWAIT P0, [R0+URZ], R5 ;  /* 0x00000005000075a7 */ /* 0x0022a400080011ff */
[----:B--2---:R-:W-:Y:S05]  /*bae0*/  @!P0 NANOSLEEP.SYNCS 0x989680 ;  /* 0x009896800000895d */ /* 0x004fea0003900000 */
[----:B------:R-:W2:Y:S02]  /*baf0*/  @!P0 SYNCS.PHASECHK.TRANS64 P0, [R0+URZ], R5 ;  /* 0x00000005000085a7 */ /* 0x000ea400080010ff */
[----:B--2---:R-:W-:Y:S05]  /*bb00*/  @!P0 BRA `(.L_x_171) ;  /* 0xfffffffc00f08947 */ /* 0x004fea000383ffff */
[----:B------:R-:W-:Y:S05]  /*bb10*/  BRA `(.L_x_72) ;  /* 0xffffff7c003c7947 */ /* 0x000fea000383ffff */
.L_x_77:
[----:B-1----:R-:W-:-:S07]  /*bb20*/  MOV R0, UR5 ;  /* 0x0000000500007c02 */ /* 0x002fce0008000f00 */
.L_x_172:
[----:B-1----:R1:W2:Y:S02]  /*bb30*/  SYNCS.PHASECHK.TRANS64.TRYWAIT P0, [R0+URZ], R3 ;  /* 0x00000003000075a7 */ /* 0x0022a400080011ff */
[----:B--2---:R-:W-:Y:S05]  /*bb40*/  @!P0 NANOSLEEP.SYNCS 0x989680 ;  /* 0x009896800000895d */ /* 0x004fea0003900000 */
[----:B------:R-:W2:Y:S02]  /*bb50*/  @!P0 SYNCS.PHASECHK.TRANS64 P0, [R0+URZ], R3 ;  /* 0x00000003000085a7 */ /* 0x000ea400080010ff */
[----:B--2---:R-:W-:Y:S05]  /*bb60*/  @!P0 BRA `(.L_x_172) ;  /* 0xfffffffc00f08947 */ /* 0x004fea000383ffff */
[----:B------:R-:W-:Y:S05]  /*bb70*/  BRA `(.L_x_173) ;  /* 0xffffff8000307947 */ /* 0x000fea000383ffff */
.L_x_80:
[----:B------:R-:W-:-:S07]  /*bb80*/  MOV R0, UR7 ;  /* 0x0000000700007c02 */ /* 0x000fce0008000f00 */
.L_x_174:
[----:B-1----:R1:W2:Y:S02]  /*bb90*/  SYNCS.PHASECHK.TRANS64.TRYWAIT P1, [R0+URZ+0x100], R3 ;  /* 0x00010003000075a7 */ /* 0x0022a400080211ff */
[----:B--2---:R-:W-:Y:S05]  /*bba0*/  @!P1 NANOSLEEP.SYNCS 0x989680 ;  /* 0x009896800000995d */ /* 0x004fea0003900000 */
[----:B------:R-:W2:Y:S02]  /*bbb0*/  @!P1 SYNCS.PHASECHK.TRANS64 P1, [R0+URZ+0x100], R3 ;  /* 0x00010003000095a7 */ /* 0x000ea400080210ff */
[----:B--2---:R-:W-:Y:S05]  /*bbc0*/  @!P1 BRA `(.L_x_174) ;  /* 0xfffffffc00f09947 */ /* 0x004fea000383ffff */
[----:B------:R-:W-:Y:S05]  /*bbd0*/  BRA `(.L_x_175) ;  /* 0xffffff80007c7947 */ /* 0x000fea000383ffff */
.L_x_85:
[----:B--2---:R2:W4:Y:S02]  /*bbe0*/  SYNCS.PHASECHK.TRANS64.TRYWAIT P0, [R0+URZ+0xa0], R3 ;  /* 0x0000a003000075a7 */ /* 0x00452400080011ff */
[----:B----4-:R-:W-:Y:S05]  /*bbf0*/  @!P0 NANOSLEEP.SYNCS 0x989680 ;  /* 0x009896800000895d */ /* 0x010fea0003900000 */
[----:B------:R-:W4:Y:S02]  /*bc00*/  @!P0 SYNCS.PHASECHK.TRANS64 P0, [R0+URZ+0xa0], R3 ;  /* 0x0000a003000085a7 */ /* 0x000f2400080010ff */
[----:B----4-:R-:W-:Y:S05]  /*bc10*/  @!P0 BRA `(.L_x_85) ;  /* 0xfffffffc00f08947 */ /* 0x010fea000383ffff */
[----:B------:R-:W-:Y:S05]  /*bc20*/  BRA `(.L_x_176) ;  /* 0xffffff8400907947 */ /* 0x000fea000383ffff */
.L_x_88:
[----:B------:R-:W-:Y:S07]  /*bc30*/  MOV R0, UR7 ;  /* 0x0000000700007c02 */ /* 0x000fee0008000f00 */
.L_x_177:
[----:B--2---:R2:W4:Y:S02]  /*bc40*/  SYNCS.PHASECHK.TRANS64.TRYWAIT P0, [R0+URZ+0x98], R3 ;  /* 0x00009803000075a7 */ /* 0x00452400080011ff */
[----:B----4-:R-:W-:Y:S05]  /*bc50*/  @!P0 NANOSLEEP.SYNCS 0x989680 ;  /* 0x009896800000895d */ /* 0x010fea0003900000 */
[----:B------:R-:W4:Y:S02]  /*bc60*/  @!P0 SYNCS.PHASECHK.TRANS64 P0, [R0+URZ+0x98], R3 ;  /* 0x00009803000085a7 */ /* 0x000f2400080010ff */
[----:B----4-:R-:W-:Y:S05]  /*bc70*/  @!P0 BRA `(.L_x_177) ;  /* 0xfffffffc00f08947 */ /* 0x010fea000383ffff */
[----:B------:R-:W-:Y:S05]  /*bc80*/  BRA `(.L_x_87) ;  /* 0xffffff8800707947 */ /* 0x000fea000383ffff */
.L_x_91:
[----:B------:R-:W-:Y:S07]  /*bc90*/  MOV R3, UR7 ;  /* 0x0000000700037c02 */ /* 0x000fee0008000f00 */
.L_x_178:
[----:B-1----:R1:W2:Y:S02]  /*bca0*/  SYNCS.PHASECHK.TRANS64.TRYWAIT P0, [R3+URZ+0x70], R12 ;  /* 0x0000700c030075a7 */ /* 0x0022a400080011ff */
[----:B--2---:R-:W-:Y:S05]  /*bcb0*/  @!P0 NANOSLEEP.SYNCS 0x989680 ;  /* 0x009896800000895d */ /* 0x004fea0003900000 */
[----:B------:R-:W2:Y:S02]  /*bcc0*/  @!P0 SYNCS.PHASECHK.TRANS64 P0, [R3+URZ+0x70], R12 ;  /* 0x0000700c030085a7 */ /* 0x000ea400080010ff */
[----:B--2---:R-:W-:Y:S05]  /*bcd0*/  @!P0 BRA `(.L_x_178) ;  /* 0xfffffffc00f08947 */ /* 0x004fea000383ffff */
[----:B------:R-:W-:Y:S05]  /*bce0*/  BRA `(.L_x_179) ;  /* 0xffffff8800e87947 */ /* 0x000fea000383ffff */
.L_x_92:
[----:B-1----:R-:W-:Y:S07]  /*bcf0*/  MOV R3, UR7 ;  /* 0x0000000700037c02 */ /* 0x002fee0008000f00 */
.L_x_180:
[----:B-1----:R1:W2:Y:S02]  /*bd00*/  SYNCS.PHASECHK.TRANS64.TRYWAIT P0, [R3+URZ+0x78], R12 ;  /* 0x0000780c030075a7 */ /* 0x0022a400080011ff */
[----:B--2---:R-:W-:Y:S05]  /*bd10*/  @!P0 NANOSLEEP.SYNCS 0x989680 ;  /* 0x009896800000895d */ /* 0x004fea0003900000 */
[----:B------:R-:W2:Y:S02]  /*bd20*/  @!P0 SYNCS.PHASECHK.TRANS64 P0, [R3+URZ+0x78], R12 ;  /* 0x0000780c030085a7 */ /* 0x000ea400080010ff */
[----:B--2---:R-:W-:Y:S05]  /*bd30*/  @!P0 BRA `(.L_x_180) ;  /* 0xfffffffc00f08947 */ /* 0x004fea000383ffff */
[----:B------:R-:W-:Y:S05]  /*bd40*/  BRA `(.L_x_181) ;  /* 0xffffff8c00247947 */ /* 0x000fea000383ffff */
.L_x_93:
[----:B-1----:R-:W-:Y:S07]  /*bd50*/  MOV R3, UR7 ;  /* 0x0000000700037c02 */ /* 0x002fee0008000f00 */
.L_x_182:
[----:B-1----:R1:W2:Y:S02]  /*bd60*/  SYNCS.PHASECHK.TRANS64.TRYWAIT P0, [R3+URZ+0x80], R12 ;  /* 0x0000800c030075a7 */ /* 0x0022a400080011ff */
[----:B--2---:R-:W-:Y:S05]  /*bd70*/  @!P0 NANOSLEEP.SYNCS 0x989680 ;  /* 0x009896800000895d */ /* 0x004fea0003900000 */
[----:B------:R-:W2:Y:S02]  /*bd80*/  @!P0 SYNCS.PHASECHK.TRANS64 P0, [R3+URZ+0x80], R12 ;  /* 0x0000800c030085a7 */ /* 0x000ea400080010ff */
[----:B--2---:R-:W-:Y:S05]  /*bd90*/  @!P0 BRA `(.L_x_182) ;  /* 0xfffffffc00f08947 */ /* 0x004fea000383ffff */
[----:B------:R-:W-:Y:S05]  /*bda0*/  BRA `(.L_x_183) ;  /* 0xffffff8c006c7947 */ /* 0x000fea000383ffff */
.L_x_94:
[----:B------:R-:W-:Y:S07]  /*bdb0*/  MOV R3, UR7 ;  /* 0x0000000700037c02 */ /* 0x000fee0008000f00 */
.L_x_184:
[----:B-1----:R1:W2:Y:S02]  /*bdc0*/  SYNCS.PHASECHK.TRANS64.TRYWAIT P0, [R3+URZ+0x88], R12 ;  /* 0x0000880c030075a7 */ /* 0x0022a400080011ff */
[----:B--2---:R-:W-:Y:S05]  /*bdd0*/  @!P0 NANOSLEEP.SYNCS 0x989680 ;  /* 0x009896800000895d */ /* 0x004fea0003900000 */
[----:B------:R-:W2:Y:S02]  /*bde0*/  @!P0 SYNCS.PHASECHK.TRANS64 P0, [R3+URZ+0x88], R12 ;  /* 0x0000880c030085a7 */ /* 0x000ea400080010ff */
[----:B--2---:R-:W-:Y:S05]  /*bdf0*/  @!P0 BRA `(.L_x_184) ;  /* 0xfffffffc00f08947 */ /* 0x004fea000383ffff */
[----:B------:R-:W-:Y:S05]  /*be00*/  BRA `(.L_x_185) ;  /* 0xffffff8c00f47947 */ /* 0x000fea000383ffff */
.L_x_96:
[----:B------:R-:W-:-:S07]  /*be10*/  MOV R0, UR7 ;  /* 0x0000000700007c02 */ /* 0x000fce0008000f00 */
.L_x_186:
[----:B-1----:R1:W4:Y:S02]  /*be20*/  SYNCS.PHASECHK.TRANS64.TRYWAIT P0, [R0+URZ+0x70], R3 ;  /* 0x00007003000075a7 */ /* 0x00232400080011ff */
[----:B----4-:R-:W-:Y:S05]  /*be30*/  @!P0 NANOSLEEP.SYNCS 0x989680 ;  /* 0x009896800000895d */ /* 0x010fea0003900000 */
[----:B------:R-:W4:Y:S02]  /*be40*/  @!P0 SYNCS.PHASECHK.TRANS64 P0, [R0+URZ+0x70], R3 ;  /* 0x00007003000085a7 */ /* 0x000f2400080010ff */
[----:B----4-:R-:W-:Y:S05]  /*be50*/  @!P0 BRA `(.L_x_186) ;  /* 0xfffffffc00f08947 */ /* 0x010fea000383ffff */
[----:B------:R-:W-:Y:S05]  /*be60*/  BRA `(.L_x_187) ;  /* 0xffffff9000647947 */ /* 0x000fea000383ffff */
.L_x_97:
[----:B-1----:R-:W-:-:S07]  /*be70*/  MOV R0, UR7 ;  /* 0x0000000700007c02 */ /* 0x002fce0008000f00 */
.L_x_188:
[----:B-1----:R1:W4:Y:S02]  /*be80*/  SYNCS.PHASECHK.TRANS64.TRYWAIT P0, [R0+URZ+0x78], R3 ;  /* 0x00007803000075a7 */ /* 0x00232400080011ff */
[----:B----4-:R-:W-:Y:S05]  /*be90*/  @!P0 NANOSLEEP.SYNCS 0x989680 ;  /* 0x009896800000895d */ /* 0x010fea0003900000 */
[----:B------:R-:W4:Y:S02]  /*bea0*/  @!P0 SYNCS.PHASECHK.TRANS64 P0, [R0+URZ+0x78], R3 ;  /* 0x00007803000085a7 */ /* 0x000f2400080010ff */
[----:B----4-:R-:W-:Y:S05]  /*beb0*/  @!P0 BRA `(.L_x_188) ;  /* 0xfffffffc00f08947 */ /* 0x010fea000383ffff */
[----:B------:R-:W-:Y:S05]  /*bec0*/  BRA `(.L_x_189) ;  /* 0xffffff9000547947 */ /* 0x000fea000383ffff */
.L_x_98:
[----:B-1----:R-:W-:-:S07]  /*bed0*/  MOV R0, UR7 ;  /* 0x0000000700007c02 */ /* 0x002fce0008000f00 */
.L_x_190:
[----:B-1----:R1:W4:Y:S02]  /*bee0*/  SYNCS.PHASECHK.TRANS64.TRYWAIT P0, [R0+URZ+0x80], R3 ;  /* 0x00008003000075a7 */ /* 0x00232400080011ff */
[----:B----4-:R-:W-:Y:S05]  /*bef0*/  @!P0 NANOSLEEP.SYNCS 0x989680 ;  /* 0x009896800000895d */ /* 0x010fea0003900000 */
[----:B------:R-:W4:Y:S02]  /*bf00*/  @!P0 SYNCS.PHASECHK.TRANS64 P0, [R0+URZ+0x80], R3 ;  /* 0x00008003000085a7 */ /* 0x000f2400080010ff */
[----:B----4-:R-:W-:Y:S05]  /*bf10*/  @!P0 BRA `(.L_x_190) ;  /* 0xfffffffc00f08947 */ /* 0x010fea000383ffff */
[----:B------:R-:W-:Y:S05]  /*bf20*/  BRA `(.L_x_191) ;  /* 0xffffff9000447947 */ /* 0x000fea000383ffff */
.L_x_100:
[----:B--2---:R2:W3:Y:S02]  /*bf30*/  SYNCS.PHASECHK.TRANS64.TRYWAIT P0, [R0+URZ+0xa0], R3 ;  /* 0x0000a003000075a7 */ /* 0x0044e400080011ff */
[----:B---3--:R-:W-:Y:S05]  /*bf40*/  @!P0 NANOSLEEP.SYNCS 0x989680 ;  /* 0x009896800000895d */ /* 0x008fea0003900000 */
[----:B------:R-:W3:Y:S02]  /*bf50*/  @!P0 SYNCS.PHASECHK.TRANS64 P0, [R0+URZ+0xa0], R3 ;  /* 0x0000a003000085a7 */ /* 0x000ee400080010ff */
[----:B---3--:R-:W-:Y:S05]  /*bf60*/  @!P0 BRA `(.L_x_100) ;  /* 0xfffffffc00f08947 */ /* 0x008fea000383ffff */
[----:B------:R-:W-:Y:S05]  /*bf70*/  BRA `(.L_x_192) ;  /* 0xffffff9400187947 */ /* 0x000fea000383ffff */
.L_x_111:
[----:B-1----:R-:W-:Y:S04]  /*bf80*/  MOV R2, UR48 ;  /* 0x0000003000027c02 */ /* 0x002fe80008000f00 */
[----:B------:R1:W3:Y:S03]  /*bf90*/  SYNCS.PHASECHK.TRANS64.TRYWAIT P1, [R2+URZ+0x50], R3 ;  /* 0x00005003020075a7 */ /* 0x0002e600080211ff */
[----:B---3--:R-:W-:Y:S05]  /*bfa0*/  @!P1 NANOSLEEP.SYNCS 0x989680 ;  /* 0x009896800000995d */ /* 0x008fea0003900000 */
[----:B------:R-:W3:Y:S02]  /*bfb0*/  @!P1 SYNCS.PHASECHK.TRANS64 P1, [R2+URZ+0x50], R3 ;  /* 0x00005003020095a7 */ /* 0x000ee400080210ff */
[----:B---3--:R-:W-:Y:S05]  /*bfc0*/  @!P1 BRA `(.L_x_111) ;  /* 0xfffffffc00ec9947 */ /* 0x008fea000383ffff */
[----:B------:R-:W-:Y:S05]  /*bfd0*/  BRA `(.L_x_110) ;  /* 0xffffffa000987947 */ /* 0x000fea000383ffff */
.L_x_113:
[----:B-1----:R1:W4:Y:S02]  /*bfe0*/  SYNCS.PHASECHK.TRANS64.TRYWAIT P0, [R183+URZ+0xc0], R0 ;  /* 0x0000c000b70075a7 */ /* 0x00232400080011ff */
[----:B----4-:R-:W-:Y:S05]  /*bff0*/  @!P0 NANOSLEEP.SYNCS 0x989680 ;  /* 0x009896800000895d */ /* 0x010fea0003900000 */
[----:B------:R-:W4:Y:S02]  /*c000*/  @!P0 SYNCS.PHASECHK.TRANS64 P0, [R183+URZ+0xc0], R0 ;  /* 0x0000c000b70085a7 */ /* 0x000f2400080010ff */
[----:B----4-:R-:W-:Y:S05]  /*c010*/  @!P0 BRA `(.L_x_113) ;  /* 0xfffffffc00f08947 */ /* 0x010fea000383ffff */
[----:B------:R-:W-:Y:S05]  /*c020*/  BRA `(.L_x_112) ;  /* 0xffffffa000d07947 */ /* 0x000fea000383ffff */
.L_x_122:
[----:B--2---:R2:W4:Y:S02]  /*c030*/  SYNCS.PHASECHK.TRANS64.TRYWAIT P0, [R3+URZ+0x50], R0 ;  /* 0x00005000030075a7 */ /* 0x00452400080011ff */
[----:B----4-:R-:W-:Y:S05]  /*c040*/  @!P0 NANOSLEEP.SYNCS 0x989680 ;  /* 0x009896800000895d */ /* 0x010fea0003900000 */
[----:B------:R-:W4:Y:S02]  /*c050*/  @!P0 SYNCS.PHASECHK.TRANS64 P0, [R3+URZ+0x50], R0 ;  /* 0x00005000030085a7 */ /* 0x000f2400080010ff */
[----:B----4-:R-:W-:Y:S05]  /*c060*/  @!P0 BRA `(.L_x_122) ;  /* 0xfffffffc00f08947 */ /* 0x010fea000383ffff */
[----:B------:R-:W-:Y:S05]  /*c070*/  BRA `(.L_x_121) ;  /* 0xffffffb4007c7947 */ /* 0x000fea000383ffff */
.L_x_130:
[----:B-1----:R1:W4:Y:S02]  /*c080*/  SYNCS.PHASECHK.TRANS64.TRYWAIT P0, [R0+URZ+0x50], R7 ;  /* 0x00005007000075a7 */ /* 0x00232400080011ff */
[----:B----4-:R-:W-:Y:S05]  /*c090*/  @!P0 NANOSLEEP.SYNCS 0x989680 ;  /* 0x009896800000895d */ /* 0x010fea0003900000 */
[----:B------:R-:W4:Y:S02]  /*c0a0*/  @!P0 SYNCS.PHASECHK.TRANS64 P0, [R0+URZ+0x50], R7 ;  /* 0x00005007000085a7 */ /* 0x000f2400080010ff */
[----:B----4-:R-:W-:Y:S05]  /*c0b0*/  @!P0 BRA `(.L_x_130) ;  /* 0xfffffffc00f08947 */ /* 0x010fea000383ffff */
[----:B------:R-:W-:Y:S05]  /*c0c0*/  BRA `(.L_x_129) ;  /* 0xffffffc800707947 */ /* 0x000fea000383ffff */
.L_x_138:
[----:B-1----:R1:W2:Y:S02]  /*c0d0*/  SYNCS.PHASECHK.TRANS64.TRYWAIT P0, [R3+URZ+0x50], R0 ;  /* 0x00005000030075a7 */ /* 0x0022a400080011ff */
[----:B--2---:R-:W-:Y:S05]  /*c0e0*/  @!P0 NANOSLEEP.SYNCS 0x989680 ;  /* 0x009896800000895d */ /* 0x004fea0003900000 */
[----:B------:R-:W2:Y:S02]  /*c0f0*/  @!P0 SYNCS.PHASECHK.TRANS64 P0, [R3+URZ+0x50], R0 ;  /* 0x00005000030085a7 */ /* 0x000ea400080010ff */
[----:B--2---:R-:W-:Y:S05]  /*c100*/  @!P0 BRA `(.L_x_138) ;  /* 0xfffffffc00f08947 */ /* 0x004fea000383ffff */
[----:B------:R-:W-:Y:S05]  /*c110*/  BRA `(.L_x_137) ;  /* 0xffffffdc00647947 */ /* 0x000fea000383ffff */
        .weak           $__internal_0_$__cuda_sm10x_tcgen05_guardrail_trap_col_being_dealloced_not_returned_by_alloc
        .type           $__internal_0_$__cuda_sm10x_tcgen05_guardrail_trap_col_being_dealloced_not_returned_by_alloc,@function
        .size           $__internal_0_$__cuda_sm10x_tcgen05_guardrail_trap_col_being_dealloced_not_returned_by_alloc,($__internal_1_$__cuda_sm10x_tcgen05_guardrail_trap_phase_invalid_during_alloc - $__internal_0_$__cuda_sm10x_tcgen05_guardrail_trap_col_being_dealloced_not_returned_by_alloc)
$__internal_0_$__cuda_sm10x_tcgen05_guardrail_trap_col_being_dealloced_not_returned_by_alloc:
[----:B------:R-:W-:Y:S05]  /*c120*/  BPT.TRAP 0x1 ;  /* 0x000000040000795c */ /* 0x000fea0000300000 */
[----:B------:R-:W-:-:S04]  /*c130*/  HFMA2 R3, -RZ, RZ, 0, 0 ;  /* 0x00000000ff037431 */ /* 0x000fc800000001ff */
[----:B------:R-:W-:Y:S05]  /*c140*/  RET.REL.NODEC R2 `(_ZN7cutlass13device_kernelINS_4gemm6kernel13GemmUniversalIN4cute5tupleIJiiiiEEENS1_10collective13CollectiveMmaINS1_35MainloopSm100TmaUmmaWarpSpecializedILi5ELi2ELi2ENS5_IJNS4_1CILi2EEENSA_ILi1EEESC_EEEEENS5_IJNSA_ILi256EEESF_NSA_ILi64EEEEEENS_10bfloat16_tENS5_IJlSC_lEEESI_SJ_NS4_8TiledMMAINS4_8MMA_AtomIJNS4_26SM100_MMA_F16BF16_2x1SM_SSISI_SI_fLi256ELi256ELNS4_4UMMA5MajorE0ELSO_0ELNSN_7ScaleInE0ELSP_0EEEEEENS4_6LayoutINS5_IJSC_SC_SC_EEENS5_IJNSA_ILi0EEESU_SU_EEEEENS5_IJNS4_10UnderscoreESX_SX_EEEEENS4_18SM100_TMA_2SM_LOADENS4_14ComposedLayoutINS4_7SwizzleILi3ELi4ELi3EEENS4_18smem_ptr_flag_bitsILi16EEENSS_INS5_IJNSA_ILi8EEESG_EEENS5_IJSG_SC_EEEEEEEvNS4_8identityES10_S1A_vS1B_EENS_8epilogue10collective18CollectiveEpilogueINS1D_23Sm100TmaWarpSpecializedILi4ELi2ELi64ELb1ELb0EEEJNS5_IJNSA_ILi128EEESF_SG_EEENS5_IJNSS_IS1I_SC_EENSS_ISG_SC_EEEEESI_SJ_SI_SJ_NS1D_6fusion15FusionCallbacksIS1H_NS1N_17LinearCombinationISI_fSI_fLNS_15FloatRoundStyleE2EEES1J_S1M_JEEENS4_5SM1004TMEM4LOAD26SM100_TMEM_LOAD_32dp32b64xENS4_13SM90_TMA_LOADES1A_NS4_39AutoVectorizingCopyWithAssumedAlignmentILi128EEENS4_14SM90_TMA_STOREES1A_S1Z_S1Z_EEEvvEEEEvNT_6ParamsE) ;  /* 0xffffff3c02ac7950 */ /* 0x000fea0003c3ffff */
        .weak           $__internal_1_$__cuda_sm10x_tcgen05_guardrail_trap_phase_invalid_during_alloc
        .type           $__internal_1_$__cuda_sm10x_tcgen05_guardrail_trap_phase_invalid_during_alloc,@function
        .size           $__internal_1_$__cuda_sm10x_tcgen05_guardrail_trap_phase_invalid_during_alloc,($__internal_2_$__cuda_sm10x_tcgen05_guardrail_trap_unallocated_columns_being_dealloced - $__internal_1_$__cuda_sm10x_tcgen05_guardrail_trap_phase_invalid_during_alloc)
$__internal_1_$__cuda_sm10x_tcgen05_guardrail_trap_phase_invalid_during_alloc:
[----:B------:R-:W-:Y:S05]  /*c150*/  BPT.TRAP 0x1 ;  /* 0x000000040000795c */ /* 0x000fea0000300000 */
[----:B------:R-:W-:-:S04]  /*c160*/  MOV R3, 0x0 ;  /* 0x0000000000037802 */ /* 0x000fc80000000f00 */
[----:B------:R-:W-:Y:S05]  /*c170*/  RET.REL.NODEC R2 `(_ZN7cutlass13device_kernelINS_4gemm6kernel13GemmUniversalIN4cute5tupleIJiiiiEEENS1_10collective13CollectiveMmaINS1_35MainloopSm100TmaUmmaWarpSpecializedILi5ELi2ELi2ENS5_IJNS4_1CILi2EEENSA_ILi1EEESC_EEEEENS5_IJNSA_ILi256EEESF_NSA_ILi64EEEEEENS_10bfloat16_tENS5_IJlSC_lEEESI_SJ_NS4_8TiledMMAINS4_8MMA_AtomIJNS4_26SM100_MMA_F16BF16_2x1SM_SSISI_SI_fLi256ELi256ELNS4_4UMMA5MajorE0ELSO_0ELNSN_7ScaleInE0ELSP_0EEEEEENS4_6LayoutINS5_IJSC_SC_SC_EEENS5_IJNSA_ILi0EEESU_SU_EEEEENS5_IJNS4_10UnderscoreESX_SX_EEEEENS4_18SM100_TMA_2SM_LOADENS4_14ComposedLayoutINS4_7SwizzleILi3ELi4ELi3EEENS4_18smem_ptr_flag_bitsILi16EEENSS_INS5_IJNSA_ILi8EEESG_EEENS5_IJSG_SC_EEEEEEEvNS4_8identityES10_S1A_vS1B_EENS_8epilogue10collective18CollectiveEpilogueINS1D_23Sm100TmaWarpSpecializedILi4ELi2ELi64ELb1ELb0EEEJNS5_IJNSA_ILi128EEESF_SG_EEENS5_IJNSS_IS1I_SC_EENSS_ISG_SC_EEEEESI_SJ_SI_SJ_NS1D_6fusion15FusionCallbacksIS1H_NS1N_17LinearCombinationISI_fSI_fLNS_15FloatRoundStyleE2EEES1J_S1M_JEEENS4_5SM1004TMEM4LOAD26SM100_TMEM_LOAD_32dp32b64xENS4_13SM90_TMA_LOADES1A_NS4_39AutoVectorizingCopyWithAssumedAlignmentILi128EEENS4_14SM90_TMA_STOREES1A_S1Z_S1Z_EEEvvEEEEvNT_6ParamsE) ;  /* 0xffffff3c02a07950 */ /* 0x000fea0003c3ffff */
        .weak           $__internal_2_$__cuda_sm10x_tcgen05_guardrail_trap_unallocated_columns_being_dealloced
        .type           $__internal_2_$__cuda_sm10x_tcgen05_guardrail_trap_unallocated_columns_being_dealloced,@function
        .size           $__internal_2_$__cuda_sm10x_tcgen05_guardrail_trap_unallocated_columns_being_dealloced,(.L_x_194 - $__internal_2_$__cuda_sm10x_tcgen05_guardrail_trap_unallocated_columns_being_dealloced)
$__internal_2_$__cuda_sm10x_tcgen05_guardrail_trap_unallocated_columns_being_dealloced:
[----:B------:R-:W-:Y:S05]  /*c180*/  BPT.TRAP 0x1 ;  /* 0x000000040000795c */ /* 0x000fea0000300000 */
[----:B------:R-:W-:-:S04]  /*c190*/  HFMA2 R3, -RZ, RZ, 0, 0 ;  /* 0x00000000ff037431 */ /* 0x000fc800000001ff */
[----:B------:R-:W-:Y:S05]  /*c1a0*/  RET.REL.NODEC R2 `(_ZN7cutlass13device_kernelINS_4gemm6kernel13GemmUniversalIN4cute5tupleIJiiiiEEENS1_10collective13CollectiveMmaINS1_35MainloopSm100TmaUmmaWarpSpecializedILi5ELi2ELi2ENS5_IJNS4_1CILi2EEENSA_ILi1EEESC_EEEEENS5_IJNSA_ILi256EEESF_NSA_ILi64EEEEEENS_10bfloat16_tENS5_IJlSC_lEEESI_SJ_NS4_8TiledMMAINS4_8MMA_AtomIJNS4_26SM100_MMA_F16BF16_2x1SM_SSISI_SI_fLi256ELi256ELNS4_4UMMA5MajorE0ELSO_0ELNSN_7ScaleInE0ELSP_0EEEEEENS4_6LayoutINS5_IJSC_SC_SC_EEENS5_IJNSA_ILi0EEESU_SU_EEEEENS5_IJNS4_10UnderscoreESX_SX_EEEEENS4_18SM100_TMA_2SM_LOADENS4_14ComposedLayoutINS4_7SwizzleILi3ELi4ELi3EEENS4_18smem_ptr_flag_bitsILi16EEENSS_INS5_IJNSA_ILi8EEESG_EEENS5_IJSG_SC_EEEEEEEvNS4_8identityES10_S1A_vS1B_EENS_8epilogue10collective18CollectiveEpilogueINS1D_23Sm100TmaWarpSpecializedILi4ELi2ELi64ELb1ELb0EEEJNS5_IJNSA_ILi128EEESF_SG_EEENS5_IJNSS_IS1I_SC_EENSS_ISG_SC_EEEEESI_SJ_SI_SJ_NS1D_6fusion15FusionCallbacksIS1H_NS1N_17LinearCombinationISI_fSI_fLNS_15FloatRoundStyleE2EEES1J_S1M_JEEENS4_5SM1004TMEM4LOAD26SM100_TMEM_LOAD_32dp32b64xENS4_13SM90_TMA_LOADES1A_NS4_39AutoVectorizingCopyWithAssumedAlignmentILi128EEENS4_14SM90_TMA_STOREES1A_S1Z_S1Z_EEEvvEEEEvNT_6ParamsE) ;  /* 0xffffff3c02947950 */ /* 0x000fea0003c3ffff */
.L_x_193:
[----:B------:R-:W-:-:S00]  /*c1b0*/  BRA `(.L_x_193) ;  /* 0xfffffffc00fc7947 */ /* 0x000fc0000383ffff */
[----:B------:R-:W-:-:S00]  /*c1c0*/  NOP ;  /* 0x0000000000007918 */ /* 0x000fc00000000000 */
        /* <DEDUP_REMOVED lines=11> */
.L_x_194:


//--------------------- .nv.global.init           --------------------------
	.section	.nv.global.init,"aw",@progbits
.nv.global.init:
	.type		$str$27,@object
	.size		$str$27,($str$28 - $str$27)
$str$27:
        /*0000*/ 	.byte	0x28, 0x61, 0x64, 0x64, 0x72, 0x65, 0x73, 0x73, 0x20, 0x26, 0x20, 0x6d, 0x61, 0x73, 0x6b, 0x29
        /*0010*/ 	.byte	0x20, 0x3d, 0x3d, 0x20, 0x30, 0x00
	.type		$str$28,@object
	.size		$str$28,($str$26 - $str$28)
$str$28:
        /*0016*/ 	.byte	0x2f, 0x74, 0x6d, 0x70, 0x2f, 0x63, 0x75, 0x74, 0x6c, 0x61, 0x73, 0x73, 0x5f, 0x73, 0x77, 0x65
        /*0026*/ 	.byte	0x65, 0x70, 0x5f, 0x73, 0x72, 0x63, 0x2f, 0x69, 0x6e, 0x63, 0x6c, 0x75, 0x64, 0x65, 0x2f, 0x63
        /*0036*/ 	.byte	0x75, 0x74, 0x65, 0x2f, 0x70, 0x6f, 0x69, 0x6e, 0x74, 0x65, 0x72, 0x5f, 0x66, 0x6c, 0x61, 0x67
        /*0046*/ 	.byte	0x67, 0x65, 0x64, 0x2e, 0x68, 0x70, 0x70, 0x00
	.type		$str$26,@object
	.size		$str$26,($str$25 - $str$26)
$str$26:
        /*004e*/ 	.byte	0x2f, 0x74, 0x6d, 0x70, 0x2f, 0x63, 0x75, 0x74, 0x6c, 0x61, 0x73, 0x73, 0x5f, 0x73, 0x77, 0x65
        /*005e*/ 	.byte	0x65, 0x70, 0x5f, 0x73, 0x72, 0x63, 0x2f, 0x69, 0x6e, 0x63, 0x6c, 0x75, 0x64, 0x65, 0x2f, 0x63
        /*006e*/ 	.byte	0x75, 0x74, 0x65, 0x2f, 0x61, 0x74, 0x6f, 0x6d, 0x2f, 0x63, 0x6f, 0x70, 0x79, 0x5f, 0x74, 0x72
        /*007e*/ 	.byte	0x61, 0x69, 0x74, 0x73, 0x5f, 0x73, 0x6d, 0x31, 0x30, 0x30, 0x2e, 0x68, 0x70, 0x70, 0x00
	.type		$str$25,@object
	.size		$str$25,(__unnamed_1 - $str$25)
$str$25:
        /*008d*/ 	.byte	0x28, 0x28, 0x75, 0x69, 0x6e, 0x74, 0x33, 0x32, 0x5f, 0x74, 0x28, 0x74, 0x68, 0x72, 0x65, 0x61
        /*009d*/ 	.byte	0x64, 0x49, 0x64, 0x78, 0x2e, 0x78, 0x29, 0x20, 0x2f, 0x20, 0x33, 0x32, 0x29, 0x20, 0x25, 0x20
        /*00ad*/ 	.byte	0x34, 0x29, 0x20, 0x3d, 0x3d, 0x20, 0x28, 0x28, 0x28, 0x74, 0x6d, 0x65, 0x6d, 0x5f, 0x61, 0x64
        /*00bd*/ 	.byte	0x64, 0x72, 0x20, 0x3e, 0x3e, 0x20, 0x31, 0x36, 0x29, 0x20, 0x2f, 0x20, 0x33, 0x32, 0x29, 0x20
        /*00cd*/ 	.byte	0x25, 0x20, 0x34, 0x29, 0x00
	.type		__unnamed_1,@object
	.size		__unnamed_1,(__unnamed_2 - __unnamed_1)
__unnamed_1:
        /*00d2*/ 	.byte	0x61, 0x75, 0x74, 0x6f, 0x20, 0x63, 0x75, 0x74, 0x65, 0x3a, 0x3a, 0x61, 0x73, 0x5f, 0x70, 0x6f
        /* <DEDUP_REMOVED lines=24> */
        /*0262*/ 	.byte	0x38, 0x31, 0x39, 0x32, 0x3e, 0x3e, 0x3e, 0x3e, 0x5d, 0x00
	.type		__unnamed_2,@object
	.size		__unnamed_2,(.L_2 - __unnamed_2)
__unnamed_2:
        /* <DEDUP_REMOVED lines=43> */
        /*051c*/ 	.byte	0x74, 0x65, 0x3a, 0x3a, 0x43, 0x3c, 0x30, 0x3e, 0x3e, 0x3e, 0x3e, 0x5d, 0x00
.L_2:


//--------------------- .nv.shared._ZN7cutlass13device_kernelINS_4gemm6kernel13GemmUniversalIN4cute5tupleIJiiiiEEENS1_10collective13CollectiveMmaINS1_35MainloopSm100TmaUmmaWarpSpecializedILi5ELi2ELi2ENS5_IJNS4_1CILi2EEENSA_ILi1EEESC_EEEEENS5_IJNSA_ILi256EEESF_NSA_ILi64EEEEEENS_10bfloat16_tENS5_IJlSC_lEEESI_SJ_NS4_8TiledMMAINS4_8MMA_AtomIJNS4_26SM100_MMA_F16BF16_2x1SM_SSISI_SI_fLi256ELi256ELNS4_4UMMA5MajorE0ELSO_0ELNSN_7ScaleInE0ELSP_0EEEEEENS4_6LayoutINS5_IJSC_SC_SC_EEENS5_IJNSA_ILi0EEESU_SU_EEEEENS5_IJNS4_10UnderscoreESX_SX_EEEEENS4_18SM100_TMA_2SM_LOADENS4_14ComposedLayoutINS4_7SwizzleILi3ELi4ELi3EEENS4_18smem_ptr_flag_bitsILi16EEENSS_INS5_IJNSA_ILi8EEESG_EEENS5_IJSG_SC_EEEEEEEvNS4_8identityES10_S1A_vS1B_EENS_8epilogue10collective18CollectiveEpilogueINS1D_23Sm100TmaWarpSpecializedILi4ELi2ELi64ELb1ELb0EEEJNS5_IJNSA_ILi128EEESF_SG_EEENS5_IJNSS_IS1I_SC_EENSS_ISG_SC_EEEEESI_SJ_SI_SJ_NS1D_6fusion15FusionCallbacksIS1H_NS1N_17LinearCombinationISI_fSI_fLNS_15FloatRoundStyleE2EEES1J_S1M_JEEENS4_5SM1004TMEM4LOAD26SM100_TMEM_LOAD_32dp32b64xENS4_13SM90_TMA_LOADES1A_NS4_39AutoVectorizingCopyWithAssumedAlignmentILi128EEENS4_14SM90_TMA_STOREES1A_S1Z_S1Z_EEEvvEEEEvNT_6ParamsE --------------------------
	.section	.nv.shared._ZN7cutlass13device_kernelINS_4gemm6kernel13GemmUniversalIN4cute5tupleIJiiiiEEENS1_10collective13CollectiveMmaINS1_35MainloopSm100TmaUmmaWarpSpecializedILi5ELi2ELi2ENS5_IJNS4_1CILi2EEENSA_ILi1EEESC_EEEEENS5_IJNSA_ILi256EEESF_NSA_ILi64EEEEEENS_10bfloat16_tENS5_IJlSC_lEEESI_SJ_NS4_8TiledMMAINS4_8MMA_AtomIJNS4_26SM100_MMA_F16BF16_2x1SM_SSISI_SI_fLi256ELi256ELNS4_4UMMA5MajorE0ELSO_0ELNSN_7ScaleInE0ELSP_0EEEEEENS4_6LayoutINS5_IJSC_SC_SC_EEENS5_IJNSA_ILi0EEESU_SU_EEEEENS5_IJNS4_10UnderscoreESX_SX_EEEEENS4_18SM100_TMA_2SM_LOADENS4_14ComposedLayoutINS4_7SwizzleILi3ELi4ELi3EEENS4_18smem_ptr_flag_bitsILi16EEENSS_INS5_IJNSA_ILi8EEESG_EEENS5_IJSG_SC_EEEEEEEvNS4_8identityES10_S1A_vS1B_EENS_8epilogue10collective18CollectiveEpilogueINS1D_23Sm100TmaWarpSpecializedILi4ELi2ELi64ELb1ELb0EEEJNS5_IJNSA_ILi128EEESF_SG_EEENS5_IJNSS_IS1I_SC_EENSS_ISG_SC_EEEEESI_SJ_SI_SJ_NS1D_6fusion15FusionCallbacksIS1H_NS1N_17LinearCombinationISI_fSI_fLNS_15FloatRoundStyleE2EEES1J_S1M_JEEENS4_5SM1004TMEM4LOAD26SM100_TMEM_LOAD_32dp32b64xENS4_13SM90_TMA_LOADES1A_NS4_39AutoVectorizingCopyWithAssumedAlignmentILi128EEENS4_14SM90_TMA_STOREES1A_S1Z_S1Z_EEEvvEEEEvNT_6ParamsE,"aw",@nobits
	.sectionflags	@""
	.align	16
	.zero		1024


//--------------------- .nv.shared.reserved.0     --------------------------
	.section	.nv.shared.reserved.0,"aw",@nobits
	.weak		__nv_reservedSMEM_offset_0_alias
	.size		__nv_reservedSMEM_offset_0_alias, 0, 64
	.other		__nv_reservedSMEM_offset_0_alias,@"STO_CUDA_RESERVED_SHARED STV_DEFAULT"
__nv_reservedSMEM_offset_0_alias:
	.zero		0
.nv.shared.reserved.0:
	.zero		64
	.weak		__nv_reservedSMEM_tcgen05_partition
	.type		__nv_reservedSMEM_tcgen05_partition,@object
	.size		__nv_reservedSMEM_tcgen05_partition,(.L_0 - __nv_reservedSMEM_tcgen05_partition)
__nv_reservedSMEM_tcgen05_partition:
	.zero		32
.L_0:


//--------------------- .nv.global                --------------------------
	.section	.nv.global,"aw",@nobits
.nv.global:
	.type		_ZN40_INTERNAL_061680f7_4_k_cu_4e7e6c93_252974cute1_E,@object
	.size		_ZN40_INTERNAL_061680f7_4_k_cu_4e7e6c93_252974cute1_E,(_ZN40_INTERNAL_061680f7_4_k_cu_4e7e6c93_252974cuda3std3__45__cpo6cbeginE - _ZN40_INTERNAL_061680f7_4_k_cu_4e7e6c93_252974cute1_E)
_ZN40_INTERNAL_061680f7_4_k_cu_4e7e6c93_252974cute1_E:
	.zero		1
	.type		_ZN40_INTERNAL_061680f7_4_k_cu_4e7e6c93_252974cuda3std3__45__cpo6cbeginE,@object
	.size		_ZN40_INTERNAL_061680f7_4_k_cu_4e7e6c93_252974cuda3std3__45__cpo6cbeginE,(_ZN40_INTERNAL_061680f7_4_k_cu_4e7e6c93_252974cuda3std3__48in_placeE - _ZN40_INTERNAL_061680f7_4_k_cu_4e7e6c93_252974cuda3std3__45__cpo6cbeginE)
_ZN40_INTERNAL_061680f7_4_k_cu_4e7e6c93_252974cuda3std3__45__cpo6cbeginE:
	.zero		1
	.type		_ZN40_INTERNAL_061680f7_4_k_cu_4e7e6c93_252974cuda3std3__48in_placeE,@object
	.size		_ZN40_INTERNAL_061680f7_4_k_cu_4e7e6c93_252974cuda3std3__48in_placeE,(_ZN40_INTERNAL_061680f7_4_k_cu_4e7e6c93_252974cuda3std6ranges3__45__cpo9iter_moveE - _ZN40_INTERNAL_061680f7_4_k_cu_4e7e6c93_252974cuda3std3__48in_placeE)
_ZN40_INTERNAL_061680f7_4_k_cu_4e7e6c93_252974cuda3std3__48in_placeE:
	.zero		1
	.type		_ZN40_INTERNAL_061680f7_4_k_cu_4e7e6c93_252974cuda3std6ranges3__45__cpo9iter_moveE,@object
	.size		_ZN40_INTERNAL_061680f7_4_k_cu_4e7e6c93_252974cuda3std6ranges3__45__cpo9iter_moveE,(_ZN40_INTERNAL_061680f7_4_k_cu_4e7e6c93_252974cuda3std3__45__cpo5beginE - _ZN40_INTERNAL_061680f7_4_k_cu_4e7e6c93_252974cuda3std6ranges3__45__cpo9iter_moveE)
_ZN40_INTERNAL_061680f7_4_k_cu_4e7e6c93_252974cuda3std6ranges3__45__cpo9iter_moveE:
	.zero		1
	.type		_ZN40_INTERNAL_061680f7_4_k_cu_4e7e6c93_252974cuda3std3__45__cpo5beginE,@object
	.size		_ZN40_INTERNAL_061680f7_4_k_cu_4e7e6c93_252974cuda3std3__45__cpo5beginE,(_ZN40_INTERNAL_061680f7_4_k_cu_4e7e6c93_252974cuda3std3__442_GLOBAL__N__061680f7_4_k_cu_4e7e6c93_252976ignoreE - _ZN40_INTERNAL_061680f7_4_k_cu_4e7e6c93_252974cuda3std3__45__cpo5beginE)
_ZN40_INTERNAL_061680f7_4_k_cu_4e7e6c93_252974cuda3std3__45__cpo5beginE:
	.zero		1
	.type		_ZN40_INTERNAL_061680f7_4_k_cu_4e7e6c93_252974cuda3std3__442_GLOBAL__N__061680f7_4_k_cu_4e7e6c93_252976ignoreE,@object
	.size		_ZN40_INTERNAL_061680f7_4_k_cu_4e7e6c93_252974cuda3std3__442_GLOBAL__N__061680f7_4_k_cu_4e7e6c93_252976ignoreE,(_ZN40_INTERNAL_061680f7_4_k_cu_4e7e6c93_252974cute7productE - _ZN40_INTERNAL_061680f7_4_k_cu_4e7e6c93_252974cuda3std3__442_GLOBAL__N__061680f7_4_k_cu_4e7e6c93_252976ignoreE)
_ZN40_INTERNAL_061680f7_4_k_cu_4e7e6c93_252974cuda3std3__442_GLOBAL__N__061680f7_4_k_cu_4e7e6c93_252976ignoreE:
	.zero		1
	.type		_ZN40_INTERNAL_061680f7_4_k_cu_4e7e6c93_252974cute7productE,@object
	.size		_ZN40_INTERNAL_061680f7_4_k_cu_4e7e6c93_252974cute7productE,(_ZN40_INTERNAL_061680f7_4_k_cu_4e7e6c93_252974cuda3std3__45__cpo3endE - _ZN40_INTERNAL_061680f7_4_k_cu_4e7e6c93_252974cute7productE)
_ZN40_INTERNAL_061680f7_4_k_cu_4e7e6c93_252974cute7productE:
	.zero		1
	.type		_ZN40_INTERNAL_061680f7_4_k_cu_4e7e6c93_252974cuda3std3__45__cpo3endE,@object
	.size		_ZN40_INTERNAL_061680f7_4_k_cu_4e7e6c93_252974cuda3std3__45__cpo3endE,(_ZN40_INTERNAL_061680f7_4_k_cu_4e7e6c93_252974cuda3std3__419piecewise_constructE - _ZN40_INTERNAL_061680f7_4_k_cu_4e7e6c93_252974cuda3std3__45__cpo3endE)
_ZN40_INTERNAL_061680f7_4_k_cu_4e7e6c93_252974cuda3std3__45__cpo3endE:
	.zero		1
	.type		_ZN40_INTERNAL_061680f7_4_k_cu_4e7e6c93_252974cuda3std3__419piecewise_constructE,@object
	.size		_ZN40_INTERNAL_061680f7_4_k_cu_4e7e6c93_252974cuda3std3__419piecewise_constructE,(_ZN40_INTERNAL_061680f7_4_k_cu_4e7e6c93_252974cuda3std3__45__cpo4cendE - _ZN40_INTERNAL_061680f7_4_k_cu_4e7e6c93_252974cuda3std3__419piecewise_constructE)
_ZN40_INTERNAL_061680f7_4_k_cu_4e7e6c93_252974cuda3std3__419piecewise_constructE:
	.zero		1
	.type		_ZN40_INTERNAL_061680f7_4_k_cu_4e7e6c93_252974cuda3std3__45__cpo4cendE,@object
	.size		_ZN40_INTERNAL_061680f7_4_k_cu_4e7e6c93_252974cuda3std3__45__cpo4cendE,(_ZN40_INTERNAL_061680f7_4_k_cu_4e7e6c93_252974cuda3std6ranges3__45__cpo4swapE - _ZN40_INTERNAL_061680f7_4_k_cu_4e7e6c93_252974cuda3std3__45__cpo4cendE)
_ZN40_INTERNAL_061680f7_4_k_cu_4e7e6c93_252974cuda3std3__45__cpo4cendE:
	.zero		1
	.type		_ZN40_INTERNAL_061680f7_4_k_cu_4e7e6c93_252974cuda3std6ranges3__45__cpo4swapE,@object
	.size		_ZN40_INTERNAL_061680f7_4_k_cu_4e7e6c93_252974cuda3std6ranges3__45__cpo4swapE,(.L_10 - _ZN40_INTERNAL_061680f7_4_k_cu_4e7e6c93_252974cuda3std6ranges3__45__cpo4swapE)
_ZN40_INTERNAL_061680f7_4_k_cu_4e7e6c93_252974cuda3std6ranges3__45__cpo4swapE:
	.zero		1
.L_10:


//--------------------- .nv.constant0._ZN7cutlass13device_kernelINS_4gemm6kernel13GemmUniversalIN4cute5tupleIJiiiiEEENS1_10collective13CollectiveMmaINS1_35MainloopSm100TmaUmmaWarpSpecializedILi5ELi2ELi2ENS5_IJNS4_1CILi2EEENSA_ILi1EEESC_EEEEENS5_IJNSA_ILi256EEESF_NSA_ILi64EEEEEENS_10bfloat16_tENS5_IJlSC_lEEESI_SJ_NS4_8TiledMMAINS4_8MMA_AtomIJNS4_26SM100_MMA_F16BF16_2x1SM_SSISI_SI_fLi256ELi256ELNS4_4UMMA5MajorE0ELSO_0ELNSN_7ScaleInE0ELSP_0EEEEEENS4_6LayoutINS5_IJSC_SC_SC_EEENS5_IJNSA_ILi0EEESU_SU_EEEEENS5_IJNS4_10UnderscoreESX_SX_EEEEENS4_18SM100_TMA_2SM_LOADENS4_14ComposedLayoutINS4_7SwizzleILi3ELi4ELi3EEENS4_18smem_ptr_flag_bitsILi16EEENSS_INS5_IJNSA_ILi8EEESG_EEENS5_IJSG_SC_EEEEEEEvNS4_8identityES10_S1A_vS1B_EENS_8epilogue10collective18CollectiveEpilogueINS1D_23Sm100TmaWarpSpecializedILi4ELi2ELi64ELb1ELb0EEEJNS5_IJNSA_ILi128EEESF_SG_EEENS5_IJNSS_IS1I_SC_EENSS_ISG_SC_EEEEESI_SJ_SI_SJ_NS1D_6fusion15FusionCallbacksIS1H_NS1N_17LinearCombinationISI_fSI_fLNS_15FloatRoundStyleE2EEES1J_S1M_JEEENS4_5SM1004TMEM4LOAD26SM100_TMEM_LOAD_32dp32b64xENS4_13SM90_TMA_LOADES1A_NS4_39AutoVectorizingCopyWithAssumedAlignmentILi128EEENS4_14SM90_TMA_STOREES1A_S1Z_S1Z_EEEvvEEEEvNT_6ParamsE --------------------------
	.section	.nv.constant0._ZN7cutlass13device_kernelINS_4gemm6kernel13GemmUniversalIN4cute5tupleIJiiiiEEENS1_10collective13CollectiveMmaINS1_35MainloopSm100TmaUmmaWarpSpecializedILi5ELi2ELi2ENS5_IJNS4_1CILi2EEENSA_ILi1EEESC_EEEEENS5_IJNSA_ILi256EEESF_NSA_ILi64EEEEEENS_10bfloat16_tENS5_IJlSC_lEEESI_SJ_NS4_8TiledMMAINS4_8MMA_AtomIJNS4_26SM100_MMA_F16BF16_2x1SM_SSISI_SI_fLi256ELi256ELNS4_4UMMA5MajorE0ELSO_0ELNSN_7ScaleInE0ELSP_0EEEEEENS4_6LayoutINS5_IJSC_SC_SC_EEENS5_IJNSA_ILi0EEESU_SU_EEEEENS5_IJNS4_10UnderscoreESX_SX_EEEEENS4_18SM100_TMA_2SM_LOADENS4_14ComposedLayoutINS4_7SwizzleILi3ELi4ELi3EEENS4_18smem_ptr_flag_bitsILi16EEENSS_INS5_IJNSA_ILi8EEESG_EEENS5_IJSG_SC_EEEEEEEvNS4_8identityES10_S1A_vS1B_EENS_8epilogue10collective18CollectiveEpilogueINS1D_23Sm100TmaWarpSpecializedILi4ELi2ELi64ELb1ELb0EEEJNS5_IJNSA_ILi128EEESF_SG_EEENS5_IJNSS_IS1I_SC_EENSS_ISG_SC_EEEEESI_SJ_SI_SJ_NS1D_6fusion15FusionCallbacksIS1H_NS1N_17LinearCombinationISI_fSI_fLNS_15FloatRoundStyleE2EEES1J_S1M_JEEENS4_5SM1004TMEM4LOAD26SM100_TMEM_LOAD_32dp32b64xENS4_13SM90_TMA_LOADES1A_NS4_39AutoVectorizingCopyWithAssumedAlignmentILi128EEENS4_14SM90_TMA_STOREES1A_S1Z_S1Z_EEEvvEEEEvNT_6ParamsE,"a",@progbits
	.sectionflags	@""
	.align	4
.nv.constant0._ZN7cutlass13device_kernelINS_4gemm6kernel13GemmUniversalIN4cute5tupleIJiiiiEEENS1_10collective13CollectiveMmaINS1_35MainloopSm100TmaUmmaWarpSpecializedILi5ELi2ELi2ENS5_IJNS4_1CILi2EEENSA_ILi1EEESC_EEEEENS5_IJNSA_ILi256EEESF_NSA_ILi64EEEEEENS_10bfloat16_tENS5_IJlSC_lEEESI_SJ_NS4_8TiledMMAINS4_8MMA_AtomIJNS4_26SM100_MMA_F16BF16_2x1SM_SSISI_SI_fLi256ELi256ELNS4_4UMMA5MajorE0ELSO_0ELNSN_7ScaleInE0ELSP_0EEEEEENS4_6LayoutINS5_IJSC_SC_SC_EEENS5_IJNSA_ILi0EEESU_SU_EEEEENS5_IJNS4_10UnderscoreESX_SX_EEEEENS4_18SM100_TMA_2SM_LOADENS4_14ComposedLayoutINS4_7SwizzleILi3ELi4ELi3EEENS4_18smem_ptr_flag_bitsILi16EEENSS_INS5_IJNSA_ILi8EEESG_EEENS5_IJSG_SC_EEEEEEEvNS4_8identityES10_S1A_vS1B_EENS_8epilogue10collective18CollectiveEpilogueINS1D_23Sm100TmaWarpSpecializedILi4ELi2ELi64ELb1ELb0EEEJNS5_IJNSA_ILi128EEESF_SG_EEENS5_IJNSS_IS1I_SC_EENSS_ISG_SC_EEEEESI_SJ_SI_SJ_NS1D_6fusion15FusionCallbacksIS1H_NS1N_17LinearCombinationISI_fSI_fLNS_15FloatRoundStyleE2EEES1J_S1M_JEEENS4_5SM1004TMEM4LOAD26SM100_TMEM_LOAD_32dp32b64xENS4_13SM90_TMA_LOADES1A_NS4_39AutoVectorizingCopyWithAssumedAlignmentILi128EEENS4_14SM90_TMA_STOREES1A_S1Z_S1Z_EEEvvEEEEvNT_6ParamsE:
	.zero		2944


//--------------------- SYMBOLS --------------------------

	.type		.nv.reservedSmem.offset0,@object
	.size		.nv.reservedSmem.offset0,0x4
	.type		.nv.reservedSmem.cap,@object
	.size		.nv.reservedSmem.cap,0x4
	.type		__assertfail,@function
